	.target	sm_90a

	.elftype	@"ET_EXEC"


//--------------------- .note.nv.tkinfo           --------------------------
	.section	.note.nv.tkinfo,"",@"SHT_NOTE"
	.sectionflags	@"SHF_NOTE_NV_TKINFO"
	.tkinfo
        /*0018*/ 	.word	0x00000002
        /*0030*/ 	.string	""
        /*0030*/ 	.string	"ptxas"
        /*0030*/ 	.string	"Cuda compilation tools, release 13.0, V13.0.88"
        /*0030*/ 	.string	"Build cuda_13.0.r13.0/compiler.36424714_0"
        /*0030*/ 	.string	"-arch sm_90a -m 64 "



//--------------------- .note.nv.cuinfo           --------------------------
	.section	.note.nv.cuinfo,"",@"SHT_NOTE"
	.sectionflags	@"SHF_NOTE_NV_CUINFO"
        /*0018*/ 	.short	0x0002
        /*001a*/ 	.short	0x005a
        /*001c*/ 	.short	0x0082
	.zero		2


//--------------------- .nv.info                  --------------------------
	.section	.nv.info,"",@"SHT_CUDA_INFO"
	.align	4


	//----- nvinfo : EIATTR_REGCOUNT
	.align		4
        /*0000*/ 	.byte	0x04, 0x2f
        /*0002*/ 	.short	(.L_29 - .L_28)
	.align		4
.L_28:
        /*0004*/ 	.word	index@(_ZN2at6native58_GLOBAL__N__9a069279_25_AdaptiveAveragePooling_cu_ef17039c26adaptive_average_pool_nhwcIidEEvPKT0_PS3_iiiiiiiiT_S7_S7_S7_)
        /*0008*/ 	.word	0x0000001d


	//----- nvinfo : EIATTR_FRAME_SIZE
	.align		4
.L_29:
        /*000c*/ 	.byte	0x04, 0x11
        /*000e*/ 	.short	(.L_31 - .L_30)
	.align		4
.L_30:
        /*0010*/ 	.word	index@($__internal_16_$__cuda_sm20_dblrcp_rn_slowpath_v3)
        /*0014*/ 	.word	0x00000000


	//----- nvinfo : EIATTR_FRAME_SIZE
	.align		4
.L_31:
        /*0018*/ 	.byte	0x04, 0x11
        /*001a*/ 	.short	(.L_33 - .L_32)
	.align		4
.L_32:
        /*001c*/ 	.word	index@(_ZN2at6native58_GLOBAL__N__9a069279_25_AdaptiveAveragePooling_cu_ef17039c26adaptive_average_pool_nhwcIidEEvPKT0_PS3_iiiiiiiiT_S7_S7_S7_)
        /*0020*/ 	.word	0x00000000


	//----- nvinfo : EIATTR_REGCOUNT
	.align		4
.L_33:
        /*0024*/ 	.byte	0x04, 0x2f
        /*0026*/ 	.short	(.L_35 - .L_34)
	.align		4
.L_34:
        /*0028*/ 	.word	index@(_ZN2at6native58_GLOBAL__N__9a069279_25_AdaptiveAveragePooling_cu_ef17039c26adaptive_average_pool_nhwcIifEEvPKT0_PS3_iiiiiiiiT_S7_S7_S7_)
        /*002c*/ 	.word	0x0000001d


	//----- nvinfo : EIATTR_FRAME_SIZE
	.align		4
.L_35:
        /*0030*/ 	.byte	0x04, 0x11
        /*0032*/ 	.short	(.L_37 - .L_36)
	.align		4
.L_36:
        /*0034*/ 	.word	index@(_ZN2at6native58_GLOBAL__N__9a069279_25_AdaptiveAveragePooling_cu_ef17039c26adaptive_average_pool_nhwcIifEEvPKT0_PS3_iiiiiiiiT_S7_S7_S7_)
        /*0038*/ 	.word	0x00000000


	//----- nvinfo : EIATTR_REGCOUNT
	.align		4
.L_37:
        /*003c*/ 	.byte	0x04, 0x2f
        /*003e*/ 	.short	(.L_39 - .L_38)
	.align		4
.L_38:
        /*0040*/ 	.word	index@(_ZN2at6native58_GLOBAL__N__9a069279_25_AdaptiveAveragePooling_cu_ef17039c26adaptive_average_pool_nhwcIiN3c104HalfEEEvPKT0_PS5_iiiiiiiiT_S9_S9_S9_)
        /*0044*/ 	.word	0x0000001e


	//----- nvinfo : EIATTR_FRAME_SIZE
	.align		4
.L_39:
        /*0048*/ 	.byte	0x04, 0x11
        /*004a*/ 	.short	(.L_41 - .L_40)
	.align		4
.L_40:
        /*004c*/ 	.word	index@(_ZN2at6native58_GLOBAL__N__9a069279_25_AdaptiveAveragePooling_cu_ef17039c26adaptive_average_pool_nhwcIiN3c104HalfEEEvPKT0_PS5_iiiiiiiiT_S9_S9_S9_)
        /*0050*/ 	.word	0x00000000


	//----- nvinfo : EIATTR_REGCOUNT
	.align		4
.L_41:
        /*0054*/ 	.byte	0x04, 0x2f
        /*0056*/ 	.short	(.L_43 - .L_42)
	.align		4
.L_42:
        /*0058*/ 	.word	index@(_ZN2at6native58_GLOBAL__N__9a069279_25_AdaptiveAveragePooling_cu_ef17039c26adaptive_average_pool_nhwcIiN3c108BFloat16EEEvPKT0_PS5_iiiiiiiiT_S9_S9_S9_)
        /*005c*/ 	.word	0x0000001e


	//----- nvinfo : EIATTR_FRAME_SIZE
	.align		4
.L_43:
        /*0060*/ 	.byte	0x04, 0x11
        /*0062*/ 	.short	(.L_45 - .L_44)
	.align		4
.L_44:
        /*0064*/ 	.word	index@(_ZN2at6native58_GLOBAL__N__9a069279_25_AdaptiveAveragePooling_cu_ef17039c26adaptive_average_pool_nhwcIiN3c108BFloat16EEEvPKT0_PS5_iiiiiiiiT_S9_S9_S9_)
        /*0068*/ 	.word	0x00000000


	//----- nvinfo : EIATTR_REGCOUNT
	.align		4
.L_45:
        /*006c*/ 	.byte	0x04, 0x2f
        /*006e*/ 	.short	(.L_47 - .L_46)
	.align		4
.L_46:
        /*0070*/ 	.word	index@(_ZN2at6native58_GLOBAL__N__9a069279_25_AdaptiveAveragePooling_cu_ef17039c21adaptive_average_poolIdEEvPKT_PS3_iiiilll)
        /*0074*/ 	.word	0x00000028


	//----- nvinfo : EIATTR_FRAME_SIZE
	.align		4
.L_47:
        /*0078*/ 	.byte	0x04, 0x11
        /*007a*/ 	.short	(.L_49 - .L_48)
	.align		4
.L_48:
        /*007c*/ 	.word	index@($__internal_15_$__cuda_sm20_div_s64)
        /*0080*/ 	.word	0x00000000


	//----- nvinfo : EIATTR_FRAME_SIZE
	.align		4
.L_49:
        /*0084*/ 	.byte	0x04, 0x11
        /*0086*/ 	.short	(.L_51 - .L_50)
	.align		4
.L_50:
        /*0088*/ 	.word	index@($__internal_14_$__cuda_sm20_div_rn_f64_full)
        /*008c*/ 	.word	0x00000000


	//----- nvinfo : EIATTR_FRAME_SIZE
	.align		4
.L_51:
        /*0090*/ 	.byte	0x04, 0x11
        /*0092*/ 	.short	(.L_53 - .L_52)
	.align		4
.L_52:
        /*0094*/ 	.word	index@(_ZN2at6native58_GLOBAL__N__9a069279_25_AdaptiveAveragePooling_cu_ef17039c21adaptive_average_poolIdEEvPKT_PS3_iiiilll)
        /*0098*/ 	.word	0x00000000


	//----- nvinfo : EIATTR_REGCOUNT
	.align		4
.L_53:
        /*009c*/ 	.byte	0x04, 0x2f
        /*009e*/ 	.short	(.L_55 - .L_54)
	.align		4
.L_54:
        /*00a0*/ 	.word	index@(_ZN2at6native58_GLOBAL__N__9a069279_25_AdaptiveAveragePooling_cu_ef17039c21adaptive_average_poolIfEEvPKT_PS3_iiiilll)
        /*00a4*/ 	.word	0x00000020


	//----- nvinfo : EIATTR_FRAME_SIZE
	.align		4
.L_55:
        /*00a8*/ 	.byte	0x04, 0x11
        /*00aa*/ 	.short	(.L_57 - .L_56)
	.align		4
.L_56:
        /*00ac*/ 	.word	index@($__internal_13_$__cuda_sm20_div_s64)
        /*00b0*/ 	.word	0x00000000


	//----- nvinfo : EIATTR_FRAME_SIZE
	.align		4
.L_57:
        /*00b4*/ 	.byte	0x04, 0x11
        /*00b6*/ 	.short	(.L_59 - .L_58)
	.align		4
.L_58:
        /*00b8*/ 	.word	index@(_ZN2at6native58_GLOBAL__N__9a069279_25_AdaptiveAveragePooling_cu_ef17039c21adaptive_average_poolIfEEvPKT_PS3_iiiilll)
        /*00bc*/ 	.word	0x00000000


	//----- nvinfo : EIATTR_REGCOUNT
	.align		4
.L_59:
        /*00c0*/ 	.byte	0x04, 0x2f
        /*00c2*/ 	.short	(.L_61 - .L_60)
	.align		4
.L_60:
        /*00c4*/ 	.word	index@(_ZN2at6native58_GLOBAL__N__9a069279_25_AdaptiveAveragePooling_cu_ef17039c21adaptive_average_poolIN3c104HalfEEEvPKT_PS5_iiiilll)
        /*00c8*/ 	.word	0x00000020


	//----- nvinfo : EIATTR_FRAME_SIZE
	.align		4
.L_61:
        /*00cc*/ 	.byte	0x04, 0x11
        /*00ce*/ 	.short	(.L_63 - .L_62)
	.align		4
.L_62:
        /*00d0*/ 	.word	index@($__internal_12_$__cuda_sm20_div_s64)
        /*00d4*/ 	.word	0x00000000


	//----- nvinfo : EIATTR_FRAME_SIZE
	.align		4
.L_63:
        /*00d8*/ 	.byte	0x04, 0x11
        /*00da*/ 	.short	(.L_65 - .L_64)
	.align		4
.L_64:
        /*00dc*/ 	.word	index@(_ZN2at6native58_GLOBAL__N__9a069279_25_AdaptiveAveragePooling_cu_ef17039c21adaptive_average_poolIN3c104HalfEEEvPKT_PS5_iiiilll)
        /*00e0*/ 	.word	0x00000000


	//----- nvinfo : EIATTR_REGCOUNT
	.align		4
.L_65:
        /*00e4*/ 	.byte	0x04, 0x2f
        /*00e6*/ 	.short	(.L_67 - .L_66)
	.align		4
.L_66:
        /*00e8*/ 	.word	index@(_ZN2at6native58_GLOBAL__N__9a069279_25_AdaptiveAveragePooling_cu_ef17039c21adaptive_average_poolIN3c108BFloat16EEEvPKT_PS5_iiiilll)
        /*00ec*/ 	.word	0x00000020


	//----- nvinfo : EIATTR_FRAME_SIZE
	.align		4
.L_67:
        /*00f0*/ 	.byte	0x04, 0x11
        /*00f2*/ 	.short	(.L_69 - .L_68)
	.align		4
.L_68:
        /*00f4*/ 	.word	index@($__internal_11_$__cuda_sm20_div_s64)
        /*00f8*/ 	.word	0x00000000


	//----- nvinfo : EIATTR_FRAME_SIZE
	.align		4
.L_69:
        /*00fc*/ 	.byte	0x04, 0x11
        /*00fe*/ 	.short	(.L_71 - .L_70)
	.align		4
.L_70:
        /*0100*/ 	.word	index@(_ZN2at6native58_GLOBAL__N__9a069279_25_AdaptiveAveragePooling_cu_ef17039c21adaptive_average_poolIN3c108BFloat16EEEvPKT_PS5_iiiilll)
        /*0104*/ 	.word	0x00000000


	//----- nvinfo : EIATTR_REGCOUNT
	.align		4
.L_71:
        /*0108*/ 	.byte	0x04, 0x2f
        /*010a*/ 	.short	(.L_73 - .L_72)
	.align		4
.L_72:
        /*010c*/ 	.word	index@(_ZN2at6native58_GLOBAL__N__9a069279_25_AdaptiveAveragePooling_cu_ef17039c31adaptive_average_gradinput_nhwcIidEEvPT0_PKS3_iiiiiiiiT_S7_S7_S7_)
        /*0110*/ 	.word	0x00000020


	//----- nvinfo : EIATTR_FRAME_SIZE
	.align		4
.L_73:
        /*0114*/ 	.byte	0x04, 0x11
        /*0116*/ 	.short	(.L_75 - .L_74)
	.align		4
.L_74:
        /*0118*/ 	.word	index@($__internal_10_$__cuda_sm20_dblrcp_rn_slowpath_v3)
        /*011c*/ 	.word	0x00000010


	//----- nvinfo : EIATTR_FRAME_SIZE
	.align		4
.L_75:
        /*0120*/ 	.byte	0x04, 0x11
        /*0122*/ 	.short	(.L_77 - .L_76)
	.align		4
.L_76:
        /*0124*/ 	.word	index@(_ZN2at6native58_GLOBAL__N__9a069279_25_AdaptiveAveragePooling_cu_ef17039c31adaptive_average_gradinput_nhwcIidEEvPT0_PKS3_iiiiiiiiT_S7_S7_S7_)
        /*0128*/ 	.word	0x00000010


	//----- nvinfo : EIATTR_REGCOUNT
	.align		4
.L_77:
        /*012c*/ 	.byte	0x04, 0x2f
        /*012e*/ 	.short	(.L_79 - .L_78)
	.align		4
.L_78:
        /*0130*/ 	.word	index@(_ZN2at6native58_GLOBAL__N__9a069279_25_AdaptiveAveragePooling_cu_ef17039c31adaptive_average_gradinput_nhwcIifEEvPT0_PKS3_iiiiiiiiT_S7_S7_S7_)
        /*0134*/ 	.word	0x00000020


	//----- nvinfo : EIATTR_FRAME_SIZE
	.align		4
.L_79:
        /*0138*/ 	.byte	0x04, 0x11
        /*013a*/ 	.short	(.L_81 - .L_80)
	.align		4
.L_80:
        /*013c*/ 	.word	index@(_ZN2at6native58_GLOBAL__N__9a069279_25_AdaptiveAveragePooling_cu_ef17039c31adaptive_average_gradinput_nhwcIifEEvPT0_PKS3_iiiiiiiiT_S7_S7_S7_)
        /*0140*/ 	.word	0x00000008


	//----- nvinfo : EIATTR_REGCOUNT
	.align		4
.L_81:
        /*0144*/ 	.byte	0x04, 0x2f
        /*0146*/ 	.short	(.L_83 - .L_82)
	.align		4
.L_82:
        /*0148*/ 	.word	index@(_ZN2at6native58_GLOBAL__N__9a069279_25_AdaptiveAveragePooling_cu_ef17039c31adaptive_average_gradinput_nhwcIiN3c104HalfEEEvPT0_PKS5_iiiiiiiiT_S9_S9_S9_)
        /*014c*/ 	.word	0x00000020


	//----- nvinfo : EIATTR_FRAME_SIZE
	.align		4
.L_83:
        /*0150*/ 	.byte	0x04, 0x11
        /*0152*/ 	.short	(.L_85 - .L_84)
	.align		4
.L_84:
        /*0154*/ 	.word	index@(_ZN2at6native58_GLOBAL__N__9a069279_25_AdaptiveAveragePooling_cu_ef17039c31adaptive_average_gradinput_nhwcIiN3c104HalfEEEvPT0_PKS5_iiiiiiiiT_S9_S9_S9_)
        /*0158*/ 	.word	0x00000008


	//----- nvinfo : EIATTR_REGCOUNT
	.align		4
.L_85:
        /*015c*/ 	.byte	0x04, 0x2f
        /*015e*/ 	.short	(.L_87 - .L_86)
	.align		4
.L_86:
        /*0160*/ 	.word	index@(_ZN2at6native58_GLOBAL__N__9a069279_25_AdaptiveAveragePooling_cu_ef17039c31adaptive_average_gradinput_nhwcIiN3c108BFloat16EEEvPT0_PKS5_iiiiiiiiT_S9_S9_S9_)
        /*0164*/ 	.word	0x00000020


	//----- nvinfo : EIATTR_FRAME_SIZE
	.align		4
.L_87:
        /*0168*/ 	.byte	0x04, 0x11
        /*016a*/ 	.short	(.L_89 - .L_88)
	.align		4
.L_88:
        /*016c*/ 	.word	index@(_ZN2at6native58_GLOBAL__N__9a069279_25_AdaptiveAveragePooling_cu_ef17039c31adaptive_average_gradinput_nhwcIiN3c108BFloat16EEEvPT0_PKS5_iiiiiiiiT_S9_S9_S9_)
        /*0170*/ 	.word	0x00000008


	//----- nvinfo : EIATTR_REGCOUNT
	.align		4
.L_89:
        /*0174*/ 	.byte	0x04, 0x2f
        /*0176*/ 	.short	(.L_91 - .L_90)
	.align		4
.L_90:
        /*0178*/ 	.word	index@(_ZN2at6native58_GLOBAL__N__9a069279_25_AdaptiveAveragePooling_cu_ef17039c33atomic_adaptive_average_gradinputIdEEvPT_PKS3_iiii)
        /*017c*/ 	.word	0x00000027


	//----- nvinfo : EIATTR_FRAME_SIZE
	.align		4
.L_91:
        /*0180*/ 	.byte	0x04, 0x11
        /*0182*/ 	.short	(.L_93 - .L_92)
	.align		4
.L_92:
        /*0184*/ 	.word	index@($__internal_9_$__cuda_sm20_div_s64)
        /*0188*/ 	.word	0x00000000


	//----- nvinfo : EIATTR_FRAME_SIZE
	.align		4
.L_93:
        /*018c*/ 	.byte	0x04, 0x11
        /*018e*/ 	.short	(.L_95 - .L_94)
	.align		4
.L_94:
        /*0190*/ 	.word	index@($__internal_8_$__cuda_sm20_div_rn_f64_full)
        /*0194*/ 	.word	0x00000000


	//----- nvinfo : EIATTR_FRAME_SIZE
	.align		4
.L_95:
        /*0198*/ 	.byte	0x04, 0x11
        /*019a*/ 	.short	(.L_97 - .L_96)
	.align		4
.L_96:
        /*019c*/ 	.word	index@(_ZN2at6native58_GLOBAL__N__9a069279_25_AdaptiveAveragePooling_cu_ef17039c33atomic_adaptive_average_gradinputIdEEvPT_PKS3_iiii)
        /*01a0*/ 	.word	0x00000000


	//----- nvinfo : EIATTR_REGCOUNT
	.align		4
.L_97:
        /*01a4*/ 	.byte	0x04, 0x2f
        /*01a6*/ 	.short	(.L_99 - .L_98)
	.align		4
.L_98:
        /*01a8*/ 	.word	index@(_ZN2at6native58_GLOBAL__N__9a069279_25_AdaptiveAveragePooling_cu_ef17039c26adaptive_average_gradinputIdEEvPT_PKS3_iiii)
        /*01ac*/ 	.word	0x00000038


	//----- nvinfo : EIATTR_FRAME_SIZE
	.align		4
.L_99:
        /*01b0*/ 	.byte	0x04, 0x11
        /*01b2*/ 	.short	(.L_101 - .L_100)
	.align		4
.L_100:
        /*01b4*/ 	.word	index@($__internal_7_$__cuda_sm20_div_s64)
        /*01b8*/ 	.word	0x00000000


	//----- nvinfo : EIATTR_FRAME_SIZE
	.align		4
.L_101:
        /*01bc*/ 	.byte	0x04, 0x11
        /*01be*/ 	.short	(.L_103 - .L_102)
	.align		4
.L_102:
        /*01c0*/ 	.word	index@($__internal_6_$__cuda_sm20_div_rn_f64_full)
        /*01c4*/ 	.word	0x00000000


	//----- nvinfo : EIATTR_FRAME_SIZE
	.align		4
.L_103:
        /*01c8*/ 	.byte	0x04, 0x11
        /*01ca*/ 	.short	(.L_105 - .L_104)
	.align		4
.L_104:
        /*01cc*/ 	.word	index@(_ZN2at6native58_GLOBAL__N__9a069279_25_AdaptiveAveragePooling_cu_ef17039c26adaptive_average_gradinputIdEEvPT_PKS3_iiii)
        /*01d0*/ 	.word	0x00000000


	//----- nvinfo : EIATTR_REGCOUNT
	.align		4
.L_105:
        /*01d4*/ 	.byte	0x04, 0x2f
        /*01d6*/ 	.short	(.L_107 - .L_106)
	.align		4
.L_106:
        /*01d8*/ 	.word	index@(_ZN2at6native58_GLOBAL__N__9a069279_25_AdaptiveAveragePooling_cu_ef17039c33atomic_adaptive_average_gradinputIfEEvPT_PKS3_iiii)
        /*01dc*/ 	.word	0x00000020


	//----- nvinfo : EIATTR_FRAME_SIZE
	.align		4
.L_107:
        /*01e0*/ 	.byte	0x04, 0x11
        /*01e2*/ 	.short	(.L_109 - .L_108)
	.align		4
.L_108:
        /*01e4*/ 	.word	index@($__internal_5_$__cuda_sm20_div_s64)
        /*01e8*/ 	.word	0x00000000


	//----- nvinfo : EIATTR_FRAME_SIZE
	.align		4
.L_109:
        /*01ec*/ 	.byte	0x04, 0x11
        /*01ee*/ 	.short	(.L_111 - .L_110)
	.align		4
.L_110:
        /*01f0*/ 	.word	index@(_ZN2at6native58_GLOBAL__N__9a069279_25_AdaptiveAveragePooling_cu_ef17039c33atomic_adaptive_average_gradinputIfEEvPT_PKS3_iiii)
        /*01f4*/ 	.word	0x00000000


	//----- nvinfo : EIATTR_REGCOUNT
	.align		4
.L_111:
        /*01f8*/ 	.byte	0x04, 0x2f
        /*01fa*/ 	.short	(.L_113 - .L_112)
	.align		4
.L_112:
        /*01fc*/ 	.word	index@(_ZN2at6native58_GLOBAL__N__9a069279_25_AdaptiveAveragePooling_cu_ef17039c26adaptive_average_gradinputIfEEvPT_PKS3_iiii)
        /*0200*/ 	.word	0x00000038


	//----- nvinfo : EIATTR_FRAME_SIZE
	.align		4
.L_113:
        /*0204*/ 	.byte	0x04, 0x11
        /*0206*/ 	.short	(.L_115 - .L_114)
	.align		4
.L_114:
        /*0208*/ 	.word	index@($__internal_4_$__cuda_sm20_div_s64)
        /*020c*/ 	.word	0x00000000


	//----- nvinfo : EIATTR_FRAME_SIZE
	.align		4
.L_115:
        /*0210*/ 	.byte	0x04, 0x11
        /*0212*/ 	.short	(.L_117 - .L_116)
	.align		4
.L_116:
        /*0214*/ 	.word	index@(_ZN2at6native58_GLOBAL__N__9a069279_25_AdaptiveAveragePooling_cu_ef17039c26adaptive_average_gradinputIfEEvPT_PKS3_iiii)
        /*0218*/ 	.word	0x00000000


	//----- nvinfo : EIATTR_REGCOUNT
	.align		4
.L_117:
        /*021c*/ 	.byte	0x04, 0x2f
        /*021e*/ 	.short	(.L_119 - .L_118)
	.align		4
.L_118:
        /*0220*/ 	.word	index@(_ZN2at6native58_GLOBAL__N__9a069279_25_AdaptiveAveragePooling_cu_ef17039c33atomic_adaptive_average_gradinputIN3c104HalfEEEvPT_PKS5_iiii)
        /*0224*/ 	.word	0x00000020


	//----- nvinfo : EIATTR_FRAME_SIZE
	.align		4
.L_119:
        /*0228*/ 	.byte	0x04, 0x11
        /*022a*/ 	.short	(.L_121 - .L_120)
	.align		4
.L_120:
        /*022c*/ 	.word	index@($__internal_3_$__cuda_sm20_div_s64)
        /*0230*/ 	.word	0x00000000


	//----- nvinfo : EIATTR_FRAME_SIZE
	.align		4
.L_121:
        /*0234*/ 	.byte	0x04, 0x11
        /*0236*/ 	.short	(.L_123 - .L_122)
	.align		4
.L_122:
        /*0238*/ 	.word	index@(_ZN2at6native58_GLOBAL__N__9a069279_25_AdaptiveAveragePooling_cu_ef17039c33atomic_adaptive_average_gradinputIN3c104HalfEEEvPT_PKS5_iiii)
        /*023c*/ 	.word	0x00000000


	//----- nvinfo : EIATTR_REGCOUNT
	.align		4
.L_123:
        /*0240*/ 	.byte	0x04, 0x2f
        /*0242*/ 	.short	(.L_125 - .L_124)
	.align		4
.L_124:
        /*0244*/ 	.word	index@(_ZN2at6native58_GLOBAL__N__9a069279_25_AdaptiveAveragePooling_cu_ef17039c26adaptive_average_gradinputIN3c104HalfEEEvPT_PKS5_iiii)
        /*0248*/ 	.word	0x00000038


	//----- nvinfo : EIATTR_FRAME_SIZE
	.align		4
.L_125:
        /*024c*/ 	.byte	0x04, 0x11
        /*024e*/ 	.short	(.L_127 - .L_126)
	.align		4
.L_126:
        /*0250*/ 	.word	index@($__internal_2_$__cuda_sm20_div_s64)
        /*0254*/ 	.word	0x00000000


	//----- nvinfo : EIATTR_FRAME_SIZE
	.align		4
.L_127:
        /*0258*/ 	.byte	0x04, 0x11
        /*025a*/ 	.short	(.L_129 - .L_128)
	.align		4
.L_128:
        /*025c*/ 	.word	index@(_ZN2at6native58_GLOBAL__N__9a069279_25_AdaptiveAveragePooling_cu_ef17039c26adaptive_average_gradinputIN3c104HalfEEEvPT_PKS5_iiii)
        /*0260*/ 	.word	0x00000000


	//----- nvinfo : EIATTR_REGCOUNT
	.align		4
.L_129:
        /*0264*/ 	.byte	0x04, 0x2f
        /*0266*/ 	.short	(.L_131 - .L_130)
	.align		4
.L_130:
        /*0268*/ 	.word	index@(_ZN2at6native58_GLOBAL__N__9a069279_25_AdaptiveAveragePooling_cu_ef17039c33atomic_adaptive_average_gradinputIN3c108BFloat16EEEvPT_PKS5_iiii)
        /*026c*/ 	.word	0x00000020


	//----- nvinfo : EIATTR_FRAME_SIZE
	.align		4
.L_131:
        /*0270*/ 	.byte	0x04, 0x11
        /*0272*/ 	.short	(.L_133 - .L_132)
	.align		4
.L_132:
        /*0274*/ 	.word	index@($__internal_1_$__cuda_sm20_div_s64)
        /*0278*/ 	.word	0x00000000


	//----- nvinfo : EIATTR_FRAME_SIZE
	.align		4
.L_133:
        /*027c*/ 	.byte	0x04, 0x11
        /*027e*/ 	.short	(.L_135 - .L_134)
	.align		4
.L_134:
        /*0280*/ 	.word	index@(_ZN2at6native58_GLOBAL__N__9a069279_25_AdaptiveAveragePooling_cu_ef17039c33atomic_adaptive_average_gradinputIN3c108BFloat16EEEvPT_PKS5_iiii)
        /*0284*/ 	.word	0x00000000


	//----- nvinfo : EIATTR_REGCOUNT
	.align		4
.L_135:
        /*0288*/ 	.byte	0x04, 0x2f
        /*028a*/ 	.short	(.L_137 - .L_136)
	.align		4
.L_136:
        /*028c*/ 	.word	index@(_ZN2at6native58_GLOBAL__N__9a069279_25_AdaptiveAveragePooling_cu_ef17039c26adaptive_average_gradinputIN3c108BFloat16EEEvPT_PKS5_iiii)
        /*0290*/ 	.word	0x00000038


	//----- nvinfo : EIATTR_FRAME_SIZE
	.align		4
.L_137:
        /*0294*/ 	.byte	0x04, 0x11
        /*0296*/ 	.short	(.L_139 - .L_138)
	.align		4
.L_138:
        /*0298*/ 	.word	index@($__internal_0_$__cuda_sm20_div_s64)
        /*029c*/ 	.word	0x00000000


	//----- nvinfo : EIATTR_FRAME_SIZE
	.align		4
.L_139:
        /*02a0*/ 	.byte	0x04, 0x11
        /*02a2*/ 	.short	(.L_141 - .L_140)
	.align		4
.L_140:
        /*02a4*/ 	.word	index@(_ZN2at6native58_GLOBAL__N__9a069279_25_AdaptiveAveragePooling_cu_ef17039c26adaptive_average_gradinputIN3c108BFloat16EEEvPT_PKS5_iiii)
        /*02a8*/ 	.word	0x00000000


	//----- nvinfo : EIATTR_MIN_STACK_SIZE
	.align		4
.L_141:
        /*02ac*/ 	.byte	0x04, 0x12
        /*02ae*/ 	.short	(.L_143 - .L_142)
	.align		4
.L_142:
        /*02b0*/ 	.word	index@(_ZN2at6native58_GLOBAL__N__9a069279_25_AdaptiveAveragePooling_cu_ef17039c26adaptive_average_gradinputIN3c108BFloat16EEEvPT_PKS5_iiii)
        /*02b4*/ 	.word	0x00000000


	//----- nvinfo : EIATTR_MIN_STACK_SIZE
	.align		4
.L_143:
        /*02b8*/ 	.byte	0x04, 0x12
        /*02ba*/ 	.short	(.L_145 - .L_144)
	.align		4
.L_144:
        /*02bc*/ 	.word	index@(_ZN2at6native58_GLOBAL__N__9a069279_25_AdaptiveAveragePooling_cu_ef17039c33atomic_adaptive_average_gradinputIN3c108BFloat16EEEvPT_PKS5_iiii)
        /*02c0*/ 	.word	0x00000000


	//----- nvinfo : EIATTR_MIN_STACK_SIZE
	.align		4
.L_145:
        /*02c4*/ 	.byte	0x04, 0x12
        /*02c6*/ 	.short	(.L_147 - .L_146)
	.align		4
.L_146:
        /*02c8*/ 	.word	index@(_ZN2at6native58_GLOBAL__N__9a069279_25_AdaptiveAveragePooling_cu_ef17039c26adaptive_average_gradinputIN3c104HalfEEEvPT_PKS5_iiii)
        /*02cc*/ 	.word	0x00000000


	//----- nvinfo : EIATTR_MIN_STACK_SIZE
	.align		4
.L_147:
        /*02d0*/ 	.byte	0x04, 0x12
        /*02d2*/ 	.short	(.L_149 - .L_148)
	.align		4
.L_148:
        /*02d4*/ 	.word	index@(_ZN2at6native58_GLOBAL__N__9a069279_25_AdaptiveAveragePooling_cu_ef17039c33atomic_adaptive_average_gradinputIN3c104HalfEEEvPT_PKS5_iiii)
        /*02d8*/ 	.word	0x00000000


	//----- nvinfo : EIATTR_MIN_STACK_SIZE
	.align		4
.L_149:
        /*02dc*/ 	.byte	0x04, 0x12
        /*02de*/ 	.short	(.L_151 - .L_150)
	.align		4
.L_150:
        /*02e0*/ 	.word	index@(_ZN2at6native58_GLOBAL__N__9a069279_25_AdaptiveAveragePooling_cu_ef17039c26adaptive_average_gradinputIfEEvPT_PKS3_iiii)
        /*02e4*/ 	.word	0x00000000


	//----- nvinfo : EIATTR_MIN_STACK_SIZE
	.align		4
.L_151:
        /*02e8*/ 	.byte	0x04, 0x12
        /*02ea*/ 	.short	(.L_153 - .L_152)
	.align		4
.L_152:
        /*02ec*/ 	.word	index@(_ZN2at6native58_GLOBAL__N__9a069279_25_AdaptiveAveragePooling_cu_ef17039c33atomic_adaptive_average_gradinputIfEEvPT_PKS3_iiii)
        /*02f0*/ 	.word	0x00000000


	//----- nvinfo : EIATTR_MIN_STACK_SIZE
	.align		4
.L_153:
        /*02f4*/ 	.byte	0x04, 0x12
        /*02f6*/ 	.short	(.L_155 - .L_154)
	.align		4
.L_154:
        /*02f8*/ 	.word	index@(_ZN2at6native58_GLOBAL__N__9a069279_25_AdaptiveAveragePooling_cu_ef17039c26adaptive_average_gradinputIdEEvPT_PKS3_iiii)
        /*02fc*/ 	.word	0x00000000


	//----- nvinfo : EIATTR_MIN_STACK_SIZE
	.align		4
.L_155:
        /*0300*/ 	.byte	0x04, 0x12
        /*0302*/ 	.short	(.L_157 - .L_156)
	.align		4
.L_156:
        /*0304*/ 	.word	index@(_ZN2at6native58_GLOBAL__N__9a069279_25_AdaptiveAveragePooling_cu_ef17039c33atomic_adaptive_average_gradinputIdEEvPT_PKS3_iiii)
        /*0308*/ 	.word	0x00000000


	//----- nvinfo : EIATTR_MIN_STACK_SIZE
	.align		4
.L_157:
        /*030c*/ 	.byte	0x04, 0x12
        /*030e*/ 	.short	(.L_159 - .L_158)
	.align		4
.L_158:
        /*0310*/ 	.word	index@(_ZN2at6native58_GLOBAL__N__9a069279_25_AdaptiveAveragePooling_cu_ef17039c31adaptive_average_gradinput_nhwcIiN3c108BFloat16EEEvPT0_PKS5_iiiiiiiiT_S9_S9_S9_)
        /*0314*/ 	.word	0x00000008


	//----- nvinfo : EIATTR_MIN_STACK_SIZE
	.align		4
.L_159:
        /*0318*/ 	.byte	0x04, 0x12
        /*031a*/ 	.short	(.L_161 - .L_160)
	.align		4
.L_160:
        /*031c*/ 	.word	index@(_ZN2at6native58_GLOBAL__N__9a069279_25_AdaptiveAveragePooling_cu_ef17039c31adaptive_average_gradinput_nhwcIiN3c104HalfEEEvPT0_PKS5_iiiiiiiiT_S9_S9_S9_)
        /*0320*/ 	.word	0x00000008


	//----- nvinfo : EIATTR_MIN_STACK_SIZE
	.align		4
.L_161:
        /*0324*/ 	.byte	0x04, 0x12
        /*0326*/ 	.short	(.L_163 - .L_162)
	.align		4
.L_162:
        /*0328*/ 	.word	index@(_ZN2at6native58_GLOBAL__N__9a069279_25_AdaptiveAveragePooling_cu_ef17039c31adaptive_average_gradinput_nhwcIifEEvPT0_PKS3_iiiiiiiiT_S7_S7_S7_)
        /*032c*/ 	.word	0x00000008


	//----- nvinfo : EIATTR_MIN_STACK_SIZE
	.align		4
.L_163:
        /*0330*/ 	.byte	0x04, 0x12
        /*0332*/ 	.short	(.L_165 - .L_164)
	.align		4
.L_164:
        /*0334*/ 	.word	index@(_ZN2at6native58_GLOBAL__N__9a069279_25_AdaptiveAveragePooling_cu_ef17039c31adaptive_average_gradinput_nhwcIidEEvPT0_PKS3_iiiiiiiiT_S7_S7_S7_)
        /*0338*/ 	.word	0x00000010


	//----- nvinfo : EIATTR_MIN_STACK_SIZE
	.align		4
.L_165:
        /*033c*/ 	.byte	0x04, 0x12
        /*033e*/ 	.short	(.L_167 - .L_166)
	.align		4
.L_166:
        /*0340*/ 	.word	index@(_ZN2at6native58_GLOBAL__N__9a069279_25_AdaptiveAveragePooling_cu_ef17039c21adaptive_average_poolIN3c108BFloat16EEEvPKT_PS5_iiiilll)
        /*0344*/ 	.word	0x00000000


	//----- nvinfo : EIATTR_MIN_STACK_SIZE
	.align		4
.L_167:
        /*0348*/ 	.byte	0x04, 0x12
        /*034a*/ 	.short	(.L_169 - .L_168)
	.align		4
.L_168:
        /*034c*/ 	.word	index@(_ZN2at6native58_GLOBAL__N__9a069279_25_AdaptiveAveragePooling_cu_ef17039c21adaptive_average_poolIN3c104HalfEEEvPKT_PS5_iiiilll)
        /*0350*/ 	.word	0x00000000


	//----- nvinfo : EIATTR_MIN_STACK_SIZE
	.align		4
.L_169:
        /*0354*/ 	.byte	0x04, 0x12
        /*0356*/ 	.short	(.L_171 - .L_170)
	.align		4
.L_170:
        /*0358*/ 	.word	index@(_ZN2at6native58_GLOBAL__N__9a069279_25_AdaptiveAveragePooling_cu_ef17039c21adaptive_average_poolIfEEvPKT_PS3_iiiilll)
        /*035c*/ 	.word	0x00000000


	//----- nvinfo : EIATTR_MIN_STACK_SIZE
	.align		4
.L_171:
        /*0360*/ 	.byte	0x04, 0x12
        /*0362*/ 	.short	(.L_173 - .L_172)
	.align		4
.L_172:
        /*0364*/ 	.word	index@(_ZN2at6native58_GLOBAL__N__9a069279_25_AdaptiveAveragePooling_cu_ef17039c21adaptive_average_poolIdEEvPKT_PS3_iiiilll)
        /*0368*/ 	.word	0x00000000


	//----- nvinfo : EIATTR_MIN_STACK_SIZE
	.align		4
.L_173:
        /*036c*/ 	.byte	0x04, 0x12
        /*036e*/ 	.short	(.L_175 - .L_174)
	.align		4
.L_174:
        /*0370*/ 	.word	index@(_ZN2at6native58_GLOBAL__N__9a069279_25_AdaptiveAveragePooling_cu_ef17039c26adaptive_average_pool_nhwcIiN3c108BFloat16EEEvPKT0_PS5_iiiiiiiiT_S9_S9_S9_)
        /*0374*/ 	.word	0x00000000


	//----- nvinfo : EIATTR_MIN_STACK_SIZE
	.align		4
.L_175:
        /*0378*/ 	.byte	0x04, 0x12
        /*037a*/ 	.short	(.L_177 - .L_176)
	.align		4
.L_176:
        /*037c*/ 	.word	index@(_ZN2at6native58_GLOBAL__N__9a069279_25_AdaptiveAveragePooling_cu_ef17039c26adaptive_average_pool_nhwcIiN3c104HalfEEEvPKT0_PS5_iiiiiiiiT_S9_S9_S9_)
        /*0380*/ 	.word	0x00000000


	//----- nvinfo : EIATTR_MIN_STACK_SIZE
	.align		4
.L_177:
        /*0384*/ 	.byte	0x04, 0x12
        /*0386*/ 	.short	(.L_179 - .L_178)
	.align		4
.L_178:
        /*0388*/ 	.word	index@(_ZN2at6native58_GLOBAL__N__9a069279_25_AdaptiveAveragePooling_cu_ef17039c26adaptive_average_pool_nhwcIifEEvPKT0_PS3_iiiiiiiiT_S7_S7_S7_)
        /*038c*/ 	.word	0x00000000


	//----- nvinfo : EIATTR_MIN_STACK_SIZE
	.align		4
.L_179:
        /*0390*/ 	.byte	0x04, 0x12
        /*0392*/ 	.short	(.L_181 - .L_180)
	.align		4
.L_180:
        /*0394*/ 	.word	index@(_ZN2at6native58_GLOBAL__N__9a069279_25_AdaptiveAveragePooling_cu_ef17039c26adaptive_average_pool_nhwcIidEEvPKT0_PS3_iiiiiiiiT_S7_S7_S7_)
        /*0398*/ 	.word	0x00000000
.L_181:


//--------------------- .nv.compat                --------------------------
	.section	.nv.compat,"",@"SHT_CUDA_COMPAT_INFO"
	.align	4
        /*0000*/ 	.byte	0x02, 0x09, 0x01, 0x00, 0x02, 0x02, 0x01, 0x00, 0x02, 0x05, 0x05, 0x00, 0x03, 0x07, 0x01, 0x01
        /*0010*/ 	.byte	0x02, 0x03, 0x00, 0x00, 0x02, 0x06, 0x01, 0x00, 0x04, 0x0b, 0x08, 0x00, 0x00, 0x00, 0x00, 0x00
        /*0020*/ 	.byte	0x00, 0x00, 0x00, 0x00


//--------------------- .nv.info._ZN2at6native58_GLOBAL__N__9a069279_25_AdaptiveAveragePooling_cu_ef17039c26adaptive_average_gradinputIN3c108BFloat16EEEvPT_PKS5_iiii --------------------------
	.section	.nv.info._ZN2at6native58_GLOBAL__N__9a069279_25_AdaptiveAveragePooling_cu_ef17039c26adaptive_average_gradinputIN3c108BFloat16EEEvPT_PKS5_iiii,"",@"SHT_CUDA_INFO"
	.sectionflags	@""
	.align	4


	//----- nvinfo : EIATTR_CUDA_API_VERSION
	.align		4
        /*0000*/ 	.byte	0x04, 0x37
        /*0002*/ 	.short	(.L_183 - .L_182)
.L_182:
        /*0004*/ 	.word	0x00000082


	//----- nvinfo : EIATTR_KPARAM_INFO
	.align		4
.L_183:
        /*0008*/ 	.byte	0x04, 0x17
        /*000a*/ 	.short	(.L_185 - .L_184)
.L_184:
        /*000c*/ 	.word	0x00000000
        /*0010*/ 	.short	0x0005
        /*0012*/ 	.short	0x001c
        /*0014*/ 	.byte	0x00, 0xf0, 0x11, 0x00


	//----- nvinfo : EIATTR_KPARAM_INFO
	.align		4
.L_185:
        /*0018*/ 	.byte	0x04, 0x17
        /*001a*/ 	.short	(.L_187 - .L_186)
.L_186:
        /*001c*/ 	.word	0x00000000
        /*0020*/ 	.short	0x0004
        /*0022*/ 	.short	0x0018
        /*0024*/ 	.byte	0x00, 0xf0, 0x11, 0x00


	//----- nvinfo : EIATTR_KPARAM_INFO
	.align		4
.L_187:
        /*0028*/ 	.byte	0x04, 0x17
        /*002a*/ 	.short	(.L_189 - .L_188)
.L_188:
        /*002c*/ 	.word	0x00000000
        /*0030*/ 	.short	0x0003
        /*0032*/ 	.short	0x0014
        /*0034*/ 	.byte	0x00, 0xf0, 0x11, 0x00


	//----- nvinfo : EIATTR_KPARAM_INFO
	.align		4
.L_189:
        /*0038*/ 	.byte	0x04, 0x17
        /*003a*/ 	.short	(.L_191 - .L_190)
.L_190:
        /*003c*/ 	.word	0x00000000
        /*0040*/ 	.short	0x0002
        /*0042*/ 	.short	0x0010
        /*0044*/ 	.byte	0x00, 0xf0, 0x11, 0x00


	//----- nvinfo : EIATTR_KPARAM_INFO
	.align		4
.L_191:
        /*0048*/ 	.byte	0x04, 0x17
        /*004a*/ 	.short	(.L_193 - .L_192)
.L_192:
        /*004c*/ 	.word	0x00000000
        /*0050*/ 	.short	0x0001
        /*0052*/ 	.short	0x0008
        /*0054*/ 	.byte	0x00, 0xf0, 0x21, 0x00


	//----- nvinfo : EIATTR_KPARAM_INFO
	.align		4
.L_193:
        /*0058*/ 	.byte	0x04, 0x17
        /*005a*/ 	.short	(.L_195 - .L_194)
.L_194:
        /*005c*/ 	.word	0x00000000
        /*0060*/ 	.short	0x0000
        /*0062*/ 	.short	0x0000
        /*0064*/ 	.byte	0x00, 0xf0, 0x21, 0x00


	//----- nvinfo : EIATTR_SPARSE_MMA_MASK
	.align		4
.L_195:
        /*0068*/ 	.byte	0x03, 0x50
        /*006a*/ 	.short	0x0000


	//----- nvinfo : EIATTR_MAXREG_COUNT
	.align		4
        /*006c*/ 	.byte	0x03, 0x1b
        /*006e*/ 	.short	0x00ff


	//----- nvinfo : EIATTR_MERCURY_ISA_VERSION
	.align		4
        /*0070*/ 	.byte	0x03, 0x5f
        /*0072*/ 	.short	0x0101


	//----- nvinfo : EIATTR_EXIT_INSTR_OFFSETS
	.align		4
        /*0074*/ 	.byte	0x04, 0x1c
        /*0076*/ 	.short	(.L_197 - .L_196)


	//   ....[0]....
.L_196:
        /*0078*/ 	.word	0x00000070


	//   ....[1]....
        /*007c*/ 	.word	0x000043f0


	//----- nvinfo : EIATTR_CRS_STACK_SIZE
	.align		4
.L_197:
        /*0080*/ 	.byte	0x04, 0x1e
        /*0082*/ 	.short	(.L_199 - .L_198)
.L_198:
        /*0084*/ 	.word	0x00000000


	//----- nvinfo : EIATTR_CBANK_PARAM_SIZE
	.align		4
.L_199:
        /*0088*/ 	.byte	0x03, 0x19
        /*008a*/ 	.short	0x0020


	//----- nvinfo : EIATTR_PARAM_CBANK
	.align		4
        /*008c*/ 	.byte	0x04, 0x0a
        /*008e*/ 	.short	(.L_201 - .L_200)
	.align		4
.L_200:
        /*0090*/ 	.word	index@(.nv.constant0._ZN2at6native58_GLOBAL__N__9a069279_25_AdaptiveAveragePooling_cu_ef17039c26adaptive_average_gradinputIN3c108BFloat16EEEvPT_PKS5_iiii)
        /*0094*/ 	.short	0x0210
        /*0096*/ 	.short	0x0020


	//----- nvinfo : EIATTR_SW_WAR
	.align		4
.L_201:
        /*0098*/ 	.byte	0x04, 0x36
        /*009a*/ 	.short	(.L_203 - .L_202)
.L_202:
        /*009c*/ 	.word	0x00000008
.L_203:


//--------------------- .nv.info._ZN2at6native58_GLOBAL__N__9a069279_25_AdaptiveAveragePooling_cu_ef17039c33atomic_adaptive_average_gradinputIN3c108BFloat16EEEvPT_PKS5_iiii --------------------------
	.section	.nv.info._ZN2at6native58_GLOBAL__N__9a069279_25_AdaptiveAveragePooling_cu_ef17039c33atomic_adaptive_average_gradinputIN3c108BFloat16EEEvPT_PKS5_iiii,"",@"SHT_CUDA_INFO"
	.sectionflags	@""
	.align	4


	//----- nvinfo : EIATTR_CUDA_API_VERSION
	.align		4
        /*0000*/ 	.byte	0x04, 0x37
        /*0002*/ 	.short	(.L_205 - .L_204)
.L_204:
        /*0004*/ 	.word	0x00000082


	//----- nvinfo : EIATTR_KPARAM_INFO
	.align		4
.L_205:
        /*0008*/ 	.byte	0x04, 0x17
        /*000a*/ 	.short	(.L_207 - .L_206)
.L_206:
        /*000c*/ 	.word	0x00000000
        /*0010*/ 	.short	0x0005
        /*0012*/ 	.short	0x001c
        /*0014*/ 	.byte	0x00, 0xf0, 0x11, 0x00


	//----- nvinfo : EIATTR_KPARAM_INFO
	.align		4
.L_207:
        /*0018*/ 	.byte	0x04, 0x17
        /*001a*/ 	.short	(.L_209 - .L_208)
.L_208:
        /*001c*/ 	.word	0x00000000
        /*0020*/ 	.short	0x0004
        /*0022*/ 	.short	0x0018
        /*0024*/ 	.byte	0x00, 0xf0, 0x11, 0x00


	//----- nvinfo : EIATTR_KPARAM_INFO
	.align		4
.L_209:
        /*0028*/ 	.byte	0x04, 0x17
        /*002a*/ 	.short	(.L_211 - .L_210)
.L_210:
        /*002c*/ 	.word	0x00000000
        /*0030*/ 	.short	0x0003
        /*0032*/ 	.short	0x0014
        /*0034*/ 	.byte	0x00, 0xf0, 0x11, 0x00


	//----- nvinfo : EIATTR_KPARAM_INFO
	.align		4
.L_211:
        /*0038*/ 	.byte	0x04, 0x17
        /*003a*/ 	.short	(.L_213 - .L_212)
.L_212:
        /*003c*/ 	.word	0x00000000
        /*0040*/ 	.short	0x0002
        /*0042*/ 	.short	0x0010
        /*0044*/ 	.byte	0x00, 0xf0, 0x11, 0x00


	//----- nvinfo : EIATTR_KPARAM_INFO
	.align		4
.L_213:
        /*0048*/ 	.byte	0x04, 0x17
        /*004a*/ 	.short	(.L_215 - .L_214)
.L_214:
        /*004c*/ 	.word	0x00000000
        /*0050*/ 	.short	0x0001
        /*0052*/ 	.short	0x0008
        /*0054*/ 	.byte	0x00, 0xf0, 0x21, 0x00


	//----- nvinfo : EIATTR_KPARAM_INFO
	.align		4
.L_215:
        /*0058*/ 	.byte	0x04, 0x17
        /*005a*/ 	.short	(.L_217 - .L_216)
.L_216:
        /*005c*/ 	.word	0x00000000
        /*0060*/ 	.short	0x0000
        /*0062*/ 	.short	0x0000
        /*0064*/ 	.byte	0x00, 0xf0, 0x21, 0x00


	//----- nvinfo : EIATTR_SPARSE_MMA_MASK
	.align		4
.L_217:
        /*0068*/ 	.byte	0x03, 0x50
        /*006a*/ 	.short	0x0000


	//----- nvinfo : EIATTR_MAXREG_COUNT
	.align		4
        /*006c*/ 	.byte	0x03, 0x1b
        /*006e*/ 	.short	0x00ff


	//----- nvinfo : EIATTR_MERCURY_ISA_VERSION
	.align		4
        /*0070*/ 	.byte	0x03, 0x5f
        /*0072*/ 	.short	0x0101


	//----- nvinfo : EIATTR_ATOM16_EMUL_INSTR_REG_MAP
	.align		4
        /*0074*/ 	.byte	0x04, 0x2e
        /*0076*/ 	.short	(.L_219 - .L_218)


	//   ....[0]....
.L_218:
        /*0078*/ 	.word	0x00001030
        /*007c*/ 	.short	0x0019
        /*007e*/ 	.short	0x0000


	//   ....[1]....
        /*0080*/ 	.word	0x00001090
        /*0084*/ 	.short	0x0019
        /*0086*/ 	.short	0x0000


	//   ....[2]....
        /*0088*/ 	.word	0x00001130
        /*008c*/ 	.short	0x001b
        /*008e*/ 	.short	0x0000


	//   ....[3]....
        /*0090*/ 	.word	0x00001180
        /*0094*/ 	.short	0x001b
        /*0096*/ 	.short	0x0000


	//   ....[4]....
        /*0098*/ 	.word	0x00001220
        /*009c*/ 	.short	0x001b
        /*009e*/ 	.short	0x0000


	//   ....[5]....
        /*00a0*/ 	.word	0x00001270
        /*00a4*/ 	.short	0x001b
        /*00a6*/ 	.short	0x0000


	//   ....[6]....
        /*00a8*/ 	.word	0x00001310
        /*00ac*/ 	.short	0x001b
        /*00ae*/ 	.short	0x0000


	//   ....[7]....
        /*00b0*/ 	.word	0x00001360
        /*00b4*/ 	.short	0x001b
        /*00b6*/ 	.short	0x0000


	//   ....[8]....
        /*00b8*/ 	.word	0x000014a0
        /*00bc*/ 	.short	0x000e
        /*00be*/ 	.short	0x0000


	//   ....[9]....
        /*00c0*/ 	.word	0x00001500
        /*00c4*/ 	.short	0x000e
        /*00c6*/ 	.short	0x0000


	//   ....[10]....
        /*00c8*/ 	.word	0x000015c0
        /*00cc*/ 	.short	0x0019
        /*00ce*/ 	.short	0x0000


	//   ....[11]....
        /*00d0*/ 	.word	0x00001610
        /*00d4*/ 	.short	0x0019
        /*00d6*/ 	.short	0x0000


	//   ....[12]....
        /*00d8*/ 	.word	0x000016b0
        /*00dc*/ 	.short	0x0017
        /*00de*/ 	.short	0x0000


	//   ....[13]....
        /*00e0*/ 	.word	0x00001700
        /*00e4*/ 	.short	0x0017
        /*00e6*/ 	.short	0x0000


	//----- nvinfo : EIATTR_EXIT_INSTR_OFFSETS
	.align		4
.L_219:
        /*00e8*/ 	.byte	0x04, 0x1c
        /*00ea*/ 	.short	(.L_221 - .L_220)


	//   ....[0]....
.L_220:
        /*00ec*/ 	.word	0x00000080


	//   ....[1]....
        /*00f0*/ 	.word	0x00001840


	//----- nvinfo : EIATTR_CRS_STACK_SIZE
	.align		4
.L_221:
        /*00f4*/ 	.byte	0x04, 0x1e
        /*00f6*/ 	.short	(.L_223 - .L_222)
.L_222:
        /*00f8*/ 	.word	0x00000000


	//----- nvinfo : EIATTR_CBANK_PARAM_SIZE
	.align		4
.L_223:
        /*00fc*/ 	.byte	0x03, 0x19
        /*00fe*/ 	.short	0x0020


	//----- nvinfo : EIATTR_PARAM_CBANK
	.align		4
        /*0100*/ 	.byte	0x04, 0x0a
        /*0102*/ 	.short	(.L_225 - .L_224)
	.align		4
.L_224:
        /*0104*/ 	.word	index@(.nv.constant0._ZN2at6native58_GLOBAL__N__9a069279_25_AdaptiveAveragePooling_cu_ef17039c33atomic_adaptive_average_gradinputIN3c108BFloat16EEEvPT_PKS5_iiii)
        /*0108*/ 	.short	0x0210
        /*010a*/ 	.short	0x0020


	//----- nvinfo : EIATTR_SW_WAR
	.align		4
.L_225:
        /*010c*/ 	.byte	0x04, 0x36
        /*010e*/ 	.short	(.L_227 - .L_226)
.L_226:
        /*0110*/ 	.word	0x00000008
.L_227:


//--------------------- .nv.info._ZN2at6native58_GLOBAL__N__9a069279_25_AdaptiveAveragePooling_cu_ef17039c26adaptive_average_gradinputIN3c104HalfEEEvPT_PKS5_iiii --------------------------
	.section	.nv.info._ZN2at6native58_GLOBAL__N__9a069279_25_AdaptiveAveragePooling_cu_ef17039c26adaptive_average_gradinputIN3c104HalfEEEvPT_PKS5_iiii,"",@"SHT_CUDA_INFO"
	.sectionflags	@""
	.align	4


	//----- nvinfo : EIATTR_CUDA_API_VERSION
	.align		4
        /*0000*/ 	.byte	0x04, 0x37
        /*0002*/ 	.short	(.L_229 - .L_228)
.L_228:
        /*0004*/ 	.word	0x00000082


	//----- nvinfo : EIATTR_KPARAM_INFO
	.align		4
.L_229:
        /*0008*/ 	.byte	0x04, 0x17
        /*000a*/ 	.short	(.L_231 - .L_230)
.L_230:
        /*000c*/ 	.word	0x00000000
        /*0010*/ 	.short	0x0005
        /*0012*/ 	.short	0x001c
        /*0014*/ 	.byte	0x00, 0xf0, 0x11, 0x00


	//----- nvinfo : EIATTR_KPARAM_INFO
	.align		4
.L_231:
        /*0018*/ 	.byte	0x04, 0x17
        /*001a*/ 	.short	(.L_233 - .L_232)
.L_232:
        /*001c*/ 	.word	0x00000000
        /*0020*/ 	.short	0x0004
        /*0022*/ 	.short	0x0018
        /*0024*/ 	.byte	0x00, 0xf0, 0x11, 0x00


	//----- nvinfo : EIATTR_KPARAM_INFO
	.align		4
.L_233:
        /*0028*/ 	.byte	0x04, 0x17
        /*002a*/ 	.short	(.L_235 - .L_234)
.L_234:
        /*002c*/ 	.word	0x00000000
        /*0030*/ 	.short	0x0003
        /*0032*/ 	.short	0x0014
        /*0034*/ 	.byte	0x00, 0xf0, 0x11, 0x00


	//----- nvinfo : EIATTR_KPARAM_INFO
	.align		4
.L_235:
        /*0038*/ 	.byte	0x04, 0x17
        /*003a*/ 	.short	(.L_237 - .L_236)
.L_236:
        /*003c*/ 	.word	0x00000000
        /*0040*/ 	.short	0x0002
        /*0042*/ 	.short	0x0010
        /*0044*/ 	.byte	0x00, 0xf0, 0x11, 0x00


	//----- nvinfo : EIATTR_KPARAM_INFO
	.align		4
.L_237:
        /*0048*/ 	.byte	0x04, 0x17
        /*004a*/ 	.short	(.L_239 - .L_238)
.L_238:
        /*004c*/ 	.word	0x00000000
        /*0050*/ 	.short	0x0001
        /*0052*/ 	.short	0x0008
        /*0054*/ 	.byte	0x00, 0xf0, 0x21, 0x00


	//----- nvinfo : EIATTR_KPARAM_INFO
	.align		4
.L_239:
        /*0058*/ 	.byte	0x04, 0x17
        /*005a*/ 	.short	(.L_241 - .L_240)
.L_240:
        /*005c*/ 	.word	0x00000000
        /*0060*/ 	.short	0x0000
        /*0062*/ 	.short	0x0000
        /*0064*/ 	.byte	0x00, 0xf0, 0x21, 0x00


	//----- nvinfo : EIATTR_SPARSE_MMA_MASK
	.align		4
.L_241:
        /*0068*/ 	.byte	0x03, 0x50
        /*006a*/ 	.short	0x0000


	//----- nvinfo : EIATTR_MAXREG_COUNT
	.align		4
        /*006c*/ 	.byte	0x03, 0x1b
        /*006e*/ 	.short	0x00ff


	//----- nvinfo : EIATTR_MERCURY_ISA_VERSION
	.align		4
        /*0070*/ 	.byte	0x03, 0x5f
        /*0072*/ 	.short	0x0101


	//----- nvinfo : EIATTR_EXIT_INSTR_OFFSETS
	.align		4
        /*0074*/ 	.byte	0x04, 0x1c
        /*0076*/ 	.short	(.L_243 - .L_242)


	//   ....[0]....
.L_242:
        /*0078*/ 	.word	0x00000070


	//   ....[1]....
        /*007c*/ 	.word	0x00004380


	//----- nvinfo : EIATTR_CRS_STACK_SIZE
	.align		4
.L_243:
        /*0080*/ 	.byte	0x04, 0x1e
        /*0082*/ 	.short	(.L_245 - .L_244)
.L_244:
        /*0084*/ 	.word	0x00000000


	//----- nvinfo : EIATTR_CBANK_PARAM_SIZE
	.align		4
.L_245:
        /*0088*/ 	.byte	0x03, 0x19
        /*008a*/ 	.short	0x0020


	//----- nvinfo : EIATTR_PARAM_CBANK
	.align		4
        /*008c*/ 	.byte	0x04, 0x0a
        /*008e*/ 	.short	(.L_247 - .L_246)
	.align		4
.L_246:
        /*0090*/ 	.word	index@(.nv.constant0._ZN2at6native58_GLOBAL__N__9a069279_25_AdaptiveAveragePooling_cu_ef17039c26adaptive_average_gradinputIN3c104HalfEEEvPT_PKS5_iiii)
        /*0094*/ 	.short	0x0210
        /*0096*/ 	.short	0x0020


	//----- nvinfo : EIATTR_SW_WAR
	.align		4
.L_247:
        /*0098*/ 	.byte	0x04, 0x36
        /*009a*/ 	.short	(.L_249 - .L_248)
.L_248:
        /*009c*/ 	.word	0x00000008
.L_249:


//--------------------- .nv.info._ZN2at6native58_GLOBAL__N__9a069279_25_AdaptiveAveragePooling_cu_ef17039c33atomic_adaptive_average_gradinputIN3c104HalfEEEvPT_PKS5_iiii --------------------------
	.section	.nv.info._ZN2at6native58_GLOBAL__N__9a069279_25_AdaptiveAveragePooling_cu_ef17039c33atomic_adaptive_average_gradinputIN3c104HalfEEEvPT_PKS5_iiii,"",@"SHT_CUDA_INFO"
	.sectionflags	@""
	.align	4


	//----- nvinfo : EIATTR_CUDA_API_VERSION
	.align		4
        /*0000*/ 	.byte	0x04, 0x37
        /*0002*/ 	.short	(.L_251 - .L_250)
.L_250:
        /*0004*/ 	.word	0x00000082


	//----- nvinfo : EIATTR_KPARAM_INFO
	.align		4
.L_251:
        /*0008*/ 	.byte	0x04, 0x17
        /*000a*/ 	.short	(.L_253 - .L_252)
.L_252:
        /*000c*/ 	.word	0x00000000
        /*0010*/ 	.short	0x0005
        /*0012*/ 	.short	0x001c
        /*0014*/ 	.byte	0x00, 0xf0, 0x11, 0x00


	//----- nvinfo : EIATTR_KPARAM_INFO
	.align		4
.L_253:
        /*0018*/ 	.byte	0x04, 0x17
        /*001a*/ 	.short	(.L_255 - .L_254)
.L_254:
        /*001c*/ 	.word	0x00000000
        /*0020*/ 	.short	0x0004
        /*0022*/ 	.short	0x0018
        /*0024*/ 	.byte	0x00, 0xf0, 0x11, 0x00


	//----- nvinfo : EIATTR_KPARAM_INFO
	.align		4
.L_255:
        /*0028*/ 	.byte	0x04, 0x17
        /*002a*/ 	.short	(.L_257 - .L_256)
.L_256:
        /*002c*/ 	.word	0x00000000
        /*0030*/ 	.short	0x0003
        /*0032*/ 	.short	0x0014
        /*0034*/ 	.byte	0x00, 0xf0, 0x11, 0x00


	//----- nvinfo : EIATTR_KPARAM_INFO
	.align		4
.L_257:
        /*0038*/ 	.byte	0x04, 0x17
        /*003a*/ 	.short	(.L_259 - .L_258)
.L_258:
        /*003c*/ 	.word	0x00000000
        /*0040*/ 	.short	0x0002
        /*0042*/ 	.short	0x0010
        /*0044*/ 	.byte	0x00, 0xf0, 0x11, 0x00


	//----- nvinfo : EIATTR_KPARAM_INFO
	.align		4
.L_259:
        /*0048*/ 	.byte	0x04, 0x17
        /*004a*/ 	.short	(.L_261 - .L_260)
.L_260:
        /*004c*/ 	.word	0x00000000
        /*0050*/ 	.short	0x0001
        /*0052*/ 	.short	0x0008
        /*0054*/ 	.byte	0x00, 0xf0, 0x21, 0x00


	//----- nvinfo : EIATTR_KPARAM_INFO
	.align		4
.L_261:
        /*0058*/ 	.byte	0x04, 0x17
        /*005a*/ 	.short	(.L_263 - .L_262)
.L_262:
        /*005c*/ 	.word	0x00000000
        /*0060*/ 	.short	0x0000
        /*0062*/ 	.short	0x0000
        /*0064*/ 	.byte	0x00, 0xf0, 0x21, 0x00


	//----- nvinfo : EIATTR_SPARSE_MMA_MASK
	.align		4
.L_263:
        /*0068*/ 	.byte	0x03, 0x50
        /*006a*/ 	.short	0x0000


	//----- nvinfo : EIATTR_MAXREG_COUNT
	.align		4
        /*006c*/ 	.byte	0x03, 0x1b
        /*006e*/ 	.short	0x00ff


	//----- nvinfo : EIATTR_MERCURY_ISA_VERSION
	.align		4
        /*0070*/ 	.byte	0x03, 0x5f
        /*0072*/ 	.short	0x0101


	//----- nvinfo : EIATTR_ATOM16_EMUL_INSTR_REG_MAP
	.align		4
        /*0074*/ 	.byte	0x04, 0x2e
        /*0076*/ 	.short	(.L_265 - .L_264)


	//   ....[0]....
.L_264:
        /*0078*/ 	.word	0x00001020
        /*007c*/ 	.short	0x0019
        /*007e*/ 	.short	0x0000


	//   ....[1]....
        /*0080*/ 	.word	0x00001080
        /*0084*/ 	.short	0x0019
        /*0086*/ 	.short	0x0000


	//   ....[2]....
        /*0088*/ 	.word	0x00001120
        /*008c*/ 	.short	0x001b
        /*008e*/ 	.short	0x0000


	//   ....[3]....
        /*0090*/ 	.word	0x00001170
        /*0094*/ 	.short	0x001b
        /*0096*/ 	.short	0x0000


	//   ....[4]....
        /*0098*/ 	.word	0x00001210
        /*009c*/ 	.short	0x001b
        /*009e*/ 	.short	0x0000


	//   ....[5]....
        /*00a0*/ 	.word	0x00001260
        /*00a4*/ 	.short	0x001b
        /*00a6*/ 	.short	0x0000


	//   ....[6]....
        /*00a8*/ 	.word	0x00001300
        /*00ac*/ 	.short	0x001b
        /*00ae*/ 	.short	0x0000


	//   ....[7]....
        /*00b0*/ 	.word	0x00001350
        /*00b4*/ 	.short	0x001b
        /*00b6*/ 	.short	0x0000


	//   ....[8]....
        /*00b8*/ 	.word	0x00001490
        /*00bc*/ 	.short	0x000e
        /*00be*/ 	.short	0x0000


	//   ....[9]....
        /*00c0*/ 	.word	0x000014f0
        /*00c4*/ 	.short	0x000e
        /*00c6*/ 	.short	0x0000


	//   ....[10]....
        /*00c8*/ 	.word	0x000015b0
        /*00cc*/ 	.short	0x0019
        /*00ce*/ 	.short	0x0000


	//   ....[11]....
        /*00d0*/ 	.word	0x00001600
        /*00d4*/ 	.short	0x0019
        /*00d6*/ 	.short	0x0000


	//   ....[12]....
        /*00d8*/ 	.word	0x000016a0
        /*00dc*/ 	.short	0x0017
        /*00de*/ 	.short	0x0000


	//   ....[13]....
        /*00e0*/ 	.word	0x000016f0
        /*00e4*/ 	.short	0x0017
        /*00e6*/ 	.short	0x0000


	//----- nvinfo : EIATTR_EXIT_INSTR_OFFSETS
	.align		4
.L_265:
        /*00e8*/ 	.byte	0x04, 0x1c
        /*00ea*/ 	.short	(.L_267 - .L_266)


	//   ....[0]....
.L_266:
        /*00ec*/ 	.word	0x00000080


	//   ....[1]....
        /*00f0*/ 	.word	0x00001830


	//----- nvinfo : EIATTR_CRS_STACK_SIZE
	.align		4
.L_267:
        /*00f4*/ 	.byte	0x04, 0x1e
        /*00f6*/ 	.short	(.L_269 - .L_268)
.L_268:
        /*00f8*/ 	.word	0x00000000


	//----- nvinfo : EIATTR_CBANK_PARAM_SIZE
	.align		4
.L_269:
        /*00fc*/ 	.byte	0x03, 0x19
        /*00fe*/ 	.short	0x0020


	//----- nvinfo : EIATTR_PARAM_CBANK
	.align		4
        /*0100*/ 	.byte	0x04, 0x0a
        /*0102*/ 	.short	(.L_271 - .L_270)
	.align		4
.L_270:
        /*0104*/ 	.word	index@(.nv.constant0._ZN2at6native58_GLOBAL__N__9a069279_25_AdaptiveAveragePooling_cu_ef17039c33atomic_adaptive_average_gradinputIN3c104HalfEEEvPT_PKS5_iiii)
        /*0108*/ 	.short	0x0210
        /*010a*/ 	.short	0x0020


	//----- nvinfo : EIATTR_SW_WAR
	.align		4
.L_271:
        /*010c*/ 	.byte	0x04, 0x36
        /*010e*/ 	.short	(.L_273 - .L_272)
.L_272:
        /*0110*/ 	.word	0x00000008
.L_273:


//--------------------- .nv.info._ZN2at6native58_GLOBAL__N__9a069279_25_AdaptiveAveragePooling_cu_ef17039c26adaptive_average_gradinputIfEEvPT_PKS3_iiii --------------------------
	.section	.nv.info._ZN2at6native58_GLOBAL__N__9a069279_25_AdaptiveAveragePooling_cu_ef17039c26adaptive_average_gradinputIfEEvPT_PKS3_iiii,"",@"SHT_CUDA_INFO"
	.sectionflags	@""
	.align	4


	//----- nvinfo : EIATTR_CUDA_API_VERSION
	.align		4
        /*0000*/ 	.byte	0x04, 0x37
        /*0002*/ 	.short	(.L_275 - .L_274)
.L_274:
        /*0004*/ 	.word	0x00000082


	//----- nvinfo : EIATTR_KPARAM_INFO
	.align		4
.L_275:
        /*0008*/ 	.byte	0x04, 0x17
        /*000a*/ 	.short	(.L_277 - .L_276)
.L_276:
        /*000c*/ 	.word	0x00000000
        /*0010*/ 	.short	0x0005
        /*0012*/ 	.short	0x001c
        /*0014*/ 	.byte	0x00, 0xf0, 0x11, 0x00


	//----- nvinfo : EIATTR_KPARAM_INFO
	.align		4
.L_277:
        /*0018*/ 	.byte	0x04, 0x17
        /*001a*/ 	.short	(.L_279 - .L_278)
.L_278:
        /*001c*/ 	.word	0x00000000
        /*0020*/ 	.short	0x0004
        /*0022*/ 	.short	0x0018
        /*0024*/ 	.byte	0x00, 0xf0, 0x11, 0x00


	//----- nvinfo : EIATTR_KPARAM_INFO
	.align		4
.L_279:
        /*0028*/ 	.byte	0x04, 0x17
        /*002a*/ 	.short	(.L_281 - .L_280)
.L_280:
        /*002c*/ 	.word	0x00000000
        /*0030*/ 	.short	0x0003
        /*0032*/ 	.short	0x0014
        /*0034*/ 	.byte	0x00, 0xf0, 0x11, 0x00


	//----- nvinfo : EIATTR_KPARAM_INFO
	.align		4
.L_281:
        /*0038*/ 	.byte	0x04, 0x17
        /*003a*/ 	.short	(.L_283 - .L_282)
.L_282:
        /*003c*/ 	.word	0x00000000
        /*0040*/ 	.short	0x0002
        /*0042*/ 	.short	0x0010
        /*0044*/ 	.byte	0x00, 0xf0, 0x11, 0x00


	//----- nvinfo : EIATTR_KPARAM_INFO
	.align		4
.L_283:
        /*0048*/ 	.byte	0x04, 0x17
        /*004a*/ 	.short	(.L_285 - .L_284)
.L_284:
        /*004c*/ 	.word	0x00000000
        /*0050*/ 	.short	0x0001
        /*0052*/ 	.short	0x0008
        /*0054*/ 	.byte	0x00, 0xf0, 0x21, 0x00


	//----- nvinfo : EIATTR_KPARAM_INFO
	.align		4
.L_285:
        /*0058*/ 	.byte	0x04, 0x17
        /*005a*/ 	.short	(.L_287 - .L_286)
.L_286:
        /*005c*/ 	.word	0x00000000
        /*0060*/ 	.short	0x0000
        /*0062*/ 	.short	0x0000
        /*0064*/ 	.byte	0x00, 0xf0, 0x21, 0x00


	//----- nvinfo : EIATTR_SPARSE_MMA_MASK
	.align		4
.L_287:
        /*0068*/ 	.byte	0x03, 0x50
        /*006a*/ 	.short	0x0000


	//----- nvinfo : EIATTR_MAXREG_COUNT
	.align		4
        /*006c*/ 	.byte	0x03, 0x1b
        /*006e*/ 	.short	0x00ff


	//----- nvinfo : EIATTR_MERCURY_ISA_VERSION
	.align		4
        /*0070*/ 	.byte	0x03, 0x5f
        /*0072*/ 	.short	0x0101


	//----- nvinfo : EIATTR_EXIT_INSTR_OFFSETS
	.align		4
        /*0074*/ 	.byte	0x04, 0x1c
        /*0076*/ 	.short	(.L_289 - .L_288)


	//   ....[0]....
.L_288:
        /*0078*/ 	.word	0x00000070


	//   ....[1]....
        /*007c*/ 	.word	0x00003ed0


	//----- nvinfo : EIATTR_CRS_STACK_SIZE
	.align		4
.L_289:
        /*0080*/ 	.byte	0x04, 0x1e
        /*0082*/ 	.short	(.L_291 - .L_290)
.L_290:
        /*0084*/ 	.word	0x00000000


	//----- nvinfo : EIATTR_CBANK_PARAM_SIZE
	.align		4
.L_291:
        /*0088*/ 	.byte	0x03, 0x19
        /*008a*/ 	.short	0x0020


	//----- nvinfo : EIATTR_PARAM_CBANK
	.align		4
        /*008c*/ 	.byte	0x04, 0x0a
        /*008e*/ 	.short	(.L_293 - .L_292)
	.align		4
.L_292:
        /*0090*/ 	.word	index@(.nv.constant0._ZN2at6native58_GLOBAL__N__9a069279_25_AdaptiveAveragePooling_cu_ef17039c26adaptive_average_gradinputIfEEvPT_PKS3_iiii)
        /*0094*/ 	.short	0x0210
        /*0096*/ 	.short	0x0020


	//----- nvinfo : EIATTR_SW_WAR
	.align		4
.L_293:
        /*0098*/ 	.byte	0x04, 0x36
        /*009a*/ 	.short	(.L_295 - .L_294)
.L_294:
        /*009c*/ 	.word	0x00000008
.L_295:


//--------------------- .nv.info._ZN2at6native58_GLOBAL__N__9a069279_25_AdaptiveAveragePooling_cu_ef17039c33atomic_adaptive_average_gradinputIfEEvPT_PKS3_iiii --------------------------
	.section	.nv.info._ZN2at6native58_GLOBAL__N__9a069279_25_AdaptiveAveragePooling_cu_ef17039c33atomic_adaptive_average_gradinputIfEEvPT_PKS3_iiii,"",@"SHT_CUDA_INFO"
	.sectionflags	@""
	.align	4


	//----- nvinfo : EIATTR_CUDA_API_VERSION
	.align		4
        /*0000*/ 	.byte	0x04, 0x37
        /*0002*/ 	.short	(.L_297 - .L_296)
.L_296:
        /*0004*/ 	.word	0x00000082


	//----- nvinfo : EIATTR_KPARAM_INFO
	.align		4
.L_297:
        /*0008*/ 	.byte	0x04, 0x17
        /*000a*/ 	.short	(.L_299 - .L_298)
.L_298:
        /*000c*/ 	.word	0x00000000
        /*0010*/ 	.short	0x0005
        /*0012*/ 	.short	0x001c
        /*0014*/ 	.byte	0x00, 0xf0, 0x11, 0x00


	//----- nvinfo : EIATTR_KPARAM_INFO
	.align		4
.L_299:
        /*0018*/ 	.byte	0x04, 0x17
        /*001a*/ 	.short	(.L_301 - .L_300)
.L_300:
        /*001c*/ 	.word	0x00000000
        /*0020*/ 	.short	0x0004
        /*0022*/ 	.short	0x0018
        /*0024*/ 	.byte	0x00, 0xf0, 0x11, 0x00


	//----- nvinfo : EIATTR_KPARAM_INFO
	.align		4
.L_301:
        /*0028*/ 	.byte	0x04, 0x17
        /*002a*/ 	.short	(.L_303 - .L_302)
.L_302:
        /*002c*/ 	.word	0x00000000
        /*0030*/ 	.short	0x0003
        /*0032*/ 	.short	0x0014
        /*0034*/ 	.byte	0x00, 0xf0, 0x11, 0x00


	//----- nvinfo : EIATTR_KPARAM_INFO
	.align		4
.L_303:
        /*0038*/ 	.byte	0x04, 0x17
        /*003a*/ 	.short	(.L_305 - .L_304)
.L_304:
        /*003c*/ 	.word	0x00000000
        /*0040*/ 	.short	0x0002
        /*0042*/ 	.short	0x0010
        /*0044*/ 	.byte	0x00, 0xf0, 0x11, 0x00


	//----- nvinfo : EIATTR_KPARAM_INFO
	.align		4
.L_305:
        /*0048*/ 	.byte	0x04, 0x17
        /*004a*/ 	.short	(.L_307 - .L_306)
.L_306:
        /*004c*/ 	.word	0x00000000
        /*0050*/ 	.short	0x0001
        /*0052*/ 	.short	0x0008
        /*0054*/ 	.byte	0x00, 0xf0, 0x21, 0x00


	//----- nvinfo : EIATTR_KPARAM_INFO
	.align		4
.L_307:
        /*0058*/ 	.byte	0x04, 0x17
        /*005a*/ 	.short	(.L_309 - .L_308)
.L_308:
        /*005c*/ 	.word	0x00000000
        /*0060*/ 	.short	0x0000
        /*0062*/ 	.short	0x0000
        /*0064*/ 	.byte	0x00, 0xf0, 0x21, 0x00


	//----- nvinfo : EIATTR_SPARSE_MMA_MASK
	.align		4
.L_309:
        /*0068*/ 	.byte	0x03, 0x50
        /*006a*/ 	.short	0x0000


	//----- nvinfo : EIATTR_MAXREG_COUNT
	.align		4
        /*006c*/ 	.byte	0x03, 0x1b
        /*006e*/ 	.short	0x00ff


	//----- nvinfo : EIATTR_MERCURY_ISA_VERSION
	.align		4
        /*0070*/ 	.byte	0x03, 0x5f
        /*0072*/ 	.short	0x0101


	//----- nvinfo : EIATTR_EXIT_INSTR_OFFSETS
	.align		4
        /*0074*/ 	.byte	0x04, 0x1c
        /*0076*/ 	.short	(.L_311 - .L_310)


	//   ....[0]....
.L_310:
        /*0078*/ 	.word	0x00000080


	//   ....[1]....
        /*007c*/ 	.word	0x00001200


	//----- nvinfo : EIATTR_CRS_STACK_SIZE
	.align		4
.L_311:
        /*0080*/ 	.byte	0x04, 0x1e
        /*0082*/ 	.short	(.L_313 - .L_312)
.L_312:
        /*0084*/ 	.word	0x00000000


	//----- nvinfo : EIATTR_CBANK_PARAM_SIZE
	.align		4
.L_313:
        /*0088*/ 	.byte	0x03, 0x19
        /*008a*/ 	.short	0x0020


	//----- nvinfo : EIATTR_PARAM_CBANK
	.align		4
        /*008c*/ 	.byte	0x04, 0x0a
        /*008e*/ 	.short	(.L_315 - .L_314)
	.align		4
.L_314:
        /*0090*/ 	.word	index@(.nv.constant0._ZN2at6native58_GLOBAL__N__9a069279_25_AdaptiveAveragePooling_cu_ef17039c33atomic_adaptive_average_gradinputIfEEvPT_PKS3_iiii)
        /*0094*/ 	.short	0x0210
        /*0096*/ 	.short	0x0020


	//----- nvinfo : EIATTR_SW_WAR
	.align		4
.L_315:
        /*0098*/ 	.byte	0x04, 0x36
        /*009a*/ 	.short	(.L_317 - .L_316)
.L_316:
        /*009c*/ 	.word	0x00000008
.L_317:


//--------------------- .nv.info._ZN2at6native58_GLOBAL__N__9a069279_25_AdaptiveAveragePooling_cu_ef17039c26adaptive_average_gradinputIdEEvPT_PKS3_iiii --------------------------
	.section	.nv.info._ZN2at6native58_GLOBAL__N__9a069279_25_AdaptiveAveragePooling_cu_ef17039c26adaptive_average_gradinputIdEEvPT_PKS3_iiii,"",@"SHT_CUDA_INFO"
	.sectionflags	@""
	.align	4


	//----- nvinfo : EIATTR_CUDA_API_VERSION
	.align		4
        /*0000*/ 	.byte	0x04, 0x37
        /*0002*/ 	.short	(.L_319 - .L_318)
.L_318:
        /*0004*/ 	.word	0x00000082


	//----- nvinfo : EIATTR_KPARAM_INFO
	.align		4
.L_319:
        /*0008*/ 	.byte	0x04, 0x17
        /*000a*/ 	.short	(.L_321 - .L_320)
.L_320:
        /*000c*/ 	.word	0x00000000
        /*0010*/ 	.short	0x0005
        /*0012*/ 	.short	0x001c
        /*0014*/ 	.byte	0x00, 0xf0, 0x11, 0x00


	//----- nvinfo : EIATTR_KPARAM_INFO
	.align		4
.L_321:
        /*0018*/ 	.byte	0x04, 0x17
        /*001a*/ 	.short	(.L_323 - .L_322)
.L_322:
        /*001c*/ 	.word	0x00000000
        /*0020*/ 	.short	0x0004
        /*0022*/ 	.short	0x0018
        /*0024*/ 	.byte	0x00, 0xf0, 0x11, 0x00


	//----- nvinfo : EIATTR_KPARAM_INFO
	.align		4
.L_323:
        /*0028*/ 	.byte	0x04, 0x17
        /*002a*/ 	.short	(.L_325 - .L_324)
.L_324:
        /*002c*/ 	.word	0x00000000
        /*0030*/ 	.short	0x0003
        /*0032*/ 	.short	0x0014
        /*0034*/ 	.byte	0x00, 0xf0, 0x11, 0x00


	//----- nvinfo : EIATTR_KPARAM_INFO
	.align		4
.L_325:
        /*0038*/ 	.byte	0x04, 0x17
        /*003a*/ 	.short	(.L_327 - .L_326)
.L_326:
        /*003c*/ 	.word	0x00000000
        /*0040*/ 	.short	0x0002
        /*0042*/ 	.short	0x0010
        /*0044*/ 	.byte	0x00, 0xf0, 0x11, 0x00


	//----- nvinfo : EIATTR_KPARAM_INFO
	.align		4
.L_327:
        /*0048*/ 	.byte	0x04, 0x17
        /*004a*/ 	.short	(.L_329 - .L_328)
.L_328:
        /*004c*/ 	.word	0x00000000
        /*0050*/ 	.short	0x0001
        /*0052*/ 	.short	0x0008
        /*0054*/ 	.byte	0x00, 0xf0, 0x21, 0x00


	//----- nvinfo : EIATTR_KPARAM_INFO
	.align		4
.L_329:
        /*0058*/ 	.byte	0x04, 0x17
        /*005a*/ 	.short	(.L_331 - .L_330)
.L_330:
        /*005c*/ 	.word	0x00000000
        /*0060*/ 	.short	0x0000
        /*0062*/ 	.short	0x0000
        /*0064*/ 	.byte	0x00, 0xf0, 0x21, 0x00


	//----- nvinfo : EIATTR_SPARSE_MMA_MASK
	.align		4
.L_331:
        /*0068*/ 	.byte	0x03, 0x50
        /*006a*/ 	.short	0x0000


	//----- nvinfo : EIATTR_MAXREG_COUNT
	.align		4
        /*006c*/ 	.byte	0x03, 0x1b
        /*006e*/ 	.short	0x00ff


	//----- nvinfo : EIATTR_MERCURY_ISA_VERSION
	.align		4
        /*0070*/ 	.byte	0x03, 0x5f
        /*0072*/ 	.short	0x0101


	//----- nvinfo : EIATTR_EXIT_INSTR_OFFSETS
	.align		4
        /*0074*/ 	.byte	0x04, 0x1c
        /*0076*/ 	.short	(.L_333 - .L_332)


	//   ....[0]....
.L_332:
        /*0078*/ 	.word	0x00000070


	//   ....[1]....
        /*007c*/ 	.word	0x00004fe0


	//----- nvinfo : EIATTR_CRS_STACK_SIZE
	.align		4
.L_333:
        /*0080*/ 	.byte	0x04, 0x1e
        /*0082*/ 	.short	(.L_335 - .L_334)
.L_334:
        /*0084*/ 	.word	0x00000000


	//----- nvinfo : EIATTR_CBANK_PARAM_SIZE
	.align		4
.L_335:
        /*0088*/ 	.byte	0x03, 0x19
        /*008a*/ 	.short	0x0020


	//----- nvinfo : EIATTR_PARAM_CBANK
	.align		4
        /*008c*/ 	.byte	0x04, 0x0a
        /*008e*/ 	.short	(.L_337 - .L_336)
	.align		4
.L_336:
        /*0090*/ 	.word	index@(.nv.constant0._ZN2at6native58_GLOBAL__N__9a069279_25_AdaptiveAveragePooling_cu_ef17039c26adaptive_average_gradinputIdEEvPT_PKS3_iiii)
        /*0094*/ 	.short	0x0210
        /*0096*/ 	.short	0x0020


	//----- nvinfo : EIATTR_SW_WAR
	.align		4
.L_337:
        /*0098*/ 	.byte	0x04, 0x36
        /*009a*/ 	.short	(.L_339 - .L_338)
.L_338:
        /*009c*/ 	.word	0x00000008
.L_339:


//--------------------- .nv.info._ZN2at6native58_GLOBAL__N__9a069279_25_AdaptiveAveragePooling_cu_ef17039c33atomic_adaptive_average_gradinputIdEEvPT_PKS3_iiii --------------------------
	.section	.nv.info._ZN2at6native58_GLOBAL__N__9a069279_25_AdaptiveAveragePooling_cu_ef17039c33atomic_adaptive_average_gradinputIdEEvPT_PKS3_iiii,"",@"SHT_CUDA_INFO"
	.sectionflags	@""
	.align	4


	//----- nvinfo : EIATTR_CUDA_API_VERSION
	.align		4
        /*0000*/ 	.byte	0x04, 0x37
        /*0002*/ 	.short	(.L_341 - .L_340)
.L_340:
        /*0004*/ 	.word	0x00000082


	//----- nvinfo : EIATTR_KPARAM_INFO
	.align		4
.L_341:
        /*0008*/ 	.byte	0x04, 0x17
        /*000a*/ 	.short	(.L_343 - .L_342)
.L_342:
        /*000c*/ 	.word	0x00000000
        /*0010*/ 	.short	0x0005
        /*0012*/ 	.short	0x001c
        /*0014*/ 	.byte	0x00, 0xf0, 0x11, 0x00


	//----- nvinfo : EIATTR_KPARAM_INFO
	.align		4
.L_343:
        /*0018*/ 	.byte	0x04, 0x17
        /*001a*/ 	.short	(.L_345 - .L_344)
.L_344:
        /*001c*/ 	.word	0x00000000
        /*0020*/ 	.short	0x0004
        /*0022*/ 	.short	0x0018
        /*0024*/ 	.byte	0x00, 0xf0, 0x11, 0x00


	//----- nvinfo : EIATTR_KPARAM_INFO
	.align		4
.L_345:
        /*0028*/ 	.byte	0x04, 0x17
        /*002a*/ 	.short	(.L_347 - .L_346)
.L_346:
        /*002c*/ 	.word	0x00000000
        /*0030*/ 	.short	0x0003
        /*0032*/ 	.short	0x0014
        /*0034*/ 	.byte	0x00, 0xf0, 0x11, 0x00


	//----- nvinfo : EIATTR_KPARAM_INFO
	.align		4
.L_347:
        /*0038*/ 	.byte	0x04, 0x17
        /*003a*/ 	.short	(.L_349 - .L_348)
.L_348:
        /*003c*/ 	.word	0x00000000
        /*0040*/ 	.short	0x0002
        /*0042*/ 	.short	0x0010
        /*0044*/ 	.byte	0x00, 0xf0, 0x11, 0x00


	//----- nvinfo : EIATTR_KPARAM_INFO
	.align		4
.L_349:
        /*0048*/ 	.byte	0x04, 0x17
        /*004a*/ 	.short	(.L_351 - .L_350)
.L_350:
        /*004c*/ 	.word	0x00000000
        /*0050*/ 	.short	0x0001
        /*0052*/ 	.short	0x0008
        /*0054*/ 	.byte	0x00, 0xf0, 0x21, 0x00


	//----- nvinfo : EIATTR_KPARAM_INFO
	.align		4
.L_351:
        /*0058*/ 	.byte	0x04, 0x17
        /*005a*/ 	.short	(.L_353 - .L_352)
.L_352:
        /*005c*/ 	.word	0x00000000
        /*0060*/ 	.short	0x0000
        /*0062*/ 	.short	0x0000
        /*0064*/ 	.byte	0x00, 0xf0, 0x21, 0x00


	//----- nvinfo : EIATTR_SPARSE_MMA_MASK
	.align		4
.L_353:
        /*0068*/ 	.byte	0x03, 0x50
        /*006a*/ 	.short	0x0000


	//----- nvinfo : EIATTR_MAXREG_COUNT
	.align		4
        /*006c*/ 	.byte	0x03, 0x1b
        /*006e*/ 	.short	0x00ff


	//----- nvinfo : EIATTR_MERCURY_ISA_VERSION
	.align		4
        /*0070*/ 	.byte	0x03, 0x5f
        /*0072*/ 	.short	0x0101


	//----- nvinfo : EIATTR_EXIT_INSTR_OFFSETS
	.align		4
        /*0074*/ 	.byte	0x04, 0x1c
        /*0076*/ 	.short	(.L_355 - .L_354)


	//   ....[0]....
.L_354:
        /*0078*/ 	.word	0x00000080


	//   ....[1]....
        /*007c*/ 	.word	0x00001450


	//----- nvinfo : EIATTR_CRS_STACK_SIZE
	.align		4
.L_355:
        /*0080*/ 	.byte	0x04, 0x1e
        /*0082*/ 	.short	(.L_357 - .L_356)
.L_356:
        /*0084*/ 	.word	0x00000000


	//----- nvinfo : EIATTR_CBANK_PARAM_SIZE
	.align		4
.L_357:
        /*0088*/ 	.byte	0x03, 0x19
        /*008a*/ 	.short	0x0020


	//----- nvinfo : EIATTR_PARAM_CBANK
	.align		4
        /*008c*/ 	.byte	0x04, 0x0a
        /*008e*/ 	.short	(.L_359 - .L_358)
	.align		4
.L_358:
        /*0090*/ 	.word	index@(.nv.constant0._ZN2at6native58_GLOBAL__N__9a069279_25_AdaptiveAveragePooling_cu_ef17039c33atomic_adaptive_average_gradinputIdEEvPT_PKS3_iiii)
        /*0094*/ 	.short	0x0210
        /*0096*/ 	.short	0x0020


	//----- nvinfo : EIATTR_SW_WAR
	.align		4
.L_359:
        /*0098*/ 	.byte	0x04, 0x36
        /*009a*/ 	.short	(.L_361 - .L_360)
.L_360:
        /*009c*/ 	.word	0x00000008
.L_361:


//--------------------- .nv.info._ZN2at6native58_GLOBAL__N__9a069279_25_AdaptiveAveragePooling_cu_ef17039c31adaptive_average_gradinput_nhwcIiN3c108BFloat16EEEvPT0_PKS5_iiiiiiiiT_S9_S9_S9_ --------------------------
	.section	.nv.info._ZN2at6native58_GLOBAL__N__9a069279_25_AdaptiveAveragePooling_cu_ef17039c31adaptive_average_gradinput_nhwcIiN3c108BFloat16EEEvPT0_PKS5_iiiiiiiiT_S9_S9_S9_,"",@"SHT_CUDA_INFO"
	.sectionflags	@""
	.align	4


	//----- nvinfo : EIATTR_CUDA_API_VERSION
	.align		4
        /*0000*/ 	.byte	0x04, 0x37
        /*0002*/ 	.short	(.L_363 - .L_362)
.L_362:
        /*0004*/ 	.word	0x00000082


	//----- nvinfo : EIATTR_KPARAM_INFO
	.align		4
.L_363:
        /*0008*/ 	.byte	0x04, 0x17
        /*000a*/ 	.short	(.L_365 - .L_364)
.L_364:
        /*000c*/ 	.word	0x00000000
        /*0010*/ 	.short	0x000d
        /*0012*/ 	.short	0x003c
        /*0014*/ 	.byte	0x00, 0xf0, 0x11, 0x00


	//----- nvinfo : EIATTR_KPARAM_INFO
	.align		4
.L_365:
        /*0018*/ 	.byte	0x04, 0x17
        /*001a*/ 	.short	(.L_367 - .L_366)
.L_366:
        /*001c*/ 	.word	0x00000000
        /*0020*/ 	.short	0x000c
        /*0022*/ 	.short	0x0038
        /*0024*/ 	.byte	0x00, 0xf0, 0x11, 0x00


	//----- nvinfo : EIATTR_KPARAM_INFO
	.align		4
.L_367:
        /*0028*/ 	.byte	0x04, 0x17
        /*002a*/ 	.short	(.L_369 - .L_368)
.L_368:
        /*002c*/ 	.word	0x00000000
        /*0030*/ 	.short	0x000b
        /*0032*/ 	.short	0x0034
        /*0034*/ 	.byte	0x00, 0xf0, 0x11, 0x00


	//----- nvinfo : EIATTR_KPARAM_INFO
	.align		4
.L_369:
        /*0038*/ 	.byte	0x04, 0x17
        /*003a*/ 	.short	(.L_371 - .L_370)
.L_370:
        /*003c*/ 	.word	0x00000000
        /*0040*/ 	.short	0x000a
        /*0042*/ 	.short	0x0030
        /*0044*/ 	.byte	0x00, 0xf0, 0x11, 0x00


	//----- nvinfo : EIATTR_KPARAM_INFO
	.align		4
.L_371:
        /*0048*/ 	.byte	0x04, 0x17
        /*004a*/ 	.short	(.L_373 - .L_372)
.L_372:
        /*004c*/ 	.word	0x00000000
        /*0050*/ 	.short	0x0009
        /*0052*/ 	.short	0x002c
        /*0054*/ 	.byte	0x00, 0xf0, 0x11, 0x00


	//----- nvinfo : EIATTR_KPARAM_INFO
	.align		4
.L_373:
        /*0058*/ 	.byte	0x04, 0x17
        /*005a*/ 	.short	(.L_375 - .L_374)
.L_374:
        /*005c*/ 	.word	0x00000000
        /*0060*/ 	.short	0x0008
        /*0062*/ 	.short	0x0028
        /*0064*/ 	.byte	0x00, 0xf0, 0x11, 0x00


	//----- nvinfo : EIATTR_KPARAM_INFO
	.align		4
.L_375:
        /*0068*/ 	.byte	0x04, 0x17
        /*006a*/ 	.short	(.L_377 - .L_376)
.L_376:
        /*006c*/ 	.word	0x00000000
        /*0070*/ 	.short	0x0007
        /*0072*/ 	.short	0x0024
        /*0074*/ 	.byte	0x00, 0xf0, 0x11, 0x00


	//----- nvinfo : EIATTR_KPARAM_INFO
	.align		4
.L_377:
        /*0078*/ 	.byte	0x04, 0x17
        /*007a*/ 	.short	(.L_379 - .L_378)
.L_378:
        /*007c*/ 	.word	0x00000000
        /*0080*/ 	.short	0x0006
        /*0082*/ 	.short	0x0020
        /*0084*/ 	.byte	0x00, 0xf0, 0x11, 0x00


	//----- nvinfo : EIATTR_KPARAM_INFO
	.align		4
.L_379:
        /*0088*/ 	.byte	0x04, 0x17
        /*008a*/ 	.short	(.L_381 - .L_380)
.L_380:
        /*008c*/ 	.word	0x00000000
        /*0090*/ 	.short	0x0005
        /*0092*/ 	.short	0x001c
        /*0094*/ 	.byte	0x00, 0xf0, 0x11, 0x00


	//----- nvinfo : EIATTR_KPARAM_INFO
	.align		4
.L_381:
        /*0098*/ 	.byte	0x04, 0x17
        /*009a*/ 	.short	(.L_383 - .L_382)
.L_382:
        /*009c*/ 	.word	0x00000000
        /*00a0*/ 	.short	0x0004
        /*00a2*/ 	.short	0x0018
        /*00a4*/ 	.byte	0x00, 0xf0, 0x11, 0x00


	//----- nvinfo : EIATTR_KPARAM_INFO
	.align		4
.L_383:
        /*00a8*/ 	.byte	0x04, 0x17
        /*00aa*/ 	.short	(.L_385 - .L_384)
.L_384:
        /*00ac*/ 	.word	0x00000000
        /*00b0*/ 	.short	0x0003
        /*00b2*/ 	.short	0x0014
        /*00b4*/ 	.byte	0x00, 0xf0, 0x11, 0x00


	//----- nvinfo : EIATTR_KPARAM_INFO
	.align		4
.L_385:
        /*00b8*/ 	.byte	0x04, 0x17
        /*00ba*/ 	.short	(.L_387 - .L_386)
.L_386:
        /*00bc*/ 	.word	0x00000000
        /*00c0*/ 	.short	0x0002
        /*00c2*/ 	.short	0x0010
        /*00c4*/ 	.byte	0x00, 0xf0, 0x11, 0x00


	//----- nvinfo : EIATTR_KPARAM_INFO
	.align		4
.L_387:
        /*00c8*/ 	.byte	0x04, 0x17
        /*00ca*/ 	.short	(.L_389 - .L_388)
.L_388:
        /*00cc*/ 	.word	0x00000000
        /*00d0*/ 	.short	0x0001
        /*00d2*/ 	.short	0x0008
        /*00d4*/ 	.byte	0x00, 0xf0, 0x21, 0x00


	//----- nvinfo : EIATTR_KPARAM_INFO
	.align		4
.L_389:
        /*00d8*/ 	.byte	0x04, 0x17
        /*00da*/ 	.short	(.L_391 - .L_390)
.L_390:
        /*00dc*/ 	.word	0x00000000
        /*00e0*/ 	.short	0x0000
        /*00e2*/ 	.short	0x0000
        /*00e4*/ 	.byte	0x00, 0xf0, 0x21, 0x00


	//----- nvinfo : EIATTR_SPARSE_MMA_MASK
	.align		4
.L_391:
        /*00e8*/ 	.byte	0x03, 0x50
        /*00ea*/ 	.short	0x0000


	//----- nvinfo : EIATTR_MAXREG_COUNT
	.align		4
        /*00ec*/ 	.byte	0x03, 0x1b
        /*00ee*/ 	.short	0x0040


	//----- nvinfo : EIATTR_NUM_BARRIERS
	.align		4
        /*00f0*/ 	.byte	0x02, 0x4c
        /*00f2*/ 	.byte	0x01
	.zero		1


	//----- nvinfo : EIATTR_ANNOTATIONS
	.align		4
        /*00f4*/ 	.byte	0x04, 0x55
        /*00f6*/ 	.short	(.L_393 - .L_392)


	//   ....[0]....
.L_392:
        /*00f8*/ 	.word	0x00000001
        /*00fc*/ 	.byte	0x60, 0x20, 0x00, 0x00, 0x01, 0x00, 0x00, 0x00, 0x50, 0x2b, 0x00, 0x00


	//----- nvinfo : EIATTR_MERCURY_ISA_VERSION
	.align		4
.L_393:
        /*0108*/ 	.byte	0x03, 0x5f
        /*010a*/ 	.short	0x0101


	//----- nvinfo : EIATTR_EXIT_INSTR_OFFSETS
	.align		4
        /*010c*/ 	.byte	0x04, 0x1c
        /*010e*/ 	.short	(.L_395 - .L_394)


	//   ....[0]....
.L_394:
        /*0110*/ 	.word	0x000020a0


	//   ....[1]....
        /*0114*/ 	.word	0x00002b90


	//----- nvinfo : EIATTR_MAX_THREADS
	.align		4
.L_395:
        /*0118*/ 	.byte	0x04, 0x05
        /*011a*/ 	.short	(.L_397 - .L_396)
.L_396:
        /*011c*/ 	.word	0x00000400
        /*0120*/ 	.word	0x00000001
        /*0124*/ 	.word	0x00000001


	//----- nvinfo : EIATTR_CRS_STACK_SIZE
	.align		4
.L_397:
        /*0128*/ 	.byte	0x04, 0x1e
        /*012a*/ 	.short	(.L_399 - .L_398)
.L_398:
        /*012c*/ 	.word	0x00000000


	//----- nvinfo : EIATTR_CBANK_PARAM_SIZE
	.align		4
.L_399:
        /*0130*/ 	.byte	0x03, 0x19
        /*0132*/ 	.short	0x0040


	//----- nvinfo : EIATTR_PARAM_CBANK
	.align		4
        /*0134*/ 	.byte	0x04, 0x0a
        /*0136*/ 	.short	(.L_401 - .L_400)
	.align		4
.L_400:
        /*0138*/ 	.word	index@(.nv.constant0._ZN2at6native58_GLOBAL__N__9a069279_25_AdaptiveAveragePooling_cu_ef17039c31adaptive_average_gradinput_nhwcIiN3c108BFloat16EEEvPT0_PKS5_iiiiiiiiT_S9_S9_S9_)
        /*013c*/ 	.short	0x0210
        /*013e*/ 	.short	0x0040


	//----- nvinfo : EIATTR_SW_WAR
	.align		4
.L_401:
        /*0140*/ 	.byte	0x04, 0x36
        /*0142*/ 	.short	(.L_403 - .L_402)
.L_402:
        /*0144*/ 	.word	0x00000008
.L_403:


//--------------------- .nv.info._ZN2at6native58_GLOBAL__N__9a069279_25_AdaptiveAveragePooling_cu_ef17039c31adaptive_average_gradinput_nhwcIiN3c104HalfEEEvPT0_PKS5_iiiiiiiiT_S9_S9_S9_ --------------------------
	.section	.nv.info._ZN2at6native58_GLOBAL__N__9a069279_25_AdaptiveAveragePooling_cu_ef17039c31adaptive_average_gradinput_nhwcIiN3c104HalfEEEvPT0_PKS5_iiiiiiiiT_S9_S9_S9_,"",@"SHT_CUDA_INFO"
	.sectionflags	@""
	.align	4


	//----- nvinfo : EIATTR_CUDA_API_VERSION
	.align		4
        /*0000*/ 	.byte	0x04, 0x37
        /*0002*/ 	.short	(.L_405 - .L_404)
.L_404:
        /*0004*/ 	.word	0x00000082


	//----- nvinfo : EIATTR_KPARAM_INFO
	.align		4
.L_405:
        /*0008*/ 	.byte	0x04, 0x17
        /*000a*/ 	.short	(.L_407 - .L_406)
.L_406:
        /*000c*/ 	.word	0x00000000
        /*0010*/ 	.short	0x000d
        /*0012*/ 	.short	0x003c
        /*0014*/ 	.byte	0x00, 0xf0, 0x11, 0x00


	//----- nvinfo : EIATTR_KPARAM_INFO
	.align		4
.L_407:
        /*0018*/ 	.byte	0x04, 0x17
        /*001a*/ 	.short	(.L_409 - .L_408)
.L_408:
        /*001c*/ 	.word	0x00000000
        /*0020*/ 	.short	0x000c
        /*0022*/ 	.short	0x0038
        /*0024*/ 	.byte	0x00, 0xf0, 0x11, 0x00


	//----- nvinfo : EIATTR_KPARAM_INFO
	.align		4
.L_409:
        /*0028*/ 	.byte	0x04, 0x17
        /*002a*/ 	.short	(.L_411 - .L_410)
.L_410:
        /*002c*/ 	.word	0x00000000
        /*0030*/ 	.short	0x000b
        /*0032*/ 	.short	0x0034
        /*0034*/ 	.byte	0x00, 0xf0, 0x11, 0x00


	//----- nvinfo : EIATTR_KPARAM_INFO
	.align		4
.L_411:
        /*0038*/ 	.byte	0x04, 0x17
        /*003a*/ 	.short	(.L_413 - .L_412)
.L_412:
        /*003c*/ 	.word	0x00000000
        /*0040*/ 	.short	0x000a
        /*0042*/ 	.short	0x0030
        /*0044*/ 	.byte	0x00, 0xf0, 0x11, 0x00


	//----- nvinfo : EIATTR_KPARAM_INFO
	.align		4
.L_413:
        /*0048*/ 	.byte	0x04, 0x17
        /*004a*/ 	.short	(.L_415 - .L_414)
.L_414:
        /*004c*/ 	.word	0x00000000
        /*0050*/ 	.short	0x0009
        /*0052*/ 	.short	0x002c
        /*0054*/ 	.byte	0x00, 0xf0, 0x11, 0x00


	//----- nvinfo : EIATTR_KPARAM_INFO
	.align		4
.L_415:
        /*0058*/ 	.byte	0x04, 0x17
        /*005a*/ 	.short	(.L_417 - .L_416)
.L_416:
        /*005c*/ 	.word	0x00000000
        /*0060*/ 	.short	0x0008
        /*0062*/ 	.short	0x0028
        /*0064*/ 	.byte	0x00, 0xf0, 0x11, 0x00


	//----- nvinfo : EIATTR_KPARAM_INFO
	.align		4
.L_417:
        /*0068*/ 	.byte	0x04, 0x17
        /*006a*/ 	.short	(.L_419 - .L_418)
.L_418:
        /*006c*/ 	.word	0x00000000
        /*0070*/ 	.short	0x0007
        /*0072*/ 	.short	0x0024
        /*0074*/ 	.byte	0x00, 0xf0, 0x11, 0x00


	//----- nvinfo : EIATTR_KPARAM_INFO
	.align		4
.L_419:
        /*0078*/ 	.byte	0x04, 0x17
        /*007a*/ 	.short	(.L_421 - .L_420)
.L_420:
        /*007c*/ 	.word	0x00000000
        /*0080*/ 	.short	0x0006
        /*0082*/ 	.short	0x0020
        /*0084*/ 	.byte	0x00, 0xf0, 0x11, 0x00


	//----- nvinfo : EIATTR_KPARAM_INFO
	.align		4
.L_421:
        /*0088*/ 	.byte	0x04, 0x17
        /*008a*/ 	.short	(.L_423 - .L_422)
.L_422:
        /*008c*/ 	.word	0x00000000
        /*0090*/ 	.short	0x0005
        /*0092*/ 	.short	0x001c
        /*0094*/ 	.byte	0x00, 0xf0, 0x11, 0x00


	//----- nvinfo : EIATTR_KPARAM_INFO
	.align		4
.L_423:
        /*0098*/ 	.byte	0x04, 0x17
        /*009a*/ 	.short	(.L_425 - .L_424)
.L_424:
        /*009c*/ 	.word	0x00000000
        /*00a0*/ 	.short	0x0004
        /*00a2*/ 	.short	0x0018
        /*00a4*/ 	.byte	0x00, 0xf0, 0x11, 0x00


	//----- nvinfo : EIATTR_KPARAM_INFO
	.align		4
.L_425:
        /*00a8*/ 	.byte	0x04, 0x17
        /*00aa*/ 	.short	(.L_427 - .L_426)
.L_426:
        /*00ac*/ 	.word	0x00000000
        /*00b0*/ 	.short	0x0003
        /*00b2*/ 	.short	0x0014
        /*00b4*/ 	.byte	0x00, 0xf0, 0x11, 0x00


	//----- nvinfo : EIATTR_KPARAM_INFO
	.align		4
.L_427:
        /*00b8*/ 	.byte	0x04, 0x17
        /*00ba*/ 	.short	(.L_429 - .L_428)
.L_428:
        /*00bc*/ 	.word	0x00000000
        /*00c0*/ 	.short	0x0002
        /*00c2*/ 	.short	0x0010
        /*00c4*/ 	.byte	0x00, 0xf0, 0x11, 0x00


	//----- nvinfo : EIATTR_KPARAM_INFO
	.align		4
.L_429:
        /*00c8*/ 	.byte	0x04, 0x17
        /*00ca*/ 	.short	(.L_431 - .L_430)
.L_430:
        /*00cc*/ 	.word	0x00000000
        /*00d0*/ 	.short	0x0001
        /*00d2*/ 	.short	0x0008
        /*00d4*/ 	.byte	0x00, 0xf0, 0x21, 0x00


	//----- nvinfo : EIATTR_KPARAM_INFO
	.align		4
.L_431:
        /*00d8*/ 	.byte	0x04, 0x17
        /*00da*/ 	.short	(.L_433 - .L_432)
.L_432:
        /*00dc*/ 	.word	0x00000000
        /*00e0*/ 	.short	0x0000
        /*00e2*/ 	.short	0x0000
        /*00e4*/ 	.byte	0x00, 0xf0, 0x21, 0x00


	//----- nvinfo : EIATTR_SPARSE_MMA_MASK
	.align		4
.L_433:
        /*00e8*/ 	.byte	0x03, 0x50
        /*00ea*/ 	.short	0x0000


	//----- nvinfo : EIATTR_MAXREG_COUNT
	.align		4
        /*00ec*/ 	.byte	0x03, 0x1b
        /*00ee*/ 	.short	0x0040


	//----- nvinfo : EIATTR_NUM_BARRIERS
	.align		4
        /*00f0*/ 	.byte	0x02, 0x4c
        /*00f2*/ 	.byte	0x01
	.zero		1


	//----- nvinfo : EIATTR_ANNOTATIONS
	.align		4
        /*00f4*/ 	.byte	0x04, 0x55
        /*00f6*/ 	.short	(.L_435 - .L_434)


	//   ....[0]....
.L_434:
        /*00f8*/ 	.word	0x00000001
        /*00fc*/ 	.byte	0x60, 0x20, 0x00, 0x00, 0x01, 0x00, 0x00, 0x00, 0x50, 0x2b, 0x00, 0x00


	//----- nvinfo : EIATTR_MERCURY_ISA_VERSION
	.align		4
.L_435:
        /*0108*/ 	.byte	0x03, 0x5f
        /*010a*/ 	.short	0x0101


	//----- nvinfo : EIATTR_EXIT_INSTR_OFFSETS
	.align		4
        /*010c*/ 	.byte	0x04, 0x1c
        /*010e*/ 	.short	(.L_437 - .L_436)


	//   ....[0]....
.L_436:
        /*0110*/ 	.word	0x000020a0


	//   ....[1]....
        /*0114*/ 	.word	0x00002b90


	//----- nvinfo : EIATTR_MAX_THREADS
	.align		4
.L_437:
        /*0118*/ 	.byte	0x04, 0x05
        /*011a*/ 	.short	(.L_439 - .L_438)
.L_438:
        /*011c*/ 	.word	0x00000400
        /*0120*/ 	.word	0x00000001
        /*0124*/ 	.word	0x00000001


	//----- nvinfo : EIATTR_CRS_STACK_SIZE
	.align		4
.L_439:
        /*0128*/ 	.byte	0x04, 0x1e
        /*012a*/ 	.short	(.L_441 - .L_440)
.L_440:
        /*012c*/ 	.word	0x00000000


	//----- nvinfo : EIATTR_CBANK_PARAM_SIZE
	.align		4
.L_441:
        /*0130*/ 	.byte	0x03, 0x19
        /*0132*/ 	.short	0x0040


	//----- nvinfo : EIATTR_PARAM_CBANK
	.align		4
        /*0134*/ 	.byte	0x04, 0x0a
        /*0136*/ 	.short	(.L_443 - .L_442)
	.align		4
.L_442:
        /*0138*/ 	.word	index@(.nv.constant0._ZN2at6native58_GLOBAL__N__9a069279_25_AdaptiveAveragePooling_cu_ef17039c31adaptive_average_gradinput_nhwcIiN3c104HalfEEEvPT0_PKS5_iiiiiiiiT_S9_S9_S9_)
        /*013c*/ 	.short	0x0210
        /*013e*/ 	.short	0x0040


	//----- nvinfo : EIATTR_SW_WAR
	.align		4
.L_443:
        /*0140*/ 	.byte	0x04, 0x36
        /*0142*/ 	.short	(.L_445 - .L_444)
.L_444:
        /*0144*/ 	.word	0x00000008
.L_445:


//--------------------- .nv.info._ZN2at6native58_GLOBAL__N__9a069279_25_AdaptiveAveragePooling_cu_ef17039c31adaptive_average_gradinput_nhwcIifEEvPT0_PKS3_iiiiiiiiT_S7_S7_S7_ --------------------------
	.section	.nv.info._ZN2at6native58_GLOBAL__N__9a069279_25_AdaptiveAveragePooling_cu_ef17039c31adaptive_average_gradinput_nhwcIifEEvPT0_PKS3_iiiiiiiiT_S7_S7_S7_,"",@"SHT_CUDA_INFO"
	.sectionflags	@""
	.align	4


	//----- nvinfo : EIATTR_CUDA_API_VERSION
	.align		4
        /*0000*/ 	.byte	0x04, 0x37
        /*0002*/ 	.short	(.L_447 - .L_446)
.L_446:
        /*0004*/ 	.word	0x00000082


	//----- nvinfo : EIATTR_KPARAM_INFO
	.align		4
.L_447:
        /*0008*/ 	.byte	0x04, 0x17
        /*000a*/ 	.short	(.L_449 - .L_448)
.L_448:
        /*000c*/ 	.word	0x00000000
        /*0010*/ 	.short	0x000d
        /*0012*/ 	.short	0x003c
        /*0014*/ 	.byte	0x00, 0xf0, 0x11, 0x00


	//----- nvinfo : EIATTR_KPARAM_INFO
	.align		4
.L_449:
        /*0018*/ 	.byte	0x04, 0x17
        /*001a*/ 	.short	(.L_451 - .L_450)
.L_450:
        /*001c*/ 	.word	0x00000000
        /*0020*/ 	.short	0x000c
        /*0022*/ 	.short	0x0038
        /*0024*/ 	.byte	0x00, 0xf0, 0x11, 0x00


	//----- nvinfo : EIATTR_KPARAM_INFO
	.align		4
.L_451:
        /*0028*/ 	.byte	0x04, 0x17
        /*002a*/ 	.short	(.L_453 - .L_452)
.L_452:
        /*002c*/ 	.word	0x00000000
        /*0030*/ 	.short	0x000b
        /*0032*/ 	.short	0x0034
        /*0034*/ 	.byte	0x00, 0xf0, 0x11, 0x00


	//----- nvinfo : EIATTR_KPARAM_INFO
	.align		4
.L_453:
        /*0038*/ 	.byte	0x04, 0x17
        /*003a*/ 	.short	(.L_455 - .L_454)
.L_454:
        /*003c*/ 	.word	0x00000000
        /*0040*/ 	.short	0x000a
        /*0042*/ 	.short	0x0030
        /*0044*/ 	.byte	0x00, 0xf0, 0x11, 0x00


	//----- nvinfo : EIATTR_KPARAM_INFO
	.align		4
.L_455:
        /*0048*/ 	.byte	0x04, 0x17
        /*004a*/ 	.short	(.L_457 - .L_456)
.L_456:
        /*004c*/ 	.word	0x00000000
        /*0050*/ 	.short	0x0009
        /*0052*/ 	.short	0x002c
        /*0054*/ 	.byte	0x00, 0xf0, 0x11, 0x00


	//----- nvinfo : EIATTR_KPARAM_INFO
	.align		4
.L_457:
        /*0058*/ 	.byte	0x04, 0x17
        /*005a*/ 	.short	(.L_459 - .L_458)
.L_458:
        /*005c*/ 	.word	0x00000000
        /*0060*/ 	.short	0x0008
        /*0062*/ 	.short	0x0028
        /*0064*/ 	.byte	0x00, 0xf0, 0x11, 0x00


	//----- nvinfo : EIATTR_KPARAM_INFO
	.align		4
.L_459:
        /*0068*/ 	.byte	0x04, 0x17
        /*006a*/ 	.short	(.L_461 - .L_460)
.L_460:
        /*006c*/ 	.word	0x00000000
        /*0070*/ 	.short	0x0007
        /*0072*/ 	.short	0x0024
        /*0074*/ 	.byte	0x00, 0xf0, 0x11, 0x00


	//----- nvinfo : EIATTR_KPARAM_INFO
	.align		4
.L_461:
        /*0078*/ 	.byte	0x04, 0x17
        /*007a*/ 	.short	(.L_463 - .L_462)
.L_462:
        /*007c*/ 	.word	0x00000000
        /*0080*/ 	.short	0x0006
        /*0082*/ 	.short	0x0020
        /*0084*/ 	.byte	0x00, 0xf0, 0x11, 0x00


	//----- nvinfo : EIATTR_KPARAM_INFO
	.align		4
.L_463:
        /*0088*/ 	.byte	0x04, 0x17
        /*008a*/ 	.short	(.L_465 - .L_464)
.L_464:
        /*008c*/ 	.word	0x00000000
        /*0090*/ 	.short	0x0005
        /*0092*/ 	.short	0x001c
        /*0094*/ 	.byte	0x00, 0xf0, 0x11, 0x00


	//----- nvinfo : EIATTR_KPARAM_INFO
	.align		4
.L_465:
        /*0098*/ 	.byte	0x04, 0x17
        /*009a*/ 	.short	(.L_467 - .L_466)
.L_466:
        /*009c*/ 	.word	0x00000000
        /*00a0*/ 	.short	0x0004
        /*00a2*/ 	.short	0x0018
        /*00a4*/ 	.byte	0x00, 0xf0, 0x11, 0x00


	//----- nvinfo : EIATTR_KPARAM_INFO
	.align		4
.L_467:
        /*00a8*/ 	.byte	0x04, 0x17
        /*00aa*/ 	.short	(.L_469 - .L_468)
.L_468:
        /*00ac*/ 	.word	0x00000000
        /*00b0*/ 	.short	0x0003
        /*00b2*/ 	.short	0x0014
        /*00b4*/ 	.byte	0x00, 0xf0, 0x11, 0x00


	//----- nvinfo : EIATTR_KPARAM_INFO
	.align		4
.L_469:
        /*00b8*/ 	.byte	0x04, 0x17
        /*00ba*/ 	.short	(.L_471 - .L_470)
.L_470:
        /*00bc*/ 	.word	0x00000000
        /*00c0*/ 	.short	0x0002
        /*00c2*/ 	.short	0x0010
        /*00c4*/ 	.byte	0x00, 0xf0, 0x11, 0x00


	//----- nvinfo : EIATTR_KPARAM_INFO
	.align		4
.L_471:
        /*00c8*/ 	.byte	0x04, 0x17
        /*00ca*/ 	.short	(.L_473 - .L_472)
.L_472:
        /*00cc*/ 	.word	0x00000000
        /*00d0*/ 	.short	0x0001
        /*00d2*/ 	.short	0x0008
        /*00d4*/ 	.byte	0x00, 0xf0, 0x21, 0x00


	//----- nvinfo : EIATTR_KPARAM_INFO
	.align		4
.L_473:
        /*00d8*/ 	.byte	0x04, 0x17
        /*00da*/ 	.short	(.L_475 - .L_474)
.L_474:
        /*00dc*/ 	.word	0x00000000
        /*00e0*/ 	.short	0x0000
        /*00e2*/ 	.short	0x0000
        /*00e4*/ 	.byte	0x00, 0xf0, 0x21, 0x00


	//----- nvinfo : EIATTR_SPARSE_MMA_MASK
	.align		4
.L_475:
        /*00e8*/ 	.byte	0x03, 0x50
        /*00ea*/ 	.short	0x0000


	//----- nvinfo : EIATTR_MAXREG_COUNT
	.align		4
        /*00ec*/ 	.byte	0x03, 0x1b
        /*00ee*/ 	.short	0x0040


	//----- nvinfo : EIATTR_NUM_BARRIERS
	.align		4
        /*00f0*/ 	.byte	0x02, 0x4c
        /*00f2*/ 	.byte	0x01
	.zero		1


	//----- nvinfo : EIATTR_ANNOTATIONS
	.align		4
        /*00f4*/ 	.byte	0x04, 0x55
        /*00f6*/ 	.short	(.L_477 - .L_476)


	//   ....[0]....
.L_476:
        /*00f8*/ 	.word	0x00000001
        /*00fc*/ 	.byte	0xb0, 0x3a, 0x00, 0x00, 0x01, 0x00, 0x00, 0x00, 0xd0, 0x3a, 0x00, 0x00, 0x01, 0x00, 0x00, 0x00
        /*010c*/ 	.byte	0xc0, 0x3c, 0x00, 0x00, 0x01, 0x00, 0x00, 0x00, 0xa0, 0x45, 0x00, 0x00


	//----- nvinfo : EIATTR_MERCURY_ISA_VERSION
	.align		4
.L_477:
        /*0118*/ 	.byte	0x03, 0x5f
        /*011a*/ 	.short	0x0101


	//----- nvinfo : EIATTR_EXIT_INSTR_OFFSETS
	.align		4
        /*011c*/ 	.byte	0x04, 0x1c
        /*011e*/ 	.short	(.L_479 - .L_478)


	//   ....[0]....
.L_478:
        /*0120*/ 	.word	0x00003ae0


	//   ....[1]....
        /*0124*/ 	.word	0x000045e0


	//----- nvinfo : EIATTR_MAX_THREADS
	.align		4
.L_479:
        /*0128*/ 	.byte	0x04, 0x05
        /*012a*/ 	.short	(.L_481 - .L_480)
.L_480:
        /*012c*/ 	.word	0x00000400
        /*0130*/ 	.word	0x00000001
        /*0134*/ 	.word	0x00000001


	//----- nvinfo : EIATTR_CRS_STACK_SIZE
	.align		4
.L_481:
        /*0138*/ 	.byte	0x04, 0x1e
        /*013a*/ 	.short	(.L_483 - .L_482)
.L_482:
        /*013c*/ 	.word	0x00000000


	//----- nvinfo : EIATTR_CBANK_PARAM_SIZE
	.align		4
.L_483:
        /*0140*/ 	.byte	0x03, 0x19
        /*0142*/ 	.short	0x0040


	//----- nvinfo : EIATTR_PARAM_CBANK
	.align		4
        /*0144*/ 	.byte	0x04, 0x0a
        /*0146*/ 	.short	(.L_485 - .L_484)
	.align		4
.L_484:
        /*0148*/ 	.word	index@(.nv.constant0._ZN2at6native58_GLOBAL__N__9a069279_25_AdaptiveAveragePooling_cu_ef17039c31adaptive_average_gradinput_nhwcIifEEvPT0_PKS3_iiiiiiiiT_S7_S7_S7_)
        /*014c*/ 	.short	0x0210
        /*014e*/ 	.short	0x0040


	//----- nvinfo : EIATTR_SW_WAR
	.align		4
.L_485:
        /*0150*/ 	.byte	0x04, 0x36
        /*0152*/ 	.short	(.L_487 - .L_486)
.L_486:
        /*0154*/ 	.word	0x00000008
.L_487:


//--------------------- .nv.info._ZN2at6native58_GLOBAL__N__9a069279_25_AdaptiveAveragePooling_cu_ef17039c31adaptive_average_gradinput_nhwcIidEEvPT0_PKS3_iiiiiiiiT_S7_S7_S7_ --------------------------
	.section	.nv.info._ZN2at6native58_GLOBAL__N__9a069279_25_AdaptiveAveragePooling_cu_ef17039c31adaptive_average_gradinput_nhwcIidEEvPT0_PKS3_iiiiiiiiT_S7_S7_S7_,"",@"SHT_CUDA_INFO"
	.sectionflags	@""
	.align	4


	//----- nvinfo : EIATTR_CUDA_API_VERSION
	.align		4
        /*0000*/ 	.byte	0x04, 0x37
        /*0002*/ 	.short	(.L_489 - .L_488)
.L_488:
        /*0004*/ 	.word	0x00000082


	//----- nvinfo : EIATTR_KPARAM_INFO
	.align		4
.L_489:
        /*0008*/ 	.byte	0x04, 0x17
        /*000a*/ 	.short	(.L_491 - .L_490)
.L_490:
        /*000c*/ 	.word	0x00000000
        /*0010*/ 	.short	0x000d
        /*0012*/ 	.short	0x003c
        /*0014*/ 	.byte	0x00, 0xf0, 0x11, 0x00


	//----- nvinfo : EIATTR_KPARAM_INFO
	.align		4
.L_491:
        /*0018*/ 	.byte	0x04, 0x17
        /*001a*/ 	.short	(.L_493 - .L_492)
.L_492:
        /*001c*/ 	.word	0x00000000
        /*0020*/ 	.short	0x000c
        /*0022*/ 	.short	0x0038
        /*0024*/ 	.byte	0x00, 0xf0, 0x11, 0x00


	//----- nvinfo : EIATTR_KPARAM_INFO
	.align		4
.L_493:
        /*0028*/ 	.byte	0x04, 0x17
        /*002a*/ 	.short	(.L_495 - .L_494)
.L_494:
        /*002c*/ 	.word	0x00000000
        /*0030*/ 	.short	0x000b
        /*0032*/ 	.short	0x0034
        /*0034*/ 	.byte	0x00, 0xf0, 0x11, 0x00


	//----- nvinfo : EIATTR_KPARAM_INFO
	.align		4
.L_495:
        /*0038*/ 	.byte	0x04, 0x17
        /*003a*/ 	.short	(.L_497 - .L_496)
.L_496:
        /*003c*/ 	.word	0x00000000
        /*0040*/ 	.short	0x000a
        /*0042*/ 	.short	0x0030
        /*0044*/ 	.byte	0x00, 0xf0, 0x11, 0x00


	//----- nvinfo : EIATTR_KPARAM_INFO
	.align		4
.L_497:
        /*0048*/ 	.byte	0x04, 0x17
        /*004a*/ 	.short	(.L_499 - .L_498)
.L_498:
        /*004c*/ 	.word	0x00000000
        /*0050*/ 	.short	0x0009
        /*0052*/ 	.short	0x002c
        /*0054*/ 	.byte	0x00, 0xf0, 0x11, 0x00


	//----- nvinfo : EIATTR_KPARAM_INFO
	.align		4
.L_499:
        /*0058*/ 	.byte	0x04, 0x17
        /*005a*/ 	.short	(.L_501 - .L_500)
.L_500:
        /*005c*/ 	.word	0x00000000
        /*0060*/ 	.short	0x0008
        /*0062*/ 	.short	0x0028
        /*0064*/ 	.byte	0x00, 0xf0, 0x11, 0x00


	//----- nvinfo : EIATTR_KPARAM_INFO
	.align		4
.L_501:
        /*0068*/ 	.byte	0x04, 0x17
        /*006a*/ 	.short	(.L_503 - .L_502)
.L_502:
        /*006c*/ 	.word	0x00000000
        /*0070*/ 	.short	0x0007
        /*0072*/ 	.short	0x0024
        /*0074*/ 	.byte	0x00, 0xf0, 0x11, 0x00


	//----- nvinfo : EIATTR_KPARAM_INFO
	.align		4
.L_503:
        /*0078*/ 	.byte	0x04, 0x17
        /*007a*/ 	.short	(.L_505 - .L_504)
.L_504:
        /*007c*/ 	.word	0x00000000
        /*0080*/ 	.short	0x0006
        /*0082*/ 	.short	0x0020
        /*0084*/ 	.byte	0x00, 0xf0, 0x11, 0x00


	//----- nvinfo : EIATTR_KPARAM_INFO
	.align		4
.L_505:
        /*0088*/ 	.byte	0x04, 0x17
        /*008a*/ 	.short	(.L_507 - .L_506)
.L_506:
        /*008c*/ 	.word	0x00000000
        /*0090*/ 	.short	0x0005
        /*0092*/ 	.short	0x001c
        /*0094*/ 	.byte	0x00, 0xf0, 0x11, 0x00


	//----- nvinfo : EIATTR_KPARAM_INFO
	.align		4
.L_507:
        /*0098*/ 	.byte	0x04, 0x17
        /*009a*/ 	.short	(.L_509 - .L_508)
.L_508:
        /*009c*/ 	.word	0x00000000
        /*00a0*/ 	.short	0x0004
        /*00a2*/ 	.short	0x0018
        /*00a4*/ 	.byte	0x00, 0xf0, 0x11, 0x00


	//----- nvinfo : EIATTR_KPARAM_INFO
	.align		4
.L_509:
        /*00a8*/ 	.byte	0x04, 0x17
        /*00aa*/ 	.short	(.L_511 - .L_510)
.L_510:
        /*00ac*/ 	.word	0x00000000
        /*00b0*/ 	.short	0x0003
        /*00b2*/ 	.short	0x0014
        /*00b4*/ 	.byte	0x00, 0xf0, 0x11, 0x00


	//----- nvinfo : EIATTR_KPARAM_INFO
	.align		4
.L_511:
        /*00b8*/ 	.byte	0x04, 0x17
        /*00ba*/ 	.short	(.L_513 - .L_512)
.L_512:
        /*00bc*/ 	.word	0x00000000
        /*00c0*/ 	.short	0x0002
        /*00c2*/ 	.short	0x0010
        /*00c4*/ 	.byte	0x00, 0xf0, 0x11, 0x00


	//----- nvinfo : EIATTR_KPARAM_INFO
	.align		4
.L_513:
        /*00c8*/ 	.byte	0x04, 0x17
        /*00ca*/ 	.short	(.L_515 - .L_514)
.L_514:
        /*00cc*/ 	.word	0x00000000
        /*00d0*/ 	.short	0x0001
        /*00d2*/ 	.short	0x0008
        /*00d4*/ 	.byte	0x00, 0xf0, 0x21, 0x00


	//----- nvinfo : EIATTR_KPARAM_INFO
	.align		4
.L_515:
        /*00d8*/ 	.byte	0x04, 0x17
        /*00da*/ 	.short	(.L_517 - .L_516)
.L_516:
        /*00dc*/ 	.word	0x00000000
        /*00e0*/ 	.short	0x0000
        /*00e2*/ 	.short	0x0000
        /*00e4*/ 	.byte	0x00, 0xf0, 0x21, 0x00


	//----- nvinfo : EIATTR_SPARSE_MMA_MASK
	.align		4
.L_517:
        /*00e8*/ 	.byte	0x03, 0x50
        /*00ea*/ 	.short	0x0000


	//----- nvinfo : EIATTR_MAXREG_COUNT
	.align		4
        /*00ec*/ 	.byte	0x03, 0x1b
        /*00ee*/ 	.short	0x0040


	//----- nvinfo : EIATTR_NUM_BARRIERS
	.align		4
        /*00f0*/ 	.byte	0x02, 0x4c
        /*00f2*/ 	.byte	0x01
	.zero		1


	//----- nvinfo : EIATTR_ANNOTATIONS
	.align		4
        /*00f4*/ 	.byte	0x04, 0x55
        /*00f6*/ 	.short	(.L_519 - .L_518)


	//   ....[0]....
.L_518:
        /*00f8*/ 	.word	0x00000001
        /*00fc*/ 	.byte	0x10, 0x01, 0x00, 0x00, 0x01, 0x00, 0x00, 0x00, 0xe0, 0x18, 0x00, 0x00, 0x01, 0x00, 0x00, 0x00
        /*010c*/ 	.byte	0x40, 0x2f, 0x00, 0x00, 0x01, 0x00, 0x00, 0x00, 0xe0, 0x43, 0x00, 0x00, 0x01, 0x00, 0x00, 0x00
        /*011c*/ 	.byte	0x00, 0x44, 0x00, 0x00, 0x01, 0x00, 0x00, 0x00, 0x20, 0x44, 0x00, 0x00, 0x01, 0x00, 0x00, 0x00
        /*012c*/ 	.byte	0x70, 0x45, 0x00, 0x00, 0x01, 0x00, 0x00, 0x00, 0xa0, 0x45, 0x00, 0x00, 0x01, 0x00, 0x00, 0x00
        /*013c*/ 	.byte	0xd0, 0x45, 0x00, 0x00, 0x01, 0x00, 0x00, 0x00, 0x50, 0x4e, 0x00, 0x00, 0x01, 0x00, 0x00, 0x00
        /*014c*/ 	.byte	0xa0, 0x4e, 0x00, 0x00


	//----- nvinfo : EIATTR_MERCURY_ISA_VERSION
	.align		4
.L_519:
        /*0150*/ 	.byte	0x03, 0x5f
        /*0152*/ 	.short	0x0101


	//----- nvinfo : EIATTR_EXIT_INSTR_OFFSETS
	.align		4
        /*0154*/ 	.byte	0x04, 0x1c
        /*0156*/ 	.short	(.L_521 - .L_520)


	//   ....[0]....
.L_520:
        /*0158*/ 	.word	0x00004410


	//   ....[1]....
        /*015c*/ 	.word	0x00004ee0


	//----- nvinfo : EIATTR_MAX_THREADS
	.align		4
.L_521:
        /*0160*/ 	.byte	0x04, 0x05
        /*0162*/ 	.short	(.L_523 - .L_522)
.L_522:
        /*0164*/ 	.word	0x00000400
        /*0168*/ 	.word	0x00000001
        /*016c*/ 	.word	0x00000001


	//----- nvinfo : EIATTR_CRS_STACK_SIZE
	.align		4
.L_523:
        /*0170*/ 	.byte	0x04, 0x1e
        /*0172*/ 	.short	(.L_525 - .L_524)
.L_524:
        /*0174*/ 	.word	0x00000000


	//----- nvinfo : EIATTR_CBANK_PARAM_SIZE
	.align		4
.L_525:
        /*0178*/ 	.byte	0x03, 0x19
        /*017a*/ 	.short	0x0040


	//----- nvinfo : EIATTR_PARAM_CBANK
	.align		4
        /*017c*/ 	.byte	0x04, 0x0a
        /*017e*/ 	.short	(.L_527 - .L_526)
	.align		4
.L_526:
        /*0180*/ 	.word	index@(.nv.constant0._ZN2at6native58_GLOBAL__N__9a069279_25_AdaptiveAveragePooling_cu_ef17039c31adaptive_average_gradinput_nhwcIidEEvPT0_PKS3_iiiiiiiiT_S7_S7_S7_)
        /*0184*/ 	.short	0x0210
        /*0186*/ 	.short	0x0040


	//----- nvinfo : EIATTR_SW_WAR
	.align		4
.L_527:
        /*0188*/ 	.byte	0x04, 0x36
        /*018a*/ 	.short	(.L_529 - .L_528)
.L_528:
        /*018c*/ 	.word	0x00000008
.L_529:


//--------------------- .nv.info._ZN2at6native58_GLOBAL__N__9a069279_25_AdaptiveAveragePooling_cu_ef17039c21adaptive_average_poolIN3c108BFloat16EEEvPKT_PS5_iiiilll --------------------------
	.section	.nv.info._ZN2at6native58_GLOBAL__N__9a069279_25_AdaptiveAveragePooling_cu_ef17039c21adaptive_average_poolIN3c108BFloat16EEEvPKT_PS5_iiiilll,"",@"SHT_CUDA_INFO"
	.sectionflags	@""
	.align	4


	//----- nvinfo : EIATTR_CUDA_API_VERSION
	.align		4
        /*0000*/ 	.byte	0x04, 0x37
        /*0002*/ 	.short	(.L_531 - .L_530)
.L_530:
        /*0004*/ 	.word	0x00000082


	//----- nvinfo : EIATTR_KPARAM_INFO
	.align		4
.L_531:
        /*0008*/ 	.byte	0x04, 0x17
        /*000a*/ 	.short	(.L_533 - .L_532)
.L_532:
        /*000c*/ 	.word	0x00000000
        /*0010*/ 	.short	0x0008
        /*0012*/ 	.short	0x0030
        /*0014*/ 	.byte	0x00, 0xf0, 0x21, 0x00


	//----- nvinfo : EIATTR_KPARAM_INFO
	.align		4
.L_533:
        /*0018*/ 	.byte	0x04, 0x17
        /*001a*/ 	.short	(.L_535 - .L_534)
.L_534:
        /*001c*/ 	.word	0x00000000
        /*0020*/ 	.short	0x0007
        /*0022*/ 	.short	0x0028
        /*0024*/ 	.byte	0x00, 0xf0, 0x21, 0x00


	//----- nvinfo : EIATTR_KPARAM_INFO
	.align		4
.L_535:
        /*0028*/ 	.byte	0x04, 0x17
        /*002a*/ 	.short	(.L_537 - .L_536)
.L_536:
        /*002c*/ 	.word	0x00000000
        /*0030*/ 	.short	0x0006
        /*0032*/ 	.short	0x0020
        /*0034*/ 	.byte	0x00, 0xf0, 0x21, 0x00


	//----- nvinfo : EIATTR_KPARAM_INFO
	.align		4
.L_537:
        /*0038*/ 	.byte	0x04, 0x17
        /*003a*/ 	.short	(.L_539 - .L_538)
.L_538:
        /*003c*/ 	.word	0x00000000
        /*0040*/ 	.short	0x0005
        /*0042*/ 	.short	0x001c
        /*0044*/ 	.byte	0x00, 0xf0, 0x11, 0x00


	//----- nvinfo : EIATTR_KPARAM_INFO
	.align		4
.L_539:
        /*0048*/ 	.byte	0x04, 0x17
        /*004a*/ 	.short	(.L_541 - .L_540)
.L_540:
        /*004c*/ 	.word	0x00000000
        /*0050*/ 	.short	0x0004
        /*0052*/ 	.short	0x0018
        /*0054*/ 	.byte	0x00, 0xf0, 0x11, 0x00


	//----- nvinfo : EIATTR_KPARAM_INFO
	.align		4
.L_541:
        /*0058*/ 	.byte	0x04, 0x17
        /*005a*/ 	.short	(.L_543 - .L_542)
.L_542:
        /*005c*/ 	.word	0x00000000
        /*0060*/ 	.short	0x0003
        /*0062*/ 	.short	0x0014
        /*0064*/ 	.byte	0x00, 0xf0, 0x11, 0x00


	//----- nvinfo : EIATTR_KPARAM_INFO
	.align		4
.L_543:
        /*0068*/ 	.byte	0x04, 0x17
        /*006a*/ 	.short	(.L_545 - .L_544)
.L_544:
        /*006c*/ 	.word	0x00000000
        /*0070*/ 	.short	0x0002
        /*0072*/ 	.short	0x0010
        /*0074*/ 	.byte	0x00, 0xf0, 0x11, 0x00


	//----- nvinfo : EIATTR_KPARAM_INFO
	.align		4
.L_545:
        /*0078*/ 	.byte	0x04, 0x17
        /*007a*/ 	.short	(.L_547 - .L_546)
.L_546:
        /*007c*/ 	.word	0x00000000
        /*0080*/ 	.short	0x0001
        /*0082*/ 	.short	0x0008
        /*0084*/ 	.byte	0x00, 0xf0, 0x21, 0x00


	//----- nvinfo : EIATTR_KPARAM_INFO
	.align		4
.L_547:
        /*0088*/ 	.byte	0x04, 0x17
        /*008a*/ 	.short	(.L_549 - .L_548)
.L_548:
        /*008c*/ 	.word	0x00000000
        /*0090*/ 	.short	0x0000
        /*0092*/ 	.short	0x0000
        /*0094*/ 	.byte	0x00, 0xf0, 0x21, 0x00


	//----- nvinfo : EIATTR_SPARSE_MMA_MASK
	.align		4
.L_549:
        /*0098*/ 	.byte	0x03, 0x50
        /*009a*/ 	.short	0x0000


	//----- nvinfo : EIATTR_MAXREG_COUNT
	.align		4
        /*009c*/ 	.byte	0x03, 0x1b
        /*009e*/ 	.short	0x00ff


	//----- nvinfo : EIATTR_MERCURY_ISA_VERSION
	.align		4
        /*00a0*/ 	.byte	0x03, 0x5f
        /*00a2*/ 	.short	0x0101


	//----- nvinfo : EIATTR_EXIT_INSTR_OFFSETS
	.align		4
        /*00a4*/ 	.byte	0x04, 0x1c
        /*00a6*/ 	.short	(.L_551 - .L_550)


	//   ....[0]....
.L_550:
        /*00a8*/ 	.word	0x00000070


	//   ....[1]....
        /*00ac*/ 	.word	0x00001ea0


	//----- nvinfo : EIATTR_CRS_STACK_SIZE
	.align		4
.L_551:
        /*00b0*/ 	.byte	0x04, 0x1e
        /*00b2*/ 	.short	(.L_553 - .L_552)
.L_552:
        /*00b4*/ 	.word	0x00000000


	//----- nvinfo : EIATTR_CBANK_PARAM_SIZE
	.align		4
.L_553:
        /*00b8*/ 	.byte	0x03, 0x19
        /*00ba*/ 	.short	0x0038


	//----- nvinfo : EIATTR_PARAM_CBANK
	.align		4
        /*00bc*/ 	.byte	0x04, 0x0a
        /*00be*/ 	.short	(.L_555 - .L_554)
	.align		4
.L_554:
        /*00c0*/ 	.word	index@(.nv.constant0._ZN2at6native58_GLOBAL__N__9a069279_25_AdaptiveAveragePooling_cu_ef17039c21adaptive_average_poolIN3c108BFloat16EEEvPKT_PS5_iiiilll)
        /*00c4*/ 	.short	0x0210
        /*00c6*/ 	.short	0x0038


	//----- nvinfo : EIATTR_SW_WAR
	.align		4
.L_555:
        /*00c8*/ 	.byte	0x04, 0x36
        /*00ca*/ 	.short	(.L_557 - .L_556)
.L_556:
        /*00cc*/ 	.word	0x00000008
.L_557:


//--------------------- .nv.info._ZN2at6native58_GLOBAL__N__9a069279_25_AdaptiveAveragePooling_cu_ef17039c21adaptive_average_poolIN3c104HalfEEEvPKT_PS5_iiiilll --------------------------
	.section	.nv.info._ZN2at6native58_GLOBAL__N__9a069279_25_AdaptiveAveragePooling_cu_ef17039c21adaptive_average_poolIN3c104HalfEEEvPKT_PS5_iiiilll,"",@"SHT_CUDA_INFO"
	.sectionflags	@""
	.align	4


	//----- nvinfo : EIATTR_CUDA_API_VERSION
	.align		4
        /*0000*/ 	.byte	0x04, 0x37
        /*0002*/ 	.short	(.L_559 - .L_558)
.L_558:
        /*0004*/ 	.word	0x00000082


	//----- nvinfo : EIATTR_KPARAM_INFO
	.align		4
.L_559:
        /*0008*/ 	.byte	0x04, 0x17
        /*000a*/ 	.short	(.L_561 - .L_560)
.L_560:
        /*000c*/ 	.word	0x00000000
        /*0010*/ 	.short	0x0008
        /*0012*/ 	.short	0x0030
        /*0014*/ 	.byte	0x00, 0xf0, 0x21, 0x00


	//----- nvinfo : EIATTR_KPARAM_INFO
	.align		4
.L_561:
        /*0018*/ 	.byte	0x04, 0x17
        /*001a*/ 	.short	(.L_563 - .L_562)
.L_562:
        /*001c*/ 	.word	0x00000000
        /*0020*/ 	.short	0x0007
        /*0022*/ 	.short	0x0028
        /*0024*/ 	.byte	0x00, 0xf0, 0x21, 0x00


	//----- nvinfo : EIATTR_KPARAM_INFO
	.align		4
.L_563:
        /*0028*/ 	.byte	0x04, 0x17
        /*002a*/ 	.short	(.L_565 - .L_564)
.L_564:
        /*002c*/ 	.word	0x00000000
        /*0030*/ 	.short	0x0006
        /*0032*/ 	.short	0x0020
        /*0034*/ 	.byte	0x00, 0xf0, 0x21, 0x00


	//----- nvinfo : EIATTR_KPARAM_INFO
	.align		4
.L_565:
        /*0038*/ 	.byte	0x04, 0x17
        /*003a*/ 	.short	(.L_567 - .L_566)
.L_566:
        /*003c*/ 	.word	0x00000000
        /*0040*/ 	.short	0x0005
        /*0042*/ 	.short	0x001c
        /*0044*/ 	.byte	0x00, 0xf0, 0x11, 0x00


	//----- nvinfo : EIATTR_KPARAM_INFO
	.align		4
.L_567:
        /*0048*/ 	.byte	0x04, 0x17
        /*004a*/ 	.short	(.L_569 - .L_568)
.L_568:
        /*004c*/ 	.word	0x00000000
        /*0050*/ 	.short	0x0004
        /*0052*/ 	.short	0x0018
        /*0054*/ 	.byte	0x00, 0xf0, 0x11, 0x00


	//----- nvinfo : EIATTR_KPARAM_INFO
	.align		4
.L_569:
        /*0058*/ 	.byte	0x04, 0x17
        /*005a*/ 	.short	(.L_571 - .L_570)
.L_570:
        /*005c*/ 	.word	0x00000000
        /*0060*/ 	.short	0x0003
        /*0062*/ 	.short	0x0014
        /*0064*/ 	.byte	0x00, 0xf0, 0x11, 0x00


	//----- nvinfo : EIATTR_KPARAM_INFO
	.align		4
.L_571:
        /*0068*/ 	.byte	0x04, 0x17
        /*006a*/ 	.short	(.L_573 - .L_572)
.L_572:
        /*006c*/ 	.word	0x00000000
        /*0070*/ 	.short	0x0002
        /*0072*/ 	.short	0x0010
        /*0074*/ 	.byte	0x00, 0xf0, 0x11, 0x00


	//----- nvinfo : EIATTR_KPARAM_INFO
	.align		4
.L_573:
        /*0078*/ 	.byte	0x04, 0x17
        /*007a*/ 	.short	(.L_575 - .L_574)
.L_574:
        /*007c*/ 	.word	0x00000000
        /*0080*/ 	.short	0x0001
        /*0082*/ 	.short	0x0008
        /*0084*/ 	.byte	0x00, 0xf0, 0x21, 0x00


	//----- nvinfo : EIATTR_KPARAM_INFO
	.align		4
.L_575:
        /*0088*/ 	.byte	0x04, 0x17
        /*008a*/ 	.short	(.L_577 - .L_576)
.L_576:
        /*008c*/ 	.word	0x00000000
        /*0090*/ 	.short	0x0000
        /*0092*/ 	.short	0x0000
        /*0094*/ 	.byte	0x00, 0xf0, 0x21, 0x00


	//----- nvinfo : EIATTR_SPARSE_MMA_MASK
	.align		4
.L_577:
        /*0098*/ 	.byte	0x03, 0x50
        /*009a*/ 	.short	0x0000


	//----- nvinfo : EIATTR_MAXREG_COUNT
	.align		4
        /*009c*/ 	.byte	0x03, 0x1b
        /*009e*/ 	.short	0x00ff


	//----- nvinfo : EIATTR_MERCURY_ISA_VERSION
	.align		4
        /*00a0*/ 	.byte	0x03, 0x5f
        /*00a2*/ 	.short	0x0101


	//----- nvinfo : EIATTR_EXIT_INSTR_OFFSETS
	.align		4
        /*00a4*/ 	.byte	0x04, 0x1c
        /*00a6*/ 	.short	(.L_579 - .L_578)


	//   ....[0]....
.L_578:
        /*00a8*/ 	.word	0x00000070


	//   ....[1]....
        /*00ac*/ 	.word	0x00001ea0


	//----- nvinfo : EIATTR_CRS_STACK_SIZE
	.align		4
.L_579:
        /*00b0*/ 	.byte	0x04, 0x1e
        /*00b2*/ 	.short	(.L_581 - .L_580)
.L_580:
        /*00b4*/ 	.word	0x00000000


	//----- nvinfo : EIATTR_CBANK_PARAM_SIZE
	.align		4
.L_581:
        /*00b8*/ 	.byte	0x03, 0x19
        /*00ba*/ 	.short	0x0038


	//----- nvinfo : EIATTR_PARAM_CBANK
	.align		4
        /*00bc*/ 	.byte	0x04, 0x0a
        /*00be*/ 	.short	(.L_583 - .L_582)
	.align		4
.L_582:
        /*00c0*/ 	.word	index@(.nv.constant0._ZN2at6native58_GLOBAL__N__9a069279_25_AdaptiveAveragePooling_cu_ef17039c21adaptive_average_poolIN3c104HalfEEEvPKT_PS5_iiiilll)
        /*00c4*/ 	.short	0x0210
        /*00c6*/ 	.short	0x0038


	//----- nvinfo : EIATTR_SW_WAR
	.align		4
.L_583:
        /*00c8*/ 	.byte	0x04, 0x36
        /*00ca*/ 	.short	(.L_585 - .L_584)
.L_584:
        /*00cc*/ 	.word	0x00000008
.L_585:


//--------------------- .nv.info._ZN2at6native58_GLOBAL__N__9a069279_25_AdaptiveAveragePooling_cu_ef17039c21adaptive_average_poolIfEEvPKT_PS3_iiiilll --------------------------
	.section	.nv.info._ZN2at6native58_GLOBAL__N__9a069279_25_AdaptiveAveragePooling_cu_ef17039c21adaptive_average_poolIfEEvPKT_PS3_iiiilll,"",@"SHT_CUDA_INFO"
	.sectionflags	@""
	.align	4


	//----- nvinfo : EIATTR_CUDA_API_VERSION
	.align		4
        /*0000*/ 	.byte	0x04, 0x37
        /*0002*/ 	.short	(.L_587 - .L_586)
.L_586:
        /*0004*/ 	.word	0x00000082


	//----- nvinfo : EIATTR_KPARAM_INFO
	.align		4
.L_587:
        /*0008*/ 	.byte	0x04, 0x17
        /*000a*/ 	.short	(.L_589 - .L_588)
.L_588:
        /*000c*/ 	.word	0x00000000
        /*0010*/ 	.short	0x0008
        /*0012*/ 	.short	0x0030
        /*0014*/ 	.byte	0x00, 0xf0, 0x21, 0x00


	//----- nvinfo : EIATTR_KPARAM_INFO
	.align		4
.L_589:
        /*0018*/ 	.byte	0x04, 0x17
        /*001a*/ 	.short	(.L_591 - .L_590)
.L_590:
        /*001c*/ 	.word	0x00000000
        /*0020*/ 	.short	0x0007
        /*0022*/ 	.short	0x0028
        /*0024*/ 	.byte	0x00, 0xf0, 0x21, 0x00


	//----- nvinfo : EIATTR_KPARAM_INFO
	.align		4
.L_591:
        /*0028*/ 	.byte	0x04, 0x17
        /*002a*/ 	.short	(.L_593 - .L_592)
.L_592:
        /*002c*/ 	.word	0x00000000
        /*0030*/ 	.short	0x0006
        /*0032*/ 	.short	0x0020
        /*0034*/ 	.byte	0x00, 0xf0, 0x21, 0x00


	//----- nvinfo : EIATTR_KPARAM_INFO
	.align		4
.L_593:
        /*0038*/ 	.byte	0x04, 0x17
        /*003a*/ 	.short	(.L_595 - .L_594)
.L_594:
        /*003c*/ 	.word	0x00000000
        /*0040*/ 	.short	0x0005
        /*0042*/ 	.short	0x001c
        /*0044*/ 	.byte	0x00, 0xf0, 0x11, 0x00


	//----- nvinfo : EIATTR_KPARAM_INFO
	.align		4
.L_595:
        /*0048*/ 	.byte	0x04, 0x17
        /*004a*/ 	.short	(.L_597 - .L_596)
.L_596:
        /*004c*/ 	.word	0x00000000
        /*0050*/ 	.short	0x0004
        /*0052*/ 	.short	0x0018
        /*0054*/ 	.byte	0x00, 0xf0, 0x11, 0x00


	//----- nvinfo : EIATTR_KPARAM_INFO
	.align		4
.L_597:
        /*0058*/ 	.byte	0x04, 0x17
        /*005a*/ 	.short	(.L_599 - .L_598)
.L_598:
        /*005c*/ 	.word	0x00000000
        /*0060*/ 	.short	0x0003
        /*0062*/ 	.short	0x0014
        /*0064*/ 	.byte	0x00, 0xf0, 0x11, 0x00


	//----- nvinfo : EIATTR_KPARAM_INFO
	.align		4
.L_599:
        /*0068*/ 	.byte	0x04, 0x17
        /*006a*/ 	.short	(.L_601 - .L_600)
.L_600:
        /*006c*/ 	.word	0x00000000
        /*0070*/ 	.short	0x0002
        /*0072*/ 	.short	0x0010
        /*0074*/ 	.byte	0x00, 0xf0, 0x11, 0x00


	//----- nvinfo : EIATTR_KPARAM_INFO
	.align		4
.L_601:
        /*0078*/ 	.byte	0x04, 0x17
        /*007a*/ 	.short	(.L_603 - .L_602)
.L_602:
        /*007c*/ 	.word	0x00000000
        /*0080*/ 	.short	0x0001
        /*0082*/ 	.short	0x0008
        /*0084*/ 	.byte	0x00, 0xf0, 0x21, 0x00


	//----- nvinfo : EIATTR_KPARAM_INFO
	.align		4
.L_603:
        /*0088*/ 	.byte	0x04, 0x17
        /*008a*/ 	.short	(.L_605 - .L_604)
.L_604:
        /*008c*/ 	.word	0x00000000
        /*0090*/ 	.short	0x0000
        /*0092*/ 	.short	0x0000
        /*0094*/ 	.byte	0x00, 0xf0, 0x21, 0x00


	//----- nvinfo : EIATTR_SPARSE_MMA_MASK
	.align		4
.L_605:
        /*0098*/ 	.byte	0x03, 0x50
        /*009a*/ 	.short	0x0000


	//----- nvinfo : EIATTR_MAXREG_COUNT
	.align		4
        /*009c*/ 	.byte	0x03, 0x1b
        /*009e*/ 	.short	0x00ff


	//----- nvinfo : EIATTR_MERCURY_ISA_VERSION
	.align		4
        /*00a0*/ 	.byte	0x03, 0x5f
        /*00a2*/ 	.short	0x0101


	//----- nvinfo : EIATTR_EXIT_INSTR_OFFSETS
	.align		4
        /*00a4*/ 	.byte	0x04, 0x1c
        /*00a6*/ 	.short	(.L_607 - .L_606)


	//   ....[0]....
.L_606:
        /*00a8*/ 	.word	0x00000070


	//   ....[1]....
        /*00ac*/ 	.word	0x00001c90


	//----- nvinfo : EIATTR_CRS_STACK_SIZE
	.align		4
.L_607:
        /*00b0*/ 	.byte	0x04, 0x1e
        /*00b2*/ 	.short	(.L_609 - .L_608)
.L_608:
        /*00b4*/ 	.word	0x00000000


	//----- nvinfo : EIATTR_CBANK_PARAM_SIZE
	.align		4
.L_609:
        /*00b8*/ 	.byte	0x03, 0x19
        /*00ba*/ 	.short	0x0038


	//----- nvinfo : EIATTR_PARAM_CBANK
	.align		4
        /*00bc*/ 	.byte	0x04, 0x0a
        /*00be*/ 	.short	(.L_611 - .L_610)
	.align		4
.L_610:
        /*00c0*/ 	.word	index@(.nv.constant0._ZN2at6native58_GLOBAL__N__9a069279_25_AdaptiveAveragePooling_cu_ef17039c21adaptive_average_poolIfEEvPKT_PS3_iiiilll)
        /*00c4*/ 	.short	0x0210
        /*00c6*/ 	.short	0x0038


	//----- nvinfo : EIATTR_SW_WAR
	.align		4
.L_611:
        /*00c8*/ 	.byte	0x04, 0x36
        /*00ca*/ 	.short	(.L_613 - .L_612)
.L_612:
        /*00cc*/ 	.word	0x00000008
.L_613:


//--------------------- .nv.info._ZN2at6native58_GLOBAL__N__9a069279_25_AdaptiveAveragePooling_cu_ef17039c21adaptive_average_poolIdEEvPKT_PS3_iiiilll --------------------------
	.section	.nv.info._ZN2at6native58_GLOBAL__N__9a069279_25_AdaptiveAveragePooling_cu_ef17039c21adaptive_average_poolIdEEvPKT_PS3_iiiilll,"",@"SHT_CUDA_INFO"
	.sectionflags	@""
	.align	4


	//----- nvinfo : EIATTR_CUDA_API_VERSION
	.align		4
        /*0000*/ 	.byte	0x04, 0x37
        /*0002*/ 	.short	(.L_615 - .L_614)
.L_614:
        /*0004*/ 	.word	0x00000082


	//----- nvinfo : EIATTR_KPARAM_INFO
	.align		4
.L_615:
        /*0008*/ 	.byte	0x04, 0x17
        /*000a*/ 	.short	(.L_617 - .L_616)
.L_616:
        /*000c*/ 	.word	0x00000000
        /*0010*/ 	.short	0x0008
        /*0012*/ 	.short	0x0030
        /*0014*/ 	.byte	0x00, 0xf0, 0x21, 0x00


	//----- nvinfo : EIATTR_KPARAM_INFO
	.align		4
.L_617:
        /*0018*/ 	.byte	0x04, 0x17
        /*001a*/ 	.short	(.L_619 - .L_618)
.L_618:
        /*001c*/ 	.word	0x00000000
        /*0020*/ 	.short	0x0007
        /*0022*/ 	.short	0x0028
        /*0024*/ 	.byte	0x00, 0xf0, 0x21, 0x00


	//----- nvinfo : EIATTR_KPARAM_INFO
	.align		4
.L_619:
        /*0028*/ 	.byte	0x04, 0x17
        /*002a*/ 	.short	(.L_621 - .L_620)
.L_620:
        /*002c*/ 	.word	0x00000000
        /*0030*/ 	.short	0x0006
        /*0032*/ 	.short	0x0020
        /*0034*/ 	.byte	0x00, 0xf0, 0x21, 0x00


	//----- nvinfo : EIATTR_KPARAM_INFO
	.align		4
.L_621:
        /*0038*/ 	.byte	0x04, 0x17
        /*003a*/ 	.short	(.L_623 - .L_622)
.L_622:
        /*003c*/ 	.word	0x00000000
        /*0040*/ 	.short	0x0005
        /*0042*/ 	.short	0x001c
        /*0044*/ 	.byte	0x00, 0xf0, 0x11, 0x00


	//----- nvinfo : EIATTR_KPARAM_INFO
	.align		4
.L_623:
        /*0048*/ 	.byte	0x04, 0x17
        /*004a*/ 	.short	(.L_625 - .L_624)
.L_624:
        /*004c*/ 	.word	0x00000000
        /*0050*/ 	.short	0x0004
        /*0052*/ 	.short	0x0018
        /*0054*/ 	.byte	0x00, 0xf0, 0x11, 0x00


	//----- nvinfo : EIATTR_KPARAM_INFO
	.align		4
.L_625:
        /*0058*/ 	.byte	0x04, 0x17
        /*005a*/ 	.short	(.L_627 - .L_626)
.L_626:
        /*005c*/ 	.word	0x00000000
        /*0060*/ 	.short	0x0003
        /*0062*/ 	.short	0x0014
        /*0064*/ 	.byte	0x00, 0xf0, 0x11, 0x00


	//----- nvinfo : EIATTR_KPARAM_INFO
	.align		4
.L_627:
        /*0068*/ 	.byte	0x04, 0x17
        /*006a*/ 	.short	(.L_629 - .L_628)
.L_628:
        /*006c*/ 	.word	0x00000000
        /*0070*/ 	.short	0x0002
        /*0072*/ 	.short	0x0010
        /*0074*/ 	.byte	0x00, 0xf0, 0x11, 0x00


	//----- nvinfo : EIATTR_KPARAM_INFO
	.align		4
.L_629:
        /*0078*/ 	.byte	0x04, 0x17
        /*007a*/ 	.short	(.L_631 - .L_630)
.L_630:
        /*007c*/ 	.word	0x00000000
        /*0080*/ 	.short	0x0001
        /*0082*/ 	.short	0x0008
        /*0084*/ 	.byte	0x00, 0xf0, 0x21, 0x00


	//----- nvinfo : EIATTR_KPARAM_INFO
	.align		4
.L_631:
        /*0088*/ 	.byte	0x04, 0x17
        /*008a*/ 	.short	(.L_633 - .L_632)
.L_632:
        /*008c*/ 	.word	0x00000000
        /*0090*/ 	.short	0x0000
        /*0092*/ 	.short	0x0000
        /*0094*/ 	.byte	0x00, 0xf0, 0x21, 0x00


	//----- nvinfo : EIATTR_SPARSE_MMA_MASK
	.align		4
.L_633:
        /*0098*/ 	.byte	0x03, 0x50
        /*009a*/ 	.short	0x0000


	//----- nvinfo : EIATTR_MAXREG_COUNT
	.align		4
        /*009c*/ 	.byte	0x03, 0x1b
        /*009e*/ 	.short	0x00ff


	//----- nvinfo : EIATTR_MERCURY_ISA_VERSION
	.align		4
        /*00a0*/ 	.byte	0x03, 0x5f
        /*00a2*/ 	.short	0x0101


	//----- nvinfo : EIATTR_EXIT_INSTR_OFFSETS
	.align		4
        /*00a4*/ 	.byte	0x04, 0x1c
        /*00a6*/ 	.short	(.L_635 - .L_634)


	//   ....[0]....
.L_634:
        /*00a8*/ 	.word	0x00000070


	//   ....[1]....
        /*00ac*/ 	.word	0x00001f80


	//----- nvinfo : EIATTR_CRS_STACK_SIZE
	.align		4
.L_635:
        /*00b0*/ 	.byte	0x04, 0x1e
        /*00b2*/ 	.short	(.L_637 - .L_636)
.L_636:
        /*00b4*/ 	.word	0x00000000


	//----- nvinfo : EIATTR_CBANK_PARAM_SIZE
	.align		4
.L_637:
        /*00b8*/ 	.byte	0x03, 0x19
        /*00ba*/ 	.short	0x0038


	//----- nvinfo : EIATTR_PARAM_CBANK
	.align		4
        /*00bc*/ 	.byte	0x04, 0x0a
        /*00be*/ 	.short	(.L_639 - .L_638)
	.align		4
.L_638:
        /*00c0*/ 	.word	index@(.nv.constant0._ZN2at6native58_GLOBAL__N__9a069279_25_AdaptiveAveragePooling_cu_ef17039c21adaptive_average_poolIdEEvPKT_PS3_iiiilll)
        /*00c4*/ 	.short	0x0210
        /*00c6*/ 	.short	0x0038


	//----- nvinfo : EIATTR_SW_WAR
	.align		4
.L_639:
        /*00c8*/ 	.byte	0x04, 0x36
        /*00ca*/ 	.short	(.L_641 - .L_640)
.L_640:
        /*00cc*/ 	.word	0x00000008
.L_641:


//--------------------- .nv.info._ZN2at6native58_GLOBAL__N__9a069279_25_AdaptiveAveragePooling_cu_ef17039c26adaptive_average_pool_nhwcIiN3c108BFloat16EEEvPKT0_PS5_iiiiiiiiT_S9_S9_S9_ --------------------------
	.section	.nv.info._ZN2at6native58_GLOBAL__N__9a069279_25_AdaptiveAveragePooling_cu_ef17039c26adaptive_average_pool_nhwcIiN3c108BFloat16EEEvPKT0_PS5_iiiiiiiiT_S9_S9_S9_,"",@"SHT_CUDA_INFO"
	.sectionflags	@""
	.align	4


	//----- nvinfo : EIATTR_CUDA_API_VERSION
	.align		4
        /*0000*/ 	.byte	0x04, 0x37
        /*0002*/ 	.short	(.L_643 - .L_642)
.L_642:
        /*0004*/ 	.word	0x00000082


	//----- nvinfo : EIATTR_KPARAM_INFO
	.align		4
.L_643:
        /*0008*/ 	.byte	0x04, 0x17
        /*000a*/ 	.short	(.L_645 - .L_644)
.L_644:
        /*000c*/ 	.word	0x00000000
        /*0010*/ 	.short	0x000d
        /*0012*/ 	.short	0x003c
        /*0014*/ 	.byte	0x00, 0xf0, 0x11, 0x00


	//----- nvinfo : EIATTR_KPARAM_INFO
	.align		4
.L_645:
        /*0018*/ 	.byte	0x04, 0x17
        /*001a*/ 	.short	(.L_647 - .L_646)
.L_646:
        /*001c*/ 	.word	0x00000000
        /*0020*/ 	.short	0x000c
        /*0022*/ 	.short	0x0038
        /*0024*/ 	.byte	0x00, 0xf0, 0x11, 0x00


	//----- nvinfo : EIATTR_KPARAM_INFO
	.align		4
.L_647:
        /*0028*/ 	.byte	0x04, 0x17
        /*002a*/ 	.short	(.L_649 - .L_648)
.L_648:
        /*002c*/ 	.word	0x00000000
        /*0030*/ 	.short	0x000b
        /*0032*/ 	.short	0x0034
        /*0034*/ 	.byte	0x00, 0xf0, 0x11, 0x00


	//----- nvinfo : EIATTR_KPARAM_INFO
	.align		4
.L_649:
        /*0038*/ 	.byte	0x04, 0x17
        /*003a*/ 	.short	(.L_651 - .L_650)
.L_650:
        /*003c*/ 	.word	0x00000000
        /*0040*/ 	.short	0x000a
        /*0042*/ 	.short	0x0030
        /*0044*/ 	.byte	0x00, 0xf0, 0x11, 0x00


	//----- nvinfo : EIATTR_KPARAM_INFO
	.align		4
.L_651:
        /*0048*/ 	.byte	0x04, 0x17
        /*004a*/ 	.short	(.L_653 - .L_652)
.L_652:
        /*004c*/ 	.word	0x00000000
        /*0050*/ 	.short	0x0009
        /*0052*/ 	.short	0x002c
        /*0054*/ 	.byte	0x00, 0xf0, 0x11, 0x00


	//----- nvinfo : EIATTR_KPARAM_INFO
	.align		4
.L_653:
        /*0058*/ 	.byte	0x04, 0x17
        /*005a*/ 	.short	(.L_655 - .L_654)
.L_654:
        /*005c*/ 	.word	0x00000000
        /*0060*/ 	.short	0x0008
        /*0062*/ 	.short	0x0028
        /*0064*/ 	.byte	0x00, 0xf0, 0x11, 0x00


	//----- nvinfo : EIATTR_KPARAM_INFO
	.align		4
.L_655:
        /*0068*/ 	.byte	0x04, 0x17
        /*006a*/ 	.short	(.L_657 - .L_656)
.L_656:
        /*006c*/ 	.word	0x00000000
        /*0070*/ 	.short	0x0007
        /*0072*/ 	.short	0x0024
        /*0074*/ 	.byte	0x00, 0xf0, 0x11, 0x00


	//----- nvinfo : EIATTR_KPARAM_INFO
	.align		4
.L_657:
        /*0078*/ 	.byte	0x04, 0x17
        /*007a*/ 	.short	(.L_659 - .L_658)
.L_658:
        /*007c*/ 	.word	0x00000000
        /*0080*/ 	.short	0x0006
        /*0082*/ 	.short	0x0020
        /*0084*/ 	.byte	0x00, 0xf0, 0x11, 0x00


	//----- nvinfo : EIATTR_KPARAM_INFO
	.align		4
.L_659:
        /*0088*/ 	.byte	0x04, 0x17
        /*008a*/ 	.short	(.L_661 - .L_660)
.L_660:
        /*008c*/ 	.word	0x00000000
        /*0090*/ 	.short	0x0005
        /*0092*/ 	.short	0x001c
        /*0094*/ 	.byte	0x00, 0xf0, 0x11, 0x00


	//----- nvinfo : EIATTR_KPARAM_INFO
	.align		4
.L_661:
        /*0098*/ 	.byte	0x04, 0x17
        /*009a*/ 	.short	(.L_663 - .L_662)
.L_662:
        /*009c*/ 	.word	0x00000000
        /*00a0*/ 	.short	0x0004
        /*00a2*/ 	.short	0x0018
        /*00a4*/ 	.byte	0x00, 0xf0, 0x11, 0x00


	//----- nvinfo : EIATTR_KPARAM_INFO
	.align		4
.L_663:
        /*00a8*/ 	.byte	0x04, 0x17
        /*00aa*/ 	.short	(.L_665 - .L_664)
.L_664:
        /*00ac*/ 	.word	0x00000000
        /*00b0*/ 	.short	0x0003
        /*00b2*/ 	.short	0x0014
        /*00b4*/ 	.byte	0x00, 0xf0, 0x11, 0x00


	//----- nvinfo : EIATTR_KPARAM_INFO
	.align		4
.L_665:
        /*00b8*/ 	.byte	0x04, 0x17
        /*00ba*/ 	.short	(.L_667 - .L_666)
.L_666:
        /*00bc*/ 	.word	0x00000000
        /*00c0*/ 	.short	0x0002
        /*00c2*/ 	.short	0x0010
        /*00c4*/ 	.byte	0x00, 0xf0, 0x11, 0x00


	//----- nvinfo : EIATTR_KPARAM_INFO
	.align		4
.L_667:
        /*00c8*/ 	.byte	0x04, 0x17
        /*00ca*/ 	.short	(.L_669 - .L_668)
.L_668:
        /*00cc*/ 	.word	0x00000000
        /*00d0*/ 	.short	0x0001
        /*00d2*/ 	.short	0x0008
        /*00d4*/ 	.byte	0x00, 0xf0, 0x21, 0x00


	//----- nvinfo : EIATTR_KPARAM_INFO
	.align		4
.L_669:
        /*00d8*/ 	.byte	0x04, 0x17
        /*00da*/ 	.short	(.L_671 - .L_670)
.L_670:
        /*00dc*/ 	.word	0x00000000
        /*00e0*/ 	.short	0x0000
        /*00e2*/ 	.short	0x0000
        /*00e4*/ 	.byte	0x00, 0xf0, 0x21, 0x00


	//----- nvinfo : EIATTR_SPARSE_MMA_MASK
	.align		4
.L_671:
        /*00e8*/ 	.byte	0x03, 0x50
        /*00ea*/ 	.short	0x0000


	//----- nvinfo : EIATTR_MAXREG_COUNT
	.align		4
        /*00ec*/ 	.byte	0x03, 0x1b
        /*00ee*/ 	.short	0x0040


	//----- nvinfo : EIATTR_NUM_BARRIERS
	.align		4
        /*00f0*/ 	.byte	0x02, 0x4c
        /*00f2*/ 	.byte	0x01
	.zero		1


	//----- nvinfo : EIATTR_MERCURY_ISA_VERSION
	.align		4
        /*00f4*/ 	.byte	0x03, 0x5f
        /*00f6*/ 	.short	0x0101


	//----- nvinfo : EIATTR_EXIT_INSTR_OFFSETS
	.align		4
        /*00f8*/ 	.byte	0x04, 0x1c
        /*00fa*/ 	.short	(.L_673 - .L_672)


	//   ....[0]....
.L_672:
        /*00fc*/ 	.word	0x00000630


	//   ....[1]....
        /*0100*/ 	.word	0x00001310


	//----- nvinfo : EIATTR_MAX_THREADS
	.align		4
.L_673:
        /*0104*/ 	.byte	0x04, 0x05
        /*0106*/ 	.short	(.L_675 - .L_674)
.L_674:
        /*0108*/ 	.word	0x00000400
        /*010c*/ 	.word	0x00000001
        /*0110*/ 	.word	0x00000001


	//----- nvinfo : EIATTR_CRS_STACK_SIZE
	.align		4
.L_675:
        /*0114*/ 	.byte	0x04, 0x1e
        /*0116*/ 	.short	(.L_677 - .L_676)
.L_676:
        /*0118*/ 	.word	0x00000000


	//----- nvinfo : EIATTR_CBANK_PARAM_SIZE
	.align		4
.L_677:
        /*011c*/ 	.byte	0x03, 0x19
        /*011e*/ 	.short	0x0040


	//----- nvinfo : EIATTR_PARAM_CBANK
	.align		4
        /*0120*/ 	.byte	0x04, 0x0a
        /*0122*/ 	.short	(.L_679 - .L_678)
	.align		4
.L_678:
        /*0124*/ 	.word	index@(.nv.constant0._ZN2at6native58_GLOBAL__N__9a069279_25_AdaptiveAveragePooling_cu_ef17039c26adaptive_average_pool_nhwcIiN3c108BFloat16EEEvPKT0_PS5_iiiiiiiiT_S9_S9_S9_)
        /*0128*/ 	.short	0x0210
        /*012a*/ 	.short	0x0040


	//----- nvinfo : EIATTR_SW_WAR
	.align		4
.L_679:
        /*012c*/ 	.byte	0x04, 0x36
        /*012e*/ 	.short	(.L_681 - .L_680)
.L_680:
        /*0130*/ 	.word	0x00000008
.L_681:


//--------------------- .nv.info._ZN2at6native58_GLOBAL__N__9a069279_25_AdaptiveAveragePooling_cu_ef17039c26adaptive_average_pool_nhwcIiN3c104HalfEEEvPKT0_PS5_iiiiiiiiT_S9_S9_S9_ --------------------------
	.section	.nv.info._ZN2at6native58_GLOBAL__N__9a069279_25_AdaptiveAveragePooling_cu_ef17039c26adaptive_average_pool_nhwcIiN3c104HalfEEEvPKT0_PS5_iiiiiiiiT_S9_S9_S9_,"",@"SHT_CUDA_INFO"
	.sectionflags	@""
	.align	4


	//----- nvinfo : EIATTR_CUDA_API_VERSION
	.align		4
        /*0000*/ 	.byte	0x04, 0x37
        /*0002*/ 	.short	(.L_683 - .L_682)
.L_682:
        /*0004*/ 	.word	0x00000082


	//----- nvinfo : EIATTR_KPARAM_INFO
	.align		4
.L_683:
        /*0008*/ 	.byte	0x04, 0x17
        /*000a*/ 	.short	(.L_685 - .L_684)
.L_684:
        /*000c*/ 	.word	0x00000000
        /*0010*/ 	.short	0x000d
        /*0012*/ 	.short	0x003c
        /*0014*/ 	.byte	0x00, 0xf0, 0x11, 0x00


	//----- nvinfo : EIATTR_KPARAM_INFO
	.align		4
.L_685:
        /*0018*/ 	.byte	0x04, 0x17
        /*001a*/ 	.short	(.L_687 - .L_686)
.L_686:
        /*001c*/ 	.word	0x00000000
        /*0020*/ 	.short	0x000c
        /*0022*/ 	.short	0x0038
        /*0024*/ 	.byte	0x00, 0xf0, 0x11, 0x00


	//----- nvinfo : EIATTR_KPARAM_INFO
	.align		4
.L_687:
        /*0028*/ 	.byte	0x04, 0x17
        /*002a*/ 	.short	(.L_689 - .L_688)
.L_688:
        /*002c*/ 	.word	0x00000000
        /*0030*/ 	.short	0x000b
        /*0032*/ 	.short	0x0034
        /*0034*/ 	.byte	0x00, 0xf0, 0x11, 0x00


	//----- nvinfo : EIATTR_KPARAM_INFO
	.align		4
.L_689:
        /*0038*/ 	.byte	0x04, 0x17
        /*003a*/ 	.short	(.L_691 - .L_690)
.L_690:
        /*003c*/ 	.word	0x00000000
        /*0040*/ 	.short	0x000a
        /*0042*/ 	.short	0x0030
        /*0044*/ 	.byte	0x00, 0xf0, 0x11, 0x00


	//----- nvinfo : EIATTR_KPARAM_INFO
	.align		4
.L_691:
        /*0048*/ 	.byte	0x04, 0x17
        /*004a*/ 	.short	(.L_693 - .L_692)
.L_692:
        /*004c*/ 	.word	0x00000000
        /*0050*/ 	.short	0x0009
        /*0052*/ 	.short	0x002c
        /*0054*/ 	.byte	0x00, 0xf0, 0x11, 0x00


	//----- nvinfo : EIATTR_KPARAM_INFO
	.align		4
.L_693:
        /*0058*/ 	.byte	0x04, 0x17
        /*005a*/ 	.short	(.L_695 - .L_694)
.L_694:
        /*005c*/ 	.word	0x00000000
        /*0060*/ 	.short	0x0008
        /*0062*/ 	.short	0x0028
        /*0064*/ 	.byte	0x00, 0xf0, 0x11, 0x00


	//----- nvinfo : EIATTR_KPARAM_INFO
	.align		4
.L_695:
        /*0068*/ 	.byte	0x04, 0x17
        /*006a*/ 	.short	(.L_697 - .L_696)
.L_696:
        /*006c*/ 	.word	0x00000000
        /*0070*/ 	.short	0x0007
        /*0072*/ 	.short	0x0024
        /*0074*/ 	.byte	0x00, 0xf0, 0x11, 0x00


	//----- nvinfo : EIATTR_KPARAM_INFO
	.align		4
.L_697:
        /*0078*/ 	.byte	0x04, 0x17
        /*007a*/ 	.short	(.L_699 - .L_698)
.L_698:
        /*007c*/ 	.word	0x00000000
        /*0080*/ 	.short	0x0006
        /*0082*/ 	.short	0x0020
        /*0084*/ 	.byte	0x00, 0xf0, 0x11, 0x00


	//----- nvinfo : EIATTR_KPARAM_INFO
	.align		4
.L_699:
        /*0088*/ 	.byte	0x04, 0x17
        /*008a*/ 	.short	(.L_701 - .L_700)
.L_700:
        /*008c*/ 	.word	0x00000000
        /*0090*/ 	.short	0x0005
        /*0092*/ 	.short	0x001c
        /*0094*/ 	.byte	0x00, 0xf0, 0x11, 0x00


	//----- nvinfo : EIATTR_KPARAM_INFO
	.align		4
.L_701:
        /*0098*/ 	.byte	0x04, 0x17
        /*009a*/ 	.short	(.L_703 - .L_702)
.L_702:
        /*009c*/ 	.word	0x00000000
        /*00a0*/ 	.short	0x0004
        /*00a2*/ 	.short	0x0018
        /*00a4*/ 	.byte	0x00, 0xf0, 0x11, 0x00


	//----- nvinfo : EIATTR_KPARAM_INFO
	.align		4
.L_703:
        /*00a8*/ 	.byte	0x04, 0x17
        /*00aa*/ 	.short	(.L_705 - .L_704)
.L_704:
        /*00ac*/ 	.word	0x00000000
        /*00b0*/ 	.short	0x0003
        /*00b2*/ 	.short	0x0014
        /*00b4*/ 	.byte	0x00, 0xf0, 0x11, 0x00


	//----- nvinfo : EIATTR_KPARAM_INFO
	.align		4
.L_705:
        /*00b8*/ 	.byte	0x04, 0x17
        /*00ba*/ 	.short	(.L_707 - .L_706)
.L_706:
        /*00bc*/ 	.word	0x00000000
        /*00c0*/ 	.short	0x0002
        /*00c2*/ 	.short	0x0010
        /*00c4*/ 	.byte	0x00, 0xf0, 0x11, 0x00


	//----- nvinfo : EIATTR_KPARAM_INFO
	.align		4
.L_707:
        /*00c8*/ 	.byte	0x04, 0x17
        /*00ca*/ 	.short	(.L_709 - .L_708)
.L_708:
        /*00cc*/ 	.word	0x00000000
        /*00d0*/ 	.short	0x0001
        /*00d2*/ 	.short	0x0008
        /*00d4*/ 	.byte	0x00, 0xf0, 0x21, 0x00


	//----- nvinfo : EIATTR_KPARAM_INFO
	.align		4
.L_709:
        /*00d8*/ 	.byte	0x04, 0x17
        /*00da*/ 	.short	(.L_711 - .L_710)
.L_710:
        /*00dc*/ 	.word	0x00000000
        /*00e0*/ 	.short	0x0000
        /*00e2*/ 	.short	0x0000
        /*00e4*/ 	.byte	0x00, 0xf0, 0x21, 0x00


	//----- nvinfo : EIATTR_SPARSE_MMA_MASK
	.align		4
.L_711:
        /*00e8*/ 	.byte	0x03, 0x50
        /*00ea*/ 	.short	0x0000


	//----- nvinfo : EIATTR_MAXREG_COUNT
	.align		4
        /*00ec*/ 	.byte	0x03, 0x1b
        /*00ee*/ 	.short	0x0040


	//----- nvinfo : EIATTR_NUM_BARRIERS
	.align		4
        /*00f0*/ 	.byte	0x02, 0x4c
        /*00f2*/ 	.byte	0x01
	.zero		1


	//----- nvinfo : EIATTR_MERCURY_ISA_VERSION
	.align		4
        /*00f4*/ 	.byte	0x03, 0x5f
        /*00f6*/ 	.short	0x0101


	//----- nvinfo : EIATTR_EXIT_INSTR_OFFSETS
	.align		4
        /*00f8*/ 	.byte	0x04, 0x1c
        /*00fa*/ 	.short	(.L_713 - .L_712)


	//   ....[0]....
.L_712:
        /*00fc*/ 	.word	0x00000630


	//   ....[1]....
        /*0100*/ 	.word	0x00001310


	//----- nvinfo : EIATTR_MAX_THREADS
	.align		4
.L_713:
        /*0104*/ 	.byte	0x04, 0x05
        /*0106*/ 	.short	(.L_715 - .L_714)
.L_714:
        /*0108*/ 	.word	0x00000400
        /*010c*/ 	.word	0x00000001
        /*0110*/ 	.word	0x00000001


	//----- nvinfo : EIATTR_CRS_STACK_SIZE
	.align		4
.L_715:
        /*0114*/ 	.byte	0x04, 0x1e
        /*0116*/ 	.short	(.L_717 - .L_716)
.L_716:
        /*0118*/ 	.word	0x00000000


	//----- nvinfo : EIATTR_CBANK_PARAM_SIZE
	.align		4
.L_717:
        /*011c*/ 	.byte	0x03, 0x19
        /*011e*/ 	.short	0x0040


	//----- nvinfo : EIATTR_PARAM_CBANK
	.align		4
        /*0120*/ 	.byte	0x04, 0x0a
        /*0122*/ 	.short	(.L_719 - .L_718)
	.align		4
.L_718:
        /*0124*/ 	.word	index@(.nv.constant0._ZN2at6native58_GLOBAL__N__9a069279_25_AdaptiveAveragePooling_cu_ef17039c26adaptive_average_pool_nhwcIiN3c104HalfEEEvPKT0_PS5_iiiiiiiiT_S9_S9_S9_)
        /*0128*/ 	.short	0x0210
        /*012a*/ 	.short	0x0040


	//----- nvinfo : EIATTR_SW_WAR
	.align		4
.L_719:
        /*012c*/ 	.byte	0x04, 0x36
        /*012e*/ 	.short	(.L_721 - .L_720)
.L_720:
        /*0130*/ 	.word	0x00000008
.L_721:


//--------------------- .nv.info._ZN2at6native58_GLOBAL__N__9a069279_25_AdaptiveAveragePooling_cu_ef17039c26adaptive_average_pool_nhwcIifEEvPKT0_PS3_iiiiiiiiT_S7_S7_S7_ --------------------------
	.section	.nv.info._ZN2at6native58_GLOBAL__N__9a069279_25_AdaptiveAveragePooling_cu_ef17039c26adaptive_average_pool_nhwcIifEEvPKT0_PS3_iiiiiiiiT_S7_S7_S7_,"",@"SHT_CUDA_INFO"
	.sectionflags	@""
	.align	4


	//----- nvinfo : EIATTR_CUDA_API_VERSION
	.align		4
        /*0000*/ 	.byte	0x04, 0x37
        /*0002*/ 	.short	(.L_723 - .L_722)
.L_722:
        /*0004*/ 	.word	0x00000082


	//----- nvinfo : EIATTR_KPARAM_INFO
	.align		4
.L_723:
        /*0008*/ 	.byte	0x04, 0x17
        /*000a*/ 	.short	(.L_725 - .L_724)
.L_724:
        /*000c*/ 	.word	0x00000000
        /*0010*/ 	.short	0x000d
        /*0012*/ 	.short	0x003c
        /*0014*/ 	.byte	0x00, 0xf0, 0x11, 0x00


	//----- nvinfo : EIATTR_KPARAM_INFO
	.align		4
.L_725:
        /*0018*/ 	.byte	0x04, 0x17
        /*001a*/ 	.short	(.L_727 - .L_726)
.L_726:
        /*001c*/ 	.word	0x00000000
        /*0020*/ 	.short	0x000c
        /*0022*/ 	.short	0x0038
        /*0024*/ 	.byte	0x00, 0xf0, 0x11, 0x00


	//----- nvinfo : EIATTR_KPARAM_INFO
	.align		4
.L_727:
        /*0028*/ 	.byte	0x04, 0x17
        /*002a*/ 	.short	(.L_729 - .L_728)
.L_728:
        /*002c*/ 	.word	0x00000000
        /*0030*/ 	.short	0x000b
        /*0032*/ 	.short	0x0034
        /*0034*/ 	.byte	0x00, 0xf0, 0x11, 0x00


	//----- nvinfo : EIATTR_KPARAM_INFO
	.align		4
.L_729:
        /*0038*/ 	.byte	0x04, 0x17
        /*003a*/ 	.short	(.L_731 - .L_730)
.L_730:
        /*003c*/ 	.word	0x00000000
        /*0040*/ 	.short	0x000a
        /*0042*/ 	.short	0x0030
        /*0044*/ 	.byte	0x00, 0xf0, 0x11, 0x00


	//----- nvinfo : EIATTR_KPARAM_INFO
	.align		4
.L_731:
        /*0048*/ 	.byte	0x04, 0x17
        /*004a*/ 	.short	(.L_733 - .L_732)
.L_732:
        /*004c*/ 	.word	0x00000000
        /*0050*/ 	.short	0x0009
        /*0052*/ 	.short	0x002c
        /*0054*/ 	.byte	0x00, 0xf0, 0x11, 0x00


	//----- nvinfo : EIATTR_KPARAM_INFO
	.align		4
.L_733:
        /*0058*/ 	.byte	0x04, 0x17
        /*005a*/ 	.short	(.L_735 - .L_734)
.L_734:
        /*005c*/ 	.word	0x00000000
        /*0060*/ 	.short	0x0008
        /*0062*/ 	.short	0x0028
        /*0064*/ 	.byte	0x00, 0xf0, 0x11, 0x00


	//----- nvinfo : EIATTR_KPARAM_INFO
	.align		4
.L_735:
        /*0068*/ 	.byte	0x04, 0x17
        /*006a*/ 	.short	(.L_737 - .L_736)
.L_736:
        /*006c*/ 	.word	0x00000000
        /*0070*/ 	.short	0x0007
        /*0072*/ 	.short	0x0024
        /*0074*/ 	.byte	0x00, 0xf0, 0x11, 0x00


	//----- nvinfo : EIATTR_KPARAM_INFO
	.align		4
.L_737:
        /*0078*/ 	.byte	0x04, 0x17
        /*007a*/ 	.short	(.L_739 - .L_738)
.L_738:
        /*007c*/ 	.word	0x00000000
        /*0080*/ 	.short	0x0006
        /*0082*/ 	.short	0x0020
        /*0084*/ 	.byte	0x00, 0xf0, 0x11, 0x00


	//----- nvinfo : EIATTR_KPARAM_INFO
	.align		4
.L_739:
        /*0088*/ 	.byte	0x04, 0x17
        /*008a*/ 	.short	(.L_741 - .L_740)
.L_740:
        /*008c*/ 	.word	0x00000000
        /*0090*/ 	.short	0x0005
        /*0092*/ 	.short	0x001c
        /*0094*/ 	.byte	0x00, 0xf0, 0x11, 0x00


	//----- nvinfo : EIATTR_KPARAM_INFO
	.align		4
.L_741:
        /*0098*/ 	.byte	0x04, 0x17
        /*009a*/ 	.short	(.L_743 - .L_742)
.L_742:
        /*009c*/ 	.word	0x00000000
        /*00a0*/ 	.short	0x0004
        /*00a2*/ 	.short	0x0018
        /*00a4*/ 	.byte	0x00, 0xf0, 0x11, 0x00


	//----- nvinfo : EIATTR_KPARAM_INFO
	.align		4
.L_743:
        /*00a8*/ 	.byte	0x04, 0x17
        /*00aa*/ 	.short	(.L_745 - .L_744)
.L_744:
        /*00ac*/ 	.word	0x00000000
        /*00b0*/ 	.short	0x0003
        /*00b2*/ 	.short	0x0014
        /*00b4*/ 	.byte	0x00, 0xf0, 0x11, 0x00


	//----- nvinfo : EIATTR_KPARAM_INFO
	.align		4
.L_745:
        /*00b8*/ 	.byte	0x04, 0x17
        /*00ba*/ 	.short	(.L_747 - .L_746)
.L_746:
        /*00bc*/ 	.word	0x00000000
        /*00c0*/ 	.short	0x0002
        /*00c2*/ 	.short	0x0010
        /*00c4*/ 	.byte	0x00, 0xf0, 0x11, 0x00


	//----- nvinfo : EIATTR_KPARAM_INFO
	.align		4
.L_747:
        /*00c8*/ 	.byte	0x04, 0x17
        /*00ca*/ 	.short	(.L_749 - .L_748)
.L_748:
        /*00cc*/ 	.word	0x00000000
        /*00d0*/ 	.short	0x0001
        /*00d2*/ 	.short	0x0008
        /*00d4*/ 	.byte	0x00, 0xf0, 0x21, 0x00


	//----- nvinfo : EIATTR_KPARAM_INFO
	.align		4
.L_749:
        /*00d8*/ 	.byte	0x04, 0x17
        /*00da*/ 	.short	(.L_751 - .L_750)
.L_750:
        /*00dc*/ 	.word	0x00000000
        /*00e0*/ 	.short	0x0000
        /*00e2*/ 	.short	0x0000
        /*00e4*/ 	.byte	0x00, 0xf0, 0x21, 0x00


	//----- nvinfo : EIATTR_SPARSE_MMA_MASK
	.align		4
.L_751:
        /*00e8*/ 	.byte	0x03, 0x50
        /*00ea*/ 	.short	0x0000


	//----- nvinfo : EIATTR_MAXREG_COUNT
	.align		4
        /*00ec*/ 	.byte	0x03, 0x1b
        /*00ee*/ 	.short	0x0040


	//----- nvinfo : EIATTR_NUM_BARRIERS
	.align		4
        /*00f0*/ 	.byte	0x02, 0x4c
        /*00f2*/ 	.byte	0x01
	.zero		1


	//----- nvinfo : EIATTR_MERCURY_ISA_VERSION
	.align		4
        /*00f4*/ 	.byte	0x03, 0x5f
        /*00f6*/ 	.short	0x0101


	//----- nvinfo : EIATTR_EXIT_INSTR_OFFSETS
	.align		4
        /*00f8*/ 	.byte	0x04, 0x1c
        /*00fa*/ 	.short	(.L_753 - .L_752)


	//   ....[0]....
.L_752:
        /*00fc*/ 	.word	0x00000630


	//   ....[1]....
        /*0100*/ 	.word	0x000012b0


	//----- nvinfo : EIATTR_MAX_THREADS
	.align		4
.L_753:
        /*0104*/ 	.byte	0x04, 0x05
        /*0106*/ 	.short	(.L_755 - .L_754)
.L_754:
        /*0108*/ 	.word	0x00000400
        /*010c*/ 	.word	0x00000001
        /*0110*/ 	.word	0x00000001


	//----- nvinfo : EIATTR_CRS_STACK_SIZE
	.align		4
.L_755:
        /*0114*/ 	.byte	0x04, 0x1e
        /*0116*/ 	.short	(.L_757 - .L_756)
.L_756:
        /*0118*/ 	.word	0x00000000


	//----- nvinfo : EIATTR_CBANK_PARAM_SIZE
	.align		4
.L_757:
        /*011c*/ 	.byte	0x03, 0x19
        /*011e*/ 	.short	0x0040


	//----- nvinfo : EIATTR_PARAM_CBANK
	.align		4
        /*0120*/ 	.byte	0x04, 0x0a
        /*0122*/ 	.short	(.L_759 - .L_758)
	.align		4
.L_758:
        /*0124*/ 	.word	index@(.nv.constant0._ZN2at6native58_GLOBAL__N__9a069279_25_AdaptiveAveragePooling_cu_ef17039c26adaptive_average_pool_nhwcIifEEvPKT0_PS3_iiiiiiiiT_S7_S7_S7_)
        /*0128*/ 	.short	0x0210
        /*012a*/ 	.short	0x0040


	//----- nvinfo : EIATTR_SW_WAR
	.align		4
.L_759:
        /*012c*/ 	.byte	0x04, 0x36
        /*012e*/ 	.short	(.L_761 - .L_760)
.L_760:
        /*0130*/ 	.word	0x00000008
.L_761:


//--------------------- .nv.info._ZN2at6native58_GLOBAL__N__9a069279_25_AdaptiveAveragePooling_cu_ef17039c26adaptive_average_pool_nhwcIidEEvPKT0_PS3_iiiiiiiiT_S7_S7_S7_ --------------------------
	.section	.nv.info._ZN2at6native58_GLOBAL__N__9a069279_25_AdaptiveAveragePooling_cu_ef17039c26adaptive_average_pool_nhwcIidEEvPKT0_PS3_iiiiiiiiT_S7_S7_S7_,"",@"SHT_CUDA_INFO"
	.sectionflags	@""
	.align	4


	//----- nvinfo : EIATTR_CUDA_API_VERSION
	.align		4
        /*0000*/ 	.byte	0x04, 0x37
        /*0002*/ 	.short	(.L_763 - .L_762)
.L_762:
        /*0004*/ 	.word	0x00000082


	//----- nvinfo : EIATTR_KPARAM_INFO
	.align		4
.L_763:
        /*0008*/ 	.byte	0x04, 0x17
        /*000a*/ 	.short	(.L_765 - .L_764)
.L_764:
        /*000c*/ 	.word	0x00000000
        /*0010*/ 	.short	0x000d
        /*0012*/ 	.short	0x003c
        /*0014*/ 	.byte	0x00, 0xf0, 0x11, 0x00


	//----- nvinfo : EIATTR_KPARAM_INFO
	.align		4
.L_765:
        /*0018*/ 	.byte	0x04, 0x17
        /*001a*/ 	.short	(.L_767 - .L_766)
.L_766:
        /*001c*/ 	.word	0x00000000
        /*0020*/ 	.short	0x000c
        /*0022*/ 	.short	0x0038
        /*0024*/ 	.byte	0x00, 0xf0, 0x11, 0x00


	//----- nvinfo : EIATTR_KPARAM_INFO
	.align		4
.L_767:
        /*0028*/ 	.byte	0x04, 0x17
        /*002a*/ 	.short	(.L_769 - .L_768)
.L_768:
        /*002c*/ 	.word	0x00000000
        /*0030*/ 	.short	0x000b
        /*0032*/ 	.short	0x0034
        /*0034*/ 	.byte	0x00, 0xf0, 0x11, 0x00


	//----- nvinfo : EIATTR_KPARAM_INFO
	.align		4
.L_769:
        /*0038*/ 	.byte	0x04, 0x17
        /*003a*/ 	.short	(.L_771 - .L_770)
.L_770:
        /*003c*/ 	.word	0x00000000
        /*0040*/ 	.short	0x000a
        /*0042*/ 	.short	0x0030
        /*0044*/ 	.byte	0x00, 0xf0, 0x11, 0x00


	//----- nvinfo : EIATTR_KPARAM_INFO
	.align		4
.L_771:
        /*0048*/ 	.byte	0x04, 0x17
        /*004a*/ 	.short	(.L_773 - .L_772)
.L_772:
        /*004c*/ 	.word	0x00000000
        /*0050*/ 	.short	0x0009
        /*0052*/ 	.short	0x002c
        /*0054*/ 	.byte	0x00, 0xf0, 0x11, 0x00


	//----- nvinfo : EIATTR_KPARAM_INFO
	.align		4
.L_773:
        /*0058*/ 	.byte	0x04, 0x17
        /*005a*/ 	.short	(.L_775 - .L_774)
.L_774:
        /*005c*/ 	.word	0x00000000
        /*0060*/ 	.short	0x0008
        /*0062*/ 	.short	0x0028
        /*0064*/ 	.byte	0x00, 0xf0, 0x11, 0x00


	//----- nvinfo : EIATTR_KPARAM_INFO
	.align		4
.L_775:
        /*0068*/ 	.byte	0x04, 0x17
        /*006a*/ 	.short	(.L_777 - .L_776)
.L_776:
        /*006c*/ 	.word	0x00000000
        /*0070*/ 	.short	0x0007
        /*0072*/ 	.short	0x0024
        /*0074*/ 	.byte	0x00, 0xf0, 0x11, 0x00


	//----- nvinfo : EIATTR_KPARAM_INFO
	.align		4
.L_777:
        /*0078*/ 	.byte	0x04, 0x17
        /*007a*/ 	.short	(.L_779 - .L_778)
.L_778:
        /*007c*/ 	.word	0x00000000
        /*0080*/ 	.short	0x0006
        /*0082*/ 	.short	0x0020
        /*0084*/ 	.byte	0x00, 0xf0, 0x11, 0x00


	//----- nvinfo : EIATTR_KPARAM_INFO
	.align		4
.L_779:
        /*0088*/ 	.byte	0x04, 0x17
        /*008a*/ 	.short	(.L_781 - .L_780)
.L_780:
        /*008c*/ 	.word	0x00000000
        /*0090*/ 	.short	0x0005
        /*0092*/ 	.short	0x001c
        /*0094*/ 	.byte	0x00, 0xf0, 0x11, 0x00


	//----- nvinfo : EIATTR_KPARAM_INFO
	.align		4
.L_781:
        /*0098*/ 	.byte	0x04, 0x17
        /*009a*/ 	.short	(.L_783 - .L_782)
.L_782:
        /*009c*/ 	.word	0x00000000
        /*00a0*/ 	.short	0x0004
        /*00a2*/ 	.short	0x0018
        /*00a4*/ 	.byte	0x00, 0xf0, 0x11, 0x00


	//----- nvinfo : EIATTR_KPARAM_INFO
	.align		4
.L_783:
        /*00a8*/ 	.byte	0x04, 0x17
        /*00aa*/ 	.short	(.L_785 - .L_784)
.L_784:
        /*00ac*/ 	.word	0x00000000
        /*00b0*/ 	.short	0x0003
        /*00b2*/ 	.short	0x0014
        /*00b4*/ 	.byte	0x00, 0xf0, 0x11, 0x00


	//----- nvinfo : EIATTR_KPARAM_INFO
	.align		4
.L_785:
        /*00b8*/ 	.byte	0x04, 0x17
        /*00ba*/ 	.short	(.L_787 - .L_786)
.L_786:
        /*00bc*/ 	.word	0x00000000
        /*00c0*/ 	.short	0x0002
        /*00c2*/ 	.short	0x0010
        /*00c4*/ 	.byte	0x00, 0xf0, 0x11, 0x00


	//----- nvinfo : EIATTR_KPARAM_INFO
	.align		4
.L_787:
        /*00c8*/ 	.byte	0x04, 0x17
        /*00ca*/ 	.short	(.L_789 - .L_788)
.L_788:
        /*00cc*/ 	.word	0x00000000
        /*00d0*/ 	.short	0x0001
        /*00d2*/ 	.short	0x0008
        /*00d4*/ 	.byte	0x00, 0xf0, 0x21, 0x00


	//----- nvinfo : EIATTR_KPARAM_INFO
	.align		4
.L_789:
        /*00d8*/ 	.byte	0x04, 0x17
        /*00da*/ 	.short	(.L_791 - .L_790)
.L_790:
        /*00dc*/ 	.word	0x00000000
        /*00e0*/ 	.short	0x0000
        /*00e2*/ 	.short	0x0000
        /*00e4*/ 	.byte	0x00, 0xf0, 0x21, 0x00


	//----- nvinfo : EIATTR_SPARSE_MMA_MASK
	.align		4
.L_791:
        /*00e8*/ 	.byte	0x03, 0x50
        /*00ea*/ 	.short	0x0000


	//----- nvinfo : EIATTR_MAXREG_COUNT
	.align		4
        /*00ec*/ 	.byte	0x03, 0x1b
        /*00ee*/ 	.short	0x0040


	//----- nvinfo : EIATTR_NUM_BARRIERS
	.align		4
        /*00f0*/ 	.byte	0x02, 0x4c
        /*00f2*/ 	.byte	0x01
	.zero		1


	//----- nvinfo : EIATTR_MERCURY_ISA_VERSION
	.align		4
        /*00f4*/ 	.byte	0x03, 0x5f
        /*00f6*/ 	.short	0x0101


	//----- nvinfo : EIATTR_EXIT_INSTR_OFFSETS
	.align		4
        /*00f8*/ 	.byte	0x04, 0x1c
        /*00fa*/ 	.short	(.L_793 - .L_792)


	//   ....[0]....
.L_792:
        /*00fc*/ 	.word	0x00000630


	//   ....[1]....
        /*0100*/ 	.word	0x000013c0


	//----- nvinfo : EIATTR_MAX_THREADS
	.align		4
.L_793:
        /*0104*/ 	.byte	0x04, 0x05
        /*0106*/ 	.short	(.L_795 - .L_794)
.L_794:
        /*0108*/ 	.word	0x00000400
        /*010c*/ 	.word	0x00000001
        /*0110*/ 	.word	0x00000001


	//----- nvinfo : EIATTR_CRS_STACK_SIZE
	.align		4
.L_795:
        /*0114*/ 	.byte	0x04, 0x1e
        /*0116*/ 	.short	(.L_797 - .L_796)
.L_796:
        /*0118*/ 	.word	0x00000000


	//----- nvinfo : EIATTR_CBANK_PARAM_SIZE
	.align		4
.L_797:
        /*011c*/ 	.byte	0x03, 0x19
        /*011e*/ 	.short	0x0040


	//----- nvinfo : EIATTR_PARAM_CBANK
	.align		4
        /*0120*/ 	.byte	0x04, 0x0a
        /*0122*/ 	.short	(.L_799 - .L_798)
	.align		4
.L_798:
        /*0124*/ 	.word	index@(.nv.constant0._ZN2at6native58_GLOBAL__N__9a069279_25_AdaptiveAveragePooling_cu_ef17039c26adaptive_average_pool_nhwcIidEEvPKT0_PS3_iiiiiiiiT_S7_S7_S7_)
        /*0128*/ 	.short	0x0210
        /*012a*/ 	.short	0x0040


	//----- nvinfo : EIATTR_SW_WAR
	.align		4
.L_799:
        /*012c*/ 	.byte	0x04, 0x36
        /*012e*/ 	.short	(.L_801 - .L_800)
.L_800:
        /*0130*/ 	.word	0x00000008
.L_801:


//--------------------- .nv.callgraph             --------------------------
	.section	.nv.callgraph,"",@"SHT_CUDA_CALLGRAPH"
	.align	4
	.sectionentsize	8
	.align		4
        /*0000*/ 	.word	0x00000000
	.align		4
        /*0004*/ 	.word	0xffffffff
	.align		4
        /*0008*/ 	.word	0x00000000
	.align		4
        /*000c*/ 	.word	0xfffffffe
	.align		4
        /*0010*/ 	.word	0x00000000
	.align		4
        /*0014*/ 	.word	0xfffffffd
	.align		4
        /*0018*/ 	.word	0x00000000
	.align		4
        /*001c*/ 	.word	0xfffffffc


//--------------------- .nv.constant4             --------------------------
	.section	.nv.constant4,"a",@progbits
	.align	8
	.align		8
.nv.constant4:
        /*0000*/ 	.dword	_ZN56_INTERNAL_9a069279_25_AdaptiveAveragePooling_cu_ef17039c4cuda3std3__45__cpo5beginE
	.align		8
        /*0008*/ 	.dword	_ZN56_INTERNAL_9a069279_25_AdaptiveAveragePooling_cu_ef17039c4cuda3std3__45__cpo3endE
	.align		8
        /*0010*/ 	.dword	_ZN56_INTERNAL_9a069279_25_AdaptiveAveragePooling_cu_ef17039c4cuda3std3__45__cpo6cbeginE
	.align		8
        /*0018*/ 	.dword	_ZN56_INTERNAL_9a069279_25_AdaptiveAveragePooling_cu_ef17039c4cuda3std3__45__cpo4cendE
	.align		8
        /*0020*/ 	.dword	_ZN56_INTERNAL_9a069279_25_AdaptiveAveragePooling_cu_ef17039c4cuda3std3__45__cpo6rbeginE
	.align		8
        /*0028*/ 	.dword	_ZN56_INTERNAL_9a069279_25_AdaptiveAveragePooling_cu_ef17039c4cuda3std3__45__cpo4rendE
	.align		8
        /*0030*/ 	.dword	_ZN56_INTERNAL_9a069279_25_AdaptiveAveragePooling_cu_ef17039c4cuda3std3__45__cpo7crbeginE
	.align		8
        /*0038*/ 	.dword	_ZN56_INTERNAL_9a069279_25_AdaptiveAveragePooling_cu_ef17039c4cuda3std3__45__cpo5crendE
	.align		8
        /*0040*/ 	.dword	_ZN56_INTERNAL_9a069279_25_AdaptiveAveragePooling_cu_ef17039c4cuda3std3__458_GLOBAL__N__9a069279_25_AdaptiveAveragePooling_cu_ef17039c6ignoreE
	.align		8
        /*0048*/ 	.dword	_ZN56_INTERNAL_9a069279_25_AdaptiveAveragePooling_cu_ef17039c4cuda3std3__419piecewise_constructE
	.align		8
        /*0050*/ 	.dword	_ZN56_INTERNAL_9a069279_25_AdaptiveAveragePooling_cu_ef17039c4cuda3std3__48in_placeE
	.align		8
        /*0058*/ 	.dword	_ZN56_INTERNAL_9a069279_25_AdaptiveAveragePooling_cu_ef17039c4cuda3std3__420unreachable_sentinelE
	.align		8
        /*0060*/ 	.dword	_ZN56_INTERNAL_9a069279_25_AdaptiveAveragePooling_cu_ef17039c4cuda3std6ranges3__45__cpo4swapE
	.align		8
        /*0068*/ 	.dword	_ZN56_INTERNAL_9a069279_25_AdaptiveAveragePooling_cu_ef17039c4cuda3std6ranges3__45__cpo9iter_moveE
	.align		8
        /*0070*/ 	.dword	_ZN56_INTERNAL_9a069279_25_AdaptiveAveragePooling_cu_ef17039c4cuda3std6ranges3__45__cpo5beginE
	.align		8
        /*0078*/ 	.dword	_ZN56_INTERNAL_9a069279_25_AdaptiveAveragePooling_cu_ef17039c4cuda3std6ranges3__45__cpo3endE
	.align		8
        /*0080*/ 	.dword	_ZN56_INTERNAL_9a069279_25_AdaptiveAveragePooling_cu_ef17039c4cuda3std6ranges3__45__cpo6cbeginE
	.align		8
        /*0088*/ 	.dword	_ZN56_INTERNAL_9a069279_25_AdaptiveAveragePooling_cu_ef17039c4cuda3std6ranges3__45__cpo4cendE
	.align		8
        /*0090*/ 	.dword	_ZN56_INTERNAL_9a069279_25_AdaptiveAveragePooling_cu_ef17039c4cuda3std6ranges3__45__cpo7advanceE
	.align		8
        /*0098*/ 	.dword	_ZN56_INTERNAL_9a069279_25_AdaptiveAveragePooling_cu_ef17039c4cuda3std6ranges3__45__cpo9iter_swapE
	.align		8
        /*00a0*/ 	.dword	_ZN56_INTERNAL_9a069279_25_AdaptiveAveragePooling_cu_ef17039c4cuda3std6ranges3__45__cpo4nextE
	.align		8
        /*00a8*/ 	.dword	_ZN56_INTERNAL_9a069279_25_AdaptiveAveragePooling_cu_ef17039c4cuda3std6ranges3__45__cpo4prevE
	.align		8
        /*00b0*/ 	.dword	_ZN56_INTERNAL_9a069279_25_AdaptiveAveragePooling_cu_ef17039c4cuda3std6ranges3__45__cpo4dataE
	.align		8
        /*00b8*/ 	.dword	_ZN56_INTERNAL_9a069279_25_AdaptiveAveragePooling_cu_ef17039c4cuda3std6ranges3__45__cpo5cdataE
	.align		8
        /*00c0*/ 	.dword	_ZN56_INTERNAL_9a069279_25_AdaptiveAveragePooling_cu_ef17039c4cuda3std6ranges3__45__cpo4sizeE
	.align		8
        /*00c8*/ 	.dword	_ZN56_INTERNAL_9a069279_25_AdaptiveAveragePooling_cu_ef17039c4cuda3std6ranges3__45__cpo5ssizeE
	.align		8
        /*00d0*/ 	.dword	_ZN56_INTERNAL_9a069279_25_AdaptiveAveragePooling_cu_ef17039c4cuda3std6ranges3__45__cpo8distanceE
	.align		8
        /*00d8*/ 	.dword	_ZN56_INTERNAL_9a069279_25_AdaptiveAveragePooling_cu_ef17039c6thrust23THRUST_300001_SM_900_NS6system6detail10sequential3seqE


//--------------------- .text._ZN2at6native58_GLOBAL__N__9a069279_25_AdaptiveAveragePooling_cu_ef17039c26adaptive_average_gradinputIN3c108BFloat16EEEvPT_PKS5_iiii --------------------------
	.section	.text._ZN2at6native58_GLOBAL__N__9a069279_25_AdaptiveAveragePooling_cu_ef17039c26adaptive_average_gradinputIN3c108BFloat16EEEvPT_PKS5_iiii,"ax",@progbits
	.align	128
.text._ZN2at6native58_GLOBAL__N__9a069279_25_AdaptiveAveragePooling_cu_ef17039c26adaptive_average_gradinputIN3c108BFloat16EEEvPT_PKS5_iiii:
        .type           _ZN2at6native58_GLOBAL__N__9a069279_25_AdaptiveAveragePooling_cu_ef17039c26adaptive_average_gradinputIN3c108BFloat16EEEvPT_PKS5_iiii,@function
        .size           _ZN2at6native58_GLOBAL__N__9a069279_25_AdaptiveAveragePooling_cu_ef17039c26adaptive_average_gradinputIN3c108BFloat16EEEvPT_PKS5_iiii,(.L_x_680 - _ZN2at6native58_GLOBAL__N__9a069279_25_AdaptiveAveragePooling_cu_ef17039c26adaptive_average_gradinputIN3c108BFloat16EEEvPT_PKS5_iiii)
        .other          _ZN2at6native58_GLOBAL__N__9a069279_25_AdaptiveAveragePooling_cu_ef17039c26adaptive_average_gradinputIN3c108BFloat16EEEvPT_PKS5_iiii,@"STO_CUDA_ENTRY STV_DEFAULT"
_ZN2at6native58_GLOBAL__N__9a069279_25_AdaptiveAveragePooling_cu_ef17039c26adaptive_average_gradinputIN3c108BFloat16EEEvPT_PKS5_iiii:
[----:B------:R-:W-:Y:S01]  /*0000*/  LDC R1, c[0x0][0x28] ;  /* 0x00000a00ff017b82 */ /* 0x000fe20000000800 */
[----:B------:R-:W0:Y:S07]  /*0010*/  S2R R2, SR_TID.Y ;  /* 0x0000000000027919 */ /* 0x000e2e0000002200 */
[----:B------:R-:W0:Y:S01]  /*0020*/  S2UR UR4, SR_CTAID.Y ;  /* 0x00000000000479c3 */ /* 0x000e220000002600 */
[----:B------:R-:W-:-:S07]  /*0030*/  ULDC UR11, c[0x0][0x220] ;  /* 0x00008800000b7ab9 */ /* 0x000fce0000000800 */
[----:B------:R-:W0:Y:S02]  /*0040*/  LDC R5, c[0x0][0x4] ;  /* 0x00000100ff057b82 */ /* 0x000e240000000800 */
[----:B0-----:R-:W-:-:S05]  /*0050*/  IMAD R2, R5, UR4, R2 ;  /* 0x0000000405027c24 */ /* 0x001fca000f8e0202 */
[----:B------:R-:W-:-:S13]  /*0060*/  ISETP.GE.AND P0, PT, R2, UR11, PT ;  /* 0x0000000b02007c0c */ /* 0x000fda000bf06270 */
[----:B------:R-:W-:Y:S05]  /*0070*/  @P0 EXIT ;  /* 0x000000000000094d */ /* 0x000fea0003800000 */
[----:B------:R-:W0:Y:S01]  /*0080*/  S2UR UR5, SR_CTAID.X ;  /* 0x00000000000579c3 */ /* 0x000e220000002500 */
[----:B------:R-:W1:Y:S01]  /*0090*/  S2R R0, SR_TID.X ;  /* 0x0000000000007919 */ /* 0x000e620000002100 */
[----:B------:R-:W-:Y:S01]  /*00a0*/  ULDC.64 UR6, c[0x0][0x228] ;  /* 0x00008a0000067ab9 */ /* 0x000fe20000000a00 */
[----:B------:R-:W-:Y:S01]  /*00b0*/  ULDC.64 UR12, c[0x0][0x218] ;  /* 0x00008600000c7ab9 */ /* 0x000fe20000000a00 */
[----:B------:R-:W-:-:S04]  /*00c0*/  USHF.R.S32.HI UR8, URZ, 0x1f, UR7 ;  /* 0x0000001f3f087899 */ /* 0x000fc80008011407 */
[----:B------:R-:W2:Y:S01]  /*00d0*/  LDC R4, c[0x0][0x224] ;  /* 0x00008900ff047b82 */ /* 0x000ea20000000800 */
[----:B0-----:R-:W-:Y:S02]  /*00e0*/  UIMAD UR4, UR5, UR6, URZ ;  /* 0x00000006050472a4 */ /* 0x001fe4000f8e023f */
[----:B------:R-:W-:Y:S02]  /*00f0*/  UIMAD UR5, UR5, UR11, URZ ;  /* 0x0000000b050572a4 */ /* 0x000fe4000f8e023f */
[----:B------:R-:W-:Y:S02]  /*0100*/  UIMAD UR4, UR4, UR7, URZ ;  /* 0x00000007040472a4 */ /* 0x000fe4000f8e023f */
[----:B------:R-:W-:Y:S02]  /*0110*/  USHF.R.S32.HI UR7, URZ, 0x1f, UR11 ;  /* 0x0000001f3f077899 */ /* 0x000fe4000801140b */
[----:B------:R-:W-:Y:S01]  /*0120*/  USHF.R.S32.HI UR14, URZ, 0x1f, UR4 ;  /* 0x0000001f3f0e7899 */ /* 0x000fe20008011404 */
[----:B--2---:R-:W-:Y:S01]  /*0130*/  SHF.R.S32.HI R3, RZ, 0x1f, R4 ;  /* 0x0000001fff037819 */ /* 0x004fe20000011404 */
[----:B------:R-:W-:Y:S01]  /*0140*/  ULEA UR9, UP0, UR4, UR12, 0x1 ;  /* 0x0000000c04097291 */ /* 0x000fe2000f80083f */
[----:B------:R-:W-:Y:S01]  /*0150*/  IMAD R4, R4, UR5, RZ ;  /* 0x0000000504047c24 */ /* 0x000fe2000f8e02ff */
[----:B------:R-:W-:Y:S01]  /*0160*/  ULDC UR11, c[0x0][0x0] ;  /* 0x00000000000b7ab9 */ /* 0x000fe20000000800 */
[----:B------:R-:W-:Y:S01]  /*0170*/  ULDC UR12, c[0x0][0x10] ;  /* 0x00000400000c7ab9 */ /* 0x000fe20000000800 */
[----:B------:R-:W-:Y:S01]  /*0180*/  ULEA.HI.X UR10, UR4, UR13, UR14, 0x1, UP0 ;  /* 0x0000000d040a7291 */ /* 0x000fe200080f0c0e */
[----:B------:R-:W-:Y:S01]  /*0190*/  IMAD R5, R5, UR12, RZ ;  /* 0x0000000c05057c24 */ /* 0x000fe2000f8e02ff */
[----:B------:R-:W-:Y:S01]  /*01a0*/  USHF.R.S32.HI UR6, URZ, 0x1f, UR6 ;  /* 0x0000001f3f067899 */ /* 0x000fe20008011406 */
[----:B-1----:R-:W-:-:S11]  /*01b0*/  ULDC.64 UR12, c[0x0][0x208] ;  /* 0x00008200000c7ab9 */ /* 0x002fd60000000a00 */
.L_x_41:
[----:B0-----:R-:W0:Y:S01]  /*01c0*/  LDC R7, c[0x0][0x220] ;  /* 0x00008800ff077b82 */ /* 0x001e220000000800 */
[----:B------:R-:W-:Y:S01]  /*01d0*/  IABS R12, R2 ;  /* 0x00000002000c7213 */ /* 0x000fe20000000000 */
[----:B------:R-:W-:Y:S01]  /*01e0*/  ULDC UR5, c[0x0][0x228] ;  /* 0x00008a0000057ab9 */ /* 0x000fe20000000800 */
[----:B------:R-:W-:Y:S01]  /*01f0*/  IADD3 R13, R2, 0x1, RZ ;  /* 0x00000001020d7810 */ /* 0x000fe20007ffe0ff */
[----:B------:R-:W-:Y:S01]  /*0200*/  IMAD.MOV.U32 R48, RZ, RZ, -0x1 ;  /* 0xffffffffff307424 */ /* 0x000fe200078e00ff */
[----:B------:R-:W-:Y:S01]  /*0210*/  BSSY B0, `(.L_x_0) ;  /* 0x000004b000007945 */ /* 0x000fe20003800000 */
[----:B------:R-:W-:Y:S02]  /*0220*/  IMAD.MOV.U32 R49, RZ, RZ, -0x1 ;  /* 0xffffffffff317424 */ /* 0x000fe400078e00ff */
[----:B------:R-:W-:Y:S01]  /*0230*/  IMAD.WIDE.U32 R48, R13, UR5, R48 ;  /* 0x000000050d307c25 */ /* 0x000fe2000f8e0030 */
[----:B0-----:R-:W-:-:S04]  /*0240*/  IABS R15, R7 ;  /* 0x00000007000f7213 */ /* 0x001fc80000000000 */
[----:B------:R-:W0:Y:S08]  /*0250*/  I2F.RP R6, R15 ;  /* 0x0000000f00067306 */ /* 0x000e300000209400 */
[----:B0-----:R-:W0:Y:S02]  /*0260*/  MUFU.RCP R6, R6 ;  /* 0x0000000600067308 */ /* 0x001e240000001000 */
[----:B0-----:R-:W-:-:S06]  /*0270*/  VIADD R8, R6, 0xffffffe ;  /* 0x0ffffffe06087836 */ /* 0x001fcc0000000000 */
[----:B-1----:R0:W1:Y:S02]  /*0280*/  F2I.FTZ.U32.TRUNC.NTZ R9, R8 ;  /* 0x0000000800097305 */ /* 0x002064000021f000 */
[----:B0-----:R-:W-:Y:S01]  /*0290*/  HFMA2.MMA R8, -RZ, RZ, 0, 0 ;  /* 0x00000000ff087435 */ /* 0x001fe200000001ff */
[----:B-1----:R-:W-:-:S04]  /*02a0*/  IMAD.MOV R10, RZ, RZ, -R9 ;  /* 0x000000ffff0a7224 */ /* 0x002fc800078e0a09 */
[----:B------:R-:W-:-:S05]  /*02b0*/  IMAD R11, R10, R15, RZ ;  /* 0x0000000f0a0b7224 */ /* 0x000fca00078e02ff */
[----:B------:R-:W-:Y:S01]  /*02c0*/  IMAD.HI.U32 R9, R9, R11, R8 ;  /* 0x0000000b09097227 */ /* 0x000fe200078e0008 */
[----:B------:R-:W-:-:S05]  /*02d0*/  LOP3.LUT R11, RZ, R7, RZ, 0x33, !PT ;  /* 0x00000007ff0b7212 */ /* 0x000fca00078e33ff */
[----:B------:R-:W-:-:S04]  /*02e0*/  IMAD.HI.U32 R10, R9, R12, RZ ;  /* 0x0000000c090a7227 */ /* 0x000fc800078e00ff */
[----:B------:R-:W-:-:S04]  /*02f0*/  IMAD.MOV R6, RZ, RZ, -R10 ;  /* 0x000000ffff067224 */ /* 0x000fc800078e0a0a */
[----:B------:R-:W-:-:S05]  /*0300*/  IMAD R6, R15, R6, R12 ;  /* 0x000000060f067224 */ /* 0x000fca00078e020c */
[----:B------:R-:W-:-:S13]  /*0310*/  ISETP.GT.U32.AND P1, PT, R15, R6, PT ;  /* 0x000000060f00720c */ /* 0x000fda0003f24070 */
[----:B------:R-:W-:Y:S01]  /*0320*/  @!P1 IMAD.IADD R6, R6, 0x1, -R15 ;  /* 0x0000000106069824 */ /* 0x000fe200078e0a0f */
[----:B------:R-:W-:-:S04]  /*0330*/  @!P1 IADD3 R10, R10, 0x1, RZ ;  /* 0x000000010a0a9810 */ /* 0x000fc80007ffe0ff */
[----:B------:R-:W-:Y:S02]  /*0340*/  ISETP.GE.U32.AND P0, PT, R6, R15, PT ;  /* 0x0000000f0600720c */ /* 0x000fe40003f06070 */
[----:B------:R-:W-:-:S04]  /*0350*/  LOP3.LUT R6, R2, R7, RZ, 0x3c, !PT ;  /* 0x0000000702067212 */ /* 0x000fc800078e3cff */
[----:B------:R-:W-:-:S07]  /*0360*/  ISETP.GE.AND P2, PT, R6, RZ, PT ;  /* 0x000000ff0600720c */ /* 0x000fce0003f46270 */
[----:B------:R-:W-:Y:S01]  /*0370*/  @P0 VIADD R10, R10, 0x1 ;  /* 0x000000010a0a0836 */ /* 0x000fe20000000000 */
[----:B------:R-:W-:-:S05]  /*0380*/  ISETP.NE.AND P0, PT, R7, RZ, PT ;  /* 0x000000ff0700720c */ /* 0x000fca0003f05270 */
[----:B------:R-:W-:-:S05]  /*0390*/  @!P2 IMAD.MOV R10, RZ, RZ, -R10 ;  /* 0x000000ffff0aa224 */ /* 0x000fca00078e0a0a */
[----:B------:R-:W-:-:S04]  /*03a0*/  SEL R17, R11, R10, !P0 ;  /* 0x0000000a0b117207 */ /* 0x000fc80004000000 */
[----:B------:R-:W-:-:S05]  /*03b0*/  IADD3 R6, -R17, RZ, RZ ;  /* 0x000000ff11067210 */ /* 0x000fca0007ffe1ff */
[----:B------:R-:W-:-:S04]  /*03c0*/  IMAD R6, R7, R6, R2 ;  /* 0x0000000607067224 */ /* 0x000fc800078e0202 */
[----:B------:R-:W-:-:S05]  /*03d0*/  IMAD R6, R6, UR5, RZ ;  /* 0x0000000506067c24 */ /* 0x000fca000f8e02ff */
[----:B------:R-:W-:Y:S02]  /*03e0*/  IABS R8, R6 ;  /* 0x0000000600087213 */ /* 0x000fe40000000000 */
[----:B------:R-:W-:-:S03]  /*03f0*/  LOP3.LUT R6, R6, R7, RZ, 0x3c, !PT ;  /* 0x0000000706067212 */ /* 0x000fc600078e3cff */
[----:B------:R-:W-:Y:S01]  /*0400*/  IMAD.HI.U32 R9, R9, R8, RZ ;  /* 0x0000000809097227 */ /* 0x000fe200078e00ff */
[----:B------:R-:W-:-:S03]  /*0410*/  ISETP.GE.AND P3, PT, R6, RZ, PT ;  /* 0x000000ff0600720c */ /* 0x000fc60003f66270 */
[----:B------:R-:W-:-:S04]  /*0420*/  IMAD.MOV R10, RZ, RZ, -R9 ;  /* 0x000000ffff0a7224 */ /* 0x000fc800078e0a09 */
[----:B------:R-:W-:-:S05]  /*0430*/  IMAD R8, R15, R10, R8 ;  /* 0x0000000a0f087224 */ /* 0x000fca00078e0208 */
[----:B------:R-:W-:-:S13]  /*0440*/  ISETP.GT.U32.AND P2, PT, R15, R8, PT ;  /* 0x000000080f00720c */ /* 0x000fda0003f44070 */
[----:B------:R-:W-:Y:S01]  /*0450*/  @!P2 IMAD.IADD R8, R8, 0x1, -R15 ;  /* 0x000000010808a824 */ /* 0x000fe200078e0a0f */
[----:B------:R-:W-:-:S04]  /*0460*/  @!P2 IADD3 R9, R9, 0x1, RZ ;  /* 0x000000010909a810 */ /* 0x000fc80007ffe0ff */
[----:B------:R-:W-:Y:S02]  /*0470*/  ISETP.GE.U32.AND P1, PT, R8, R15, PT ;  /* 0x0000000f0800720c */ /* 0x000fe40003f26070 */
[----:B------:R-:W-:-:S05]  /*0480*/  SHF.R.S32.HI R8, RZ, 0x1f, R13 ;  /* 0x0000001fff087819 */ /* 0x000fca000001140d */
[----:B------:R-:W-:-:S04]  /*0490*/  IMAD R8, R8, UR5, RZ ;  /* 0x0000000508087c24 */ /* 0x000fc8000f8e02ff */
[----:B------:R-:W-:Y:S02]  /*04a0*/  IMAD R13, R13, UR6, R8 ;  /* 0x000000060d0d7c24 */ /* 0x000fe4000f8e0208 */
[----:B------:R-:W-:Y:S02]  /*04b0*/  @P1 VIADD R9, R9, 0x1 ;  /* 0x0000000109091836 */ /* 0x000fe40000000000 */
[----:B------:R-:W-:-:S03]  /*04c0*/  IMAD.IADD R42, R49, 0x1, R13 ;  /* 0x00000001312a7824 */ /* 0x000fc600078e020d */
[----:B------:R-:W-:Y:S02]  /*04d0*/  @!P3 IADD3 R9, -R9, RZ, RZ ;  /* 0x000000ff0909b210 */ /* 0x000fe40007ffe1ff */
[----:B------:R-:W-:-:S04]  /*04e0*/  LOP3.LUT R6, R42, UR7, RZ, 0xfc, !PT ;  /* 0x000000072a067c12 */ /* 0x000fc8000f8efcff */
[----:B------:R-:W-:Y:S02]  /*04f0*/  ISETP.NE.U32.AND P1, PT, R6, RZ, PT ;  /* 0x000000ff0600720c */ /* 0x000fe40003f25070 */
[----:B------:R-:W-:-:S05]  /*0500*/  SEL R6, R11, R9, !P0 ;  /* 0x000000090b067207 */ /* 0x000fca0004000000 */
[----:B------:R-:W-:-:S06]  /*0510*/  IMAD R6, R17, UR5, R6 ;  /* 0x0000000511067c24 */ /* 0x000fcc000f8e0206 */
[----:B--23--:R-:W-:Y:S05]  /*0520*/  @!P1 BRA `(.L_x_1) ;  /* 0x00000000001c9947 */ /* 0x00cfea0003800000 */
[----:B------:R-:W-:Y:S01]  /*0530*/  ULDC UR5, c[0x0][0x220] ;  /* 0x0000880000057ab9 */ /* 0x000fe20000000800 */
[----:B------:R-:W-:Y:S01]  /*0540*/  IMAD.U32 R39, RZ, RZ, UR7 ;  /* 0x00000007ff277e24 */ /* 0x000fe2000f8e00ff */
[----:B------:R-:W-:Y:S01]  /*0550*/  MOV R8, 0x580 ;  /* 0x0000058000087802 */ /* 0x000fe20000000f00 */
[----:B------:R-:W-:-:S07]  /*0560*/  IMAD.U32 R40, RZ, RZ, UR5 ;  /* 0x00000005ff287e24 */ /* 0x000fce000f8e00ff */
[----:B------:R-:W-:Y:S05]  /*0570*/  CALL.REL.NOINC `($__internal_0_$__cuda_sm20_div_s64) ;  /* 0x0000003c00a07944 */ /* 0x000fea0003c00000 */
[----:B------:R-:W-:Y:S01]  /*0580*/  MOV R9, R41 ;  /* 0x0000002900097202 */ /* 0x000fe20000000f00 */
[----:B------:R-:W-:Y:S06]  /*0590*/  BRA `(.L_x_2) ;  /* 0x0000000000487947 */ /* 0x000fec0003800000 */
.L_x_1:
[----:B------:R-:W0:Y:S08]  /*05a0*/  I2F.U32.RP R10, R7 ;  /* 0x00000007000a7306 */ /* 0x000e300000209000 */
[----:B0-----:R-:W0:Y:S02]  /*05b0*/  MUFU.RCP R10, R10 ;  /* 0x0000000a000a7308 */ /* 0x001e240000001000 */
[----:B0-----:R-:W-:-:S06]  /*05c0*/  VIADD R8, R10, 0xffffffe ;  /* 0x0ffffffe0a087836 */ /* 0x001fcc0000000000 */
[----:B------:R0:W1:Y:S02]  /*05d0*/  F2I.FTZ.U32.TRUNC.NTZ R9, R8 ;  /* 0x0000000800097305 */ /* 0x000064000021f000 */
[----:B0-----:R-:W-:Y:S01]  /*05e0*/  MOV R8, RZ ;  /* 0x000000ff00087202 */ /* 0x001fe20000000f00 */
[----:B-1----:R-:W-:-:S04]  /*05f0*/  IMAD.MOV R12, RZ, RZ, -R9 ;  /* 0x000000ffff0c7224 */ /* 0x002fc800078e0a09 */
[----:B------:R-:W-:-:S04]  /*0600*/  IMAD R13, R12, R7, RZ ;  /* 0x000000070c0d7224 */ /* 0x000fc800078e02ff */
[----:B------:R-:W-:-:S06]  /*0610*/  IMAD.HI.U32 R9, R9, R13, R8 ;  /* 0x0000000d09097227 */ /* 0x000fcc00078e0008 */
[----:B------:R-:W-:-:S04]  /*0620*/  IMAD.HI.U32 R12, R9, R48, RZ ;  /* 0x00000030090c7227 */ /* 0x000fc800078e00ff */
[----:B------:R-:W-:-:S04]  /*0630*/  IMAD.MOV R9, RZ, RZ, -R12 ;  /* 0x000000ffff097224 */ /* 0x000fc800078e0a0c */
[----:B------:R-:W-:-:S05]  /*0640*/  IMAD R48, R7, R9, R48 ;  /* 0x0000000907307224 */ /* 0x000fca00078e0230 */
[----:B------:R-:W-:-:S13]  /*0650*/  ISETP.GE.U32.AND P0, PT, R48, R7, PT ;  /* 0x000000073000720c */ /* 0x000fda0003f06070 */
[----:B------:R-:W-:Y:S01]  /*0660*/  @P0 IMAD.IADD R48, R48, 0x1, -R7 ;  /* 0x0000000130300824 */ /* 0x000fe200078e0a07 */
[----:B------:R-:W-:Y:S02]  /*0670*/  @P0 IADD3 R12, R12, 0x1, RZ ;  /* 0x000000010c0c0810 */ /* 0x000fe40007ffe0ff */
[----:B------:R-:W-:Y:S02]  /*0680*/  ISETP.NE.U32.AND P0, PT, R7, RZ, PT ;  /* 0x000000ff0700720c */ /* 0x000fe40003f05070 */
[----:B------:R-:W-:-:S13]  /*0690*/  ISETP.GE.U32.AND P1, PT, R48, R7, PT ;  /* 0x000000073000720c */ /* 0x000fda0003f26070 */
[----:B------:R-:W-:-:S05]  /*06a0*/  @P1 VIADD R12, R12, 0x1 ;  /* 0x000000010c0c1836 */ /* 0x000fca0000000000 */
[----:B------:R-:W-:-:S07]  /*06b0*/  SEL R9, R11, R12, !P0 ;  /* 0x0000000c0b097207 */ /* 0x000fce0004000000 */
.L_x_2:
[----:B------:R-:W-:Y:S05]  /*06c0*/  BSYNC B0 ;  /* 0x0000000000007941 */ /* 0x000fea0003800000 */
.L_x_0:
[----:B------:R-:W0:Y:S01]  /*06d0*/  LDC R11, c[0x0][0x224] ;  /* 0x00008900ff0b7b82 */ /* 0x000e220000000800 */
[----:B------:R-:W-:Y:S01]  /*06e0*/  BSSY B0, `(.L_x_3) ;  /* 0x00003cc000007945 */ /* 0x000fe20003800000 */
[----:B0-----:R-:W-:-:S13]  /*06f0*/  ISETP.GE.AND P0, PT, R0, R11, PT ;  /* 0x0000000b0000720c */ /* 0x001fda0003f06270 */
[----:B------:R-:W-:Y:S05]  /*0700*/  @P0 BRA `(.L_x_4) ;  /* 0x0000003c00240947 */ /* 0x000fea0003800000 */
[----:B------:R-:W-:Y:S01]  /*0710*/  IMAD R11, R2, R11, RZ ;  /* 0x0000000b020b7224 */ /* 0x000fe200078e02ff */
[----:B------:R-:W-:Y:S01]  /*0720*/  MOV R10, R0 ;  /* 0x00000000000a7202 */ /* 0x000fe20000000f00 */
[----:B------:R-:W-:-:S03]  /*0730*/  VIADD R9, R9, 0x1 ;  /* 0x0000000109097836 */ /* 0x000fc60000000000 */
[----:B------:R-:W-:Y:S02]  /*0740*/  IADD3 R7, P0, R4, R11, RZ ;  /* 0x0000000b04077210 */ /* 0x000fe40007f1e0ff */
[----:B------:R-:W-:-:S04]  /*0750*/  SHF.R.S32.HI R11, RZ, 0x1f, R11 ;  /* 0x0000001fff0b7819 */ /* 0x000fc8000001140b */
[----:B------:R-:W-:-:S07]  /*0760*/  LEA.HI.X.SX32 R11, R4, R11, 0x1, P0 ;  /* 0x0000000b040b7211 */ /* 0x000fce00000f0eff */
.L_x_40:
[----:B0-----:R-:W0:Y:S01]  /*0770*/  LDC R15, c[0x0][0x224] ;  /* 0x00008900ff0f7b82 */ /* 0x001e220000000800 */
[----:B------:R-:W-:Y:S01]  /*0780*/  IABS R16, R10 ;  /* 0x0000000a00107213 */ /* 0x000fe20000000000 */
[----:B------:R-:W-:Y:S01]  /*0790*/  ULDC UR5, c[0x0][0x22c] ;  /* 0x00008b0000057ab9 */ /* 0x000fe20000000800 */
[----:B------:R-:W-:Y:S01]  /*07a0*/  IMAD.MOV.U32 R48, RZ, RZ, -0x1 ;  /* 0xffffffffff307424 */ /* 0x000fe200078e00ff */
[----:B------:R-:W-:Y:S01]  /*07b0*/  BSSY B1, `(.L_x_5) ;  /* 0x000004c000017945 */ /* 0x000fe20003800000 */
[----:B------:R-:W-:Y:S01]  /*07c0*/  IMAD.MOV.U32 R49, RZ, RZ, -0x1 ;  /* 0xffffffffff317424 */ /* 0x000fe200078e00ff */
        /* <DEDUP_REMOVED lines=8> */
[----:B------:R-:W-:-:S06]  /*0850*/  IMAD.HI.U32 R14, R13, R17, R12 ;  /* 0x000000110d0e7227 */ /* 0x000fcc00078e000c */
        /* <DEDUP_REMOVED lines=8> */
[----:B------:R-:W-:Y:S02]  /*08e0*/  ISETP.GE.AND P2, PT, R8, RZ, PT ;  /* 0x000000ff0800720c */ /* 0x000fe40003f46270 */
[----:B------:R-:W-:-:S05]  /*08f0*/  LOP3.LUT R8, RZ, R15, RZ, 0x33, !PT ;  /* 0x0000000fff087212 */ /* 0x000fca00078e33ff */
        /* <DEDUP_REMOVED lines=12> */
[----:B------:R-:W-:Y:S01]  /*09c0*/  IMAD R16, R19, R17, R16 ;  /* 0x0000001113107224 */ /* 0x000fe200078e0210 */
[----:B------:R-:W-:-:S04]  /*09d0*/  IADD3 R17, R10, 0x1, RZ ;  /* 0x000000010a117810 */ /* 0x000fc80007ffe0ff */
[----:B------:R-:W-:Y:S01]  /*09e0*/  ISETP.GT.U32.AND P2, PT, R19, R16, PT ;  /* 0x000000101300720c */ /* 0x000fe20003f44070 */
[----:B------:R-:W-:-:S12]  /*09f0*/  IMAD.WIDE.U32 R48, R17, UR5, R48 ;  /* 0x0000000511307c25 */ /* 0x000fd8000f8e0030 */
        /* <DEDUP_REMOVED lines=9> */
[----:B------:R-:W-:Y:S02]  /*0a90*/  LOP3.LUT R12, R42, R3, RZ, 0xfc, !PT ;  /* 0x000000032a0c7212 */ /* 0x000fe400078efcff */
[----:B------:R-:W-:Y:S02]  /*0aa0*/  SEL R14, R8, R14, !P0 ;  /* 0x0000000e080e7207 */ /* 0x000fe40004000000 */
[----:B------:R-:W-:-:S03]  /*0ab0*/  ISETP.NE.U32.AND P1, PT, R12, RZ, PT ;  /* 0x000000ff0c00720c */ /* 0x000fc60003f25070 */
[----:B------:R-:W-:-:S10]  /*0ac0*/  IMAD R12, R13, UR5, R14 ;  /* 0x000000050d0c7c24 */ /* 0x000fd4000f8e020e */
[----:B--23--:R-:W-:Y:S05]  /*0ad0*/  @!P1 BRA `(.L_x_6) ;  /* 0x00000000001c9947 */ /* 0x00cfea0003800000 */
[----:B------:R-:W-:Y:S01]  /*0ae0*/  ULDC UR5, c[0x0][0x224] ;  /* 0x0000890000057ab9 */ /* 0x000fe20000000800 */
[----:B------:R-:W-:Y:S01]  /*0af0*/  IMAD.MOV.U32 R39, RZ, RZ, R3 ;  /* 0x000000ffff277224 */ /* 0x000fe200078e0003 */
[----:B------:R-:W-:Y:S01]  /*0b00*/  MOV R8, 0xb30 ;  /* 0x00000b3000087802 */ /* 0x000fe20000000f00 */
[----:B------:R-:W-:-:S07]  /*0b10*/  IMAD.U32 R40, RZ, RZ, UR5 ;  /* 0x00000005ff287e24 */ /* 0x000fce000f8e00ff */
[----:B------:R-:W-:Y:S05]  /*0b20*/  CALL.REL.NOINC `($__internal_0_$__cuda_sm20_div_s64) ;  /* 0x0000003800347944 */ /* 0x000fea0003c00000 */
[----:B------:R-:W-:Y:S01]  /*0b30*/  MOV R8, R41 ;  /* 0x0000002900087202 */ /* 0x000fe20000000f00 */
[----:B------:R-:W-:Y:S06]  /*0b40*/  BRA `(.L_x_7) ;  /* 0x0000000000487947 */ /* 0x000fec0003800000 */
.L_x_6:
        /* <DEDUP_REMOVED lines=18> */
.L_x_7:
[----:B------:R-:W-:Y:S05]  /*0c70*/  BSYNC B1 ;  /* 0x0000000000017941 */ /* 0x000fea0003800000 */
.L_x_5:
[----:B------:R-:W-:Y:S01]  /*0c80*/  ISETP.GE.AND P0, PT, R6, R9, PT ;  /* 0x000000090600720c */ /* 0x000fe20003f06270 */
[----:B------:R-:W-:-:S12]  /*0c90*/  BSSY B1, `(.L_x_8) ;  /* 0x000036c000017945 */ /* 0x000fd80003800000 */
[----:B------:R-:W-:Y:S05]  /*0ca0*/  @P0 BRA `(.L_x_9) ;  /* 0x0000003400a80947 */ /* 0x000fea0003800000 */
[----:B------:R-:W-:Y:S01]  /*0cb0*/  IADD3 R16, P0, R10, R7, RZ ;  /* 0x000000070a107210 */ /* 0x000fe20007f1e0ff */
[----:B------:R-:W-:Y:S01]  /*0cc0*/  IMAD.MOV R15, RZ, RZ, -R13 ;  /* 0x000000ffff0f7224 */ /* 0x000fe200078e0a0d */
[----:B------:R-:W-:Y:S01]  /*0cd0*/  ULDC.64 UR16, c[0x0][0x210] ;  /* 0x0000840000107ab9 */ /* 0x000fe20000000a00 */
[----:B------:R-:W-:Y:S01]  /*0ce0*/  IADD3 R13, R8, 0x1, RZ ;  /* 0x00000001080d7810 */ /* 0x000fe20007ffe0ff */
[----:B------:R-:W-:Y:S01]  /*0cf0*/  ULDC UR5, c[0x0][0x22c] ;  /* 0x00008b0000057ab9 */ /* 0x000fe20000000800 */
[----:B------:R-:W-:Y:S01]  /*0d00*/  LEA.HI.X.SX32 R21, R10, R11, 0x1, P0 ;  /* 0x0000000b0a157211 */ /* 0x000fe200000f0eff */
[C---:B------:R-:W-:Y:S01]  /*0d10*/  IMAD R19, R15.reuse, UR5, R8 ;  /* 0x000000050f137c24 */ /* 0x040fe2000f8e0208 */
[----:B------:R-:W-:Y:S01]  /*0d20*/  LEA R28, P0, R16, UR16, 0x1 ;  /* 0x00000010101c7c11 */ /* 0x000fe2000f8008ff */
[----:B------:R-:W-:Y:S01]  /*0d30*/  IMAD R15, R15, UR5, R13 ;  /* 0x000000050f0f7c24 */ /* 0x000fe2000f8e020d */
[----:B------:R-:W-:Y:S01]  /*0d40*/  ULDC UR5, c[0x0][0x224] ;  /* 0x0000890000057ab9 */ /* 0x000fe20000000800 */
[----:B------:R-:W-:Y:S01]  /*0d50*/  VIADD R18, R12, 0x2 ;  /* 0x000000020c127836 */ /* 0x000fe20000000000 */
[----:B------:R-:W-:Y:S01]  /*0d60*/  LEA.HI.X R29, R16, UR17, R21, 0x1, P0 ;  /* 0x00000011101d7c11 */ /* 0x000fe200080f0c15 */
[C---:B------:R-:W-:Y:S01]  /*0d70*/  VIADD R20, R12.reuse, 0x3 ;  /* 0x000000030c147836 */ /* 0x040fe20000000000 */
[----:B------:R-:W-:Y:S01]  /*0d80*/  IADD3 R16, R12, 0x1, RZ ;  /* 0x000000010c107810 */ /* 0x000fe20007ffe0ff */
[----:B------:R-:W-:Y:S01]  /*0d90*/  IMAD.IADD R17, R15, 0x1, -R14 ;  /* 0x000000010f117824 */ /* 0x000fe200078e0a0e */
[----:B------:R-:W-:Y:S01]  /*0da0*/  SHF.R.S32.HI R15, RZ, 0x1f, R18 ;  /* 0x0000001fff0f7819 */ /* 0x000fe20000011412 */
[----:B------:R-:W-:Y:S01]  /*0db0*/  IMAD.IADD R14, R19, 0x1, -R14 ;  /* 0x00000001130e7824 */ /* 0x000fe200078e0a0e */
[----:B------:R-:W-:Y:S01]  /*0dc0*/  SHF.R.S32.HI R8, RZ, 0x1f, R16 ;  /* 0x0000001fff087819 */ /* 0x000fe20000011410 */
[----:B------:R-:W-:Y:S01]  /*0dd0*/  IMAD.MOV.U32 R23, RZ, RZ, -0x1 ;  /* 0xffffffffff177424 */ /* 0x000fe200078e00ff */
[----:B------:R-:W-:Y:S01]  /*0de0*/  SHF.R.S32.HI R19, RZ, 0x1f, R20 ;  /* 0x0000001fff137819 */ /* 0x000fe20000011414 */
[----:B------:R-:W-:Y:S01]  /*0df0*/  IMAD R15, R15, UR5, RZ ;  /* 0x000000050f0f7c24 */ /* 0x000fe2000f8e02ff */
[----:B------:R-:W-:Y:S01]  /*0e00*/  MOV R22, 0xffffffff ;  /* 0xffffffff00167802 */ /* 0x000fe20000000f00 */
[----:B------:R-:W-:Y:S01]  /*0e10*/  IMAD R8, R8, UR5, RZ ;  /* 0x0000000508087c24 */ /* 0x000fe2000f8e02ff */
[----:B------:R-:W-:Y:S01]  /*0e20*/  LOP3.LUT R17, R17, 0x3, RZ, 0xc0, !PT ;  /* 0x0000000311117812 */ /* 0x000fe200078ec0ff */
[----:B------:R-:W-:-:S02]  /*0e30*/  IMAD R30, R19, UR5, RZ ;  /* 0x00000005131e7c24 */ /* 0x000fc4000f8e02ff */
[----:B------:R-:W-:-:S04]  /*0e40*/  IMAD.WIDE.U32 R26, R16, UR5, R22 ;  /* 0x00000005101a7c25 */ /* 0x000fc8000f8e0016 */
[----:B------:R-:W-:-:S04]  /*0e50*/  IMAD.WIDE.U32 R24, R18, UR5, R22 ;  /* 0x0000000512187c25 */ /* 0x000fc8000f8e0016 */
[----:B------:R-:W-:Y:S02]  /*0e60*/  IMAD R19, R16, R3, R8 ;  /* 0x0000000310137224 */ /* 0x000fe400078e0208 */
[----:B------:R-:W-:-:S03]  /*0e70*/  IMAD.WIDE.U32 R22, R20, UR5, R22 ;  /* 0x0000000514167c25 */ /* 0x000fc6000f8e0016 */
[----:B------:R-:W-:Y:S01]  /*0e80*/  IADD3 R19, R27, R19, RZ ;  /* 0x000000131b137210 */ /* 0x000fe20007ffe0ff */
[-C--:B------:R-:W-:Y:S02]  /*0e90*/  IMAD R21, R18, R3.reuse, R15 ;  /* 0x0000000312157224 */ /* 0x080fe400078e020f */
[----:B------:R-:W-:Y:S02]  /*0ea0*/  IMAD R31, R20, R3, R30 ;  /* 0x00000003141f7224 */ /* 0x000fe400078e021e */
[----:B------:R-:W-:Y:S02]  /*0eb0*/  IMAD.MOV.U32 R15, RZ, RZ, R6 ;  /* 0x000000ffff0f7224 */ /* 0x000fe400078e0006 */
[----:B------:R-:W-:Y:S02]  /*0ec0*/  IMAD.IADD R21, R25, 0x1, R21 ;  /* 0x0000000119157824 */ /* 0x000fe400078e0215 */
[----:B------:R-:W-:-:S07]  /*0ed0*/  IMAD.IADD R34, R23, 0x1, R31 ;  /* 0x0000000117227824 */ /* 0x000fce00078e021f */
.L_x_39:
[----:B------:R-:W-:Y:S01]  /*0ee0*/  IADD3 R8, R15, 0x1, RZ ;  /* 0x000000010f087810 */ /* 0x000fe20007ffe0ff */
[----:B------:R-:W-:Y:S01]  /*0ef0*/  ULDC UR5, c[0x0][0x220] ;  /* 0x0000880000057ab9 */ /* 0x000fe20000000800 */
[----:B------:R-:W-:Y:S01]  /*0f00*/  IMAD.MOV.U32 R48, RZ, RZ, -0x1 ;  /* 0xffffffffff307424 */ /* 0x000fe200078e00ff */
[----:B------:R-:W-:Y:S01]  /*0f10*/  BSSY B2, `(.L_x_10) ;  /* 0x0000027000027945 */ /* 0x000fe20003800000 */
[----:B------:R-:W-:Y:S01]  /*0f20*/  SHF.R.S32.HI R30, RZ, 0x1f, R8 ;  /* 0x0000001fff1e7819 */ /* 0x000fe20000011408 */
[----:B------:R-:W-:Y:S01]  /*0f30*/  IMAD.MOV.U32 R49, RZ, RZ, -0x1 ;  /* 0xffffffffff317424 */ /* 0x000fe200078e00ff */
[----:B------:R-:W-:-:S03]  /*0f40*/  ISETP.GE.AND P1, PT, R8, R9, PT ;  /* 0x000000090800720c */ /* 0x000fc60003f26270 */
[----:B------:R-:W-:Y:S02]  /*0f50*/  IMAD R31, R30, UR5, RZ ;  /* 0x000000051e1f7c24 */ /* 0x000fe4000f8e02ff */
[----:B------:R-:W-:-:S04]  /*0f60*/  IMAD.WIDE.U32 R48, R8, UR5, R48 ;  /* 0x0000000508307c25 */ /* 0x000fc8000f8e0030 */
[----:B------:R-:W-:-:S05]  /*0f70*/  IMAD R31, R8, UR7, R31 ;  /* 0x00000007081f7c24 */ /* 0x000fca000f8e021f */
[----:B------:R-:W-:Y:S01]  /*0f80*/  IADD3 R42, R49, R31, RZ ;  /* 0x0000001f312a7210 */ /* 0x000fe20007ffe0ff */
[----:B------:R-:W-:Y:S02]  /*0f90*/  IMAD.MOV.U32 R31, RZ, RZ, R15 ;  /* 0x000000ffff1f7224 */ /* 0x000fe400078e000f */
[----:B------:R-:W-:Y:S01]  /*0fa0*/  IMAD.MOV.U32 R15, RZ, RZ, R8 ;  /* 0x000000ffff0f7224 */ /* 0x000fe200078e0008 */
[----:B------:R-:W-:-:S04]  /*0fb0*/  LOP3.LUT R30, R42, UR6, RZ, 0xfc, !PT ;  /* 0x000000062a1e7c12 */ /* 0x000fc8000f8efcff */
[----:B------:R-:W-:-:S13]  /*0fc0*/  ISETP.NE.U32.AND P0, PT, R30, RZ, PT ;  /* 0x000000ff1e00720c */ /* 0x000fda0003f05070 */
[----:B0123--:R-:W-:Y:S05]  /*0fd0*/  @!P0 BRA `(.L_x_11) ;  /* 0x00000000001c8947 */ /* 0x00ffea0003800000 */
[----:B------:R-:W-:Y:S01]  /*0fe0*/  ULDC UR5, c[0x0][0x228] ;  /* 0x00008a0000057ab9 */ /* 0x000fe20000000800 */
[----:B------:R-:W-:Y:S01]  /*0ff0*/  MOV R39, UR6 ;  /* 0x0000000600277c02 */ /* 0x000fe20008000f00 */
[----:B------:R-:W-:Y:S01]  /*1000*/  IMAD.U32 R40, RZ, RZ, UR5 ;  /* 0x00000005ff287e24 */ /* 0x000fe2000f8e00ff */
[----:B------:R-:W-:-:S07]  /*1010*/  MOV R8, 0x1030 ;  /* 0x0000103000087802 */ /* 0x000fce0000000f00 */
[----:B------:R-:W-:Y:S05]  /*1020*/  CALL.REL.NOINC `($__internal_0_$__cuda_sm20_div_s64) ;  /* 0x0000003000f47944 */ /* 0x000fea0003c00000 */
[----:B------:R-:W-:Y:S01]  /*1030*/  IMAD.MOV.U32 R8, RZ, RZ, R41 ;  /* 0x000000ffff087224 */ /* 0x000fe200078e0029 */
[----:B------:R-:W-:Y:S06]  /*1040*/  BRA `(.L_x_12) ;  /* 0x00000000004c7947 */ /* 0x000fec0003800000 */
.L_x_11:
[----:B------:R-:W-:Y:S02]  /*1050*/  ULDC UR5, c[0x0][0x228] ;  /* 0x00008a0000057ab9 */ /* 0x000fe40000000800 */
[----:B------:R-:W0:Y:S01]  /*1060*/  I2F.U32.RP R8, UR5 ;  /* 0x0000000500087d06 */ /* 0x000e220008209000 */
[----:B------:R-:W-:-:S07]  /*1070*/  ISETP.NE.U32.AND P3, PT, RZ, UR5, PT ;  /* 0x00000005ff007c0c */ /* 0x000fce000bf65070 */
[----:B0-----:R-:W0:Y:S02]  /*1080*/  MUFU.RCP R8, R8 ;  /* 0x0000000800087308 */ /* 0x001e240000001000 */
[----:B0-----:R-:W-:-:S06]  /*1090*/  IADD3 R32, R8, 0xffffffe, RZ ;  /* 0x0ffffffe08207810 */ /* 0x001fcc0007ffe0ff */
[----:B------:R0:W1:Y:S02]  /*10a0*/  F2I.FTZ.U32.TRUNC.NTZ R33, R32 ;  /* 0x0000002000217305 */ /* 0x000064000021f000 */
[----:B0-----:R-:W-:Y:S02]  /*10b0*/  IMAD.MOV.U32 R32, RZ, RZ, RZ ;  /* 0x000000ffff207224 */ /* 0x001fe400078e00ff */
[----:B-1----:R-:W-:-:S04]  /*10c0*/  IMAD.MOV R35, RZ, RZ, -R33 ;  /* 0x000000ffff237224 */ /* 0x002fc800078e0a21 */
[----:B------:R-:W-:-:S04]  /*10d0*/  IMAD R35, R35, UR5, RZ ;  /* 0x0000000523237c24 */ /* 0x000fc8000f8e02ff */
[----:B------:R-:W-:-:S06]  /*10e0*/  IMAD.HI.U32 R33, R33, R35, R32 ;  /* 0x0000002321217227 */ /* 0x000fcc00078e0020 */
[----:B------:R-:W-:-:S05]  /*10f0*/  IMAD.HI.U32 R8, R33, R48, RZ ;  /* 0x0000003021087227 */ /* 0x000fca00078e00ff */
[----:B------:R-:W-:-:S05]  /*1100*/  IADD3 R33, -R8, RZ, RZ ;  /* 0x000000ff08217210 */ /* 0x000fca0007ffe1ff */
[----:B------:R-:W-:-:S05]  /*1110*/  IMAD R48, R33, UR5, R48 ;  /* 0x0000000521307c24 */ /* 0x000fca000f8e0230 */
[----:B------:R-:W-:-:S13]  /*1120*/  ISETP.GE.U32.AND P0, PT, R48, UR5, PT ;  /* 0x0000000530007c0c */ /* 0x000fda000bf06070 */
[----:B------:R-:W-:Y:S02]  /*1130*/  @P0 VIADD R48, R48, -UR5 ;  /* 0x8000000530300c36 */ /* 0x000fe40008000000 */
[----:B------:R-:W-:-:S03]  /*1140*/  @P0 VIADD R8, R8, 0x1 ;  /* 0x0000000108080836 */ /* 0x000fc60000000000 */
[----:B------:R-:W-:-:S13]  /*1150*/  ISETP.GE.U32.AND P2, PT, R48, UR5, PT ;  /* 0x0000000530007c0c */ /* 0x000fda000bf46070 */
[----:B------:R-:W-:Y:S02]  /*1160*/  @P2 IADD3 R8, R8, 0x1, RZ ;  /* 0x0000000108082810 */ /* 0x000fe40007ffe0ff */
[----:B------:R-:W-:-:S07]  /*1170*/  @!P3 LOP3.LUT R8, RZ, UR5, RZ, 0x33, !PT ;  /* 0x00000005ff08bc12 */ /* 0x000fce000f8e33ff */
.L_x_12:
[----:B------:R-:W-:Y:S05]  /*1180*/  BSYNC B2 ;  /* 0x0000000000027941 */ /* 0x000fea0003800000 */
.L_x_10:
[----:B------:R-:W-:Y:S01]  /*1190*/  ISETP.GE.AND P0, PT, R12, R13, PT ;  /* 0x0000000d0c00720c */ /* 0x000fe20003f06270 */
[----:B------:R-:W-:-:S12]  /*11a0*/  BSSY B2, `(.L_x_13) ;  /* 0x0000319000027945 */ /* 0x000fd80003800000 */
[----:B------:R-:W-:Y:S05]  /*11b0*/  @P0 BRA `(.L_x_14) ;  /* 0x00000030005c0947 */ /* 0x000fea0003800000 */
[----:B------:R-:W0:Y:S01]  /*11c0*/  LDC R30, c[0x0][0x228] ;  /* 0x00008a00ff1e7b82 */ /* 0x000e220000000800 */
[----:B------:R-:W-:Y:S01]  /*11d0*/  ULDC UR5, c[0x0][0x220] ;  /* 0x0000880000057ab9 */ /* 0x000fe20000000800 */
[----:B------:R-:W-:Y:S01]  /*11e0*/  LOP3.LUT R8, RZ, R8, RZ, 0x33, !PT ;  /* 0x00000008ff087212 */ /* 0x000fe200078e33ff */
[----:B------:R-:W-:Y:S01]  /*11f0*/  BSSY B3, `(.L_x_15) ;  /* 0x0000161000037945 */ /* 0x000fe20003800000 */
[-C--:B0-----:R-:W-:Y:S02]  /*1200*/  IABS R35, R30.reuse ;  /* 0x0000001e00237213 */ /* 0x081fe40000000000 */
[----:B------:R-:W-:Y:S02]  /*1210*/  LOP3.LUT R40, RZ, R30, RZ, 0x33, !PT ;  /* 0x0000001eff287212 */ /* 0x000fe400078e33ff */
[----:B------:R-:W0:Y:S08]  /*1220*/  I2F.RP R36, R35 ;  /* 0x0000002300247306 */ /* 0x000e300000209400 */
[----:B0-----:R-:W0:Y:S02]  /*1230*/  MUFU.RCP R36, R36 ;  /* 0x0000002400247308 */ /* 0x001e240000001000 */
[----:B0-----:R-:W-:-:S06]  /*1240*/  VIADD R32, R36, 0xffffffe ;  /* 0x0ffffffe24207836 */ /* 0x001fcc0000000000 */
[----:B------:R0:W1:Y:S02]  /*1250*/  F2I.FTZ.U32.TRUNC.NTZ R33, R32 ;  /* 0x0000002000217305 */ /* 0x000064000021f000 */
[----:B0-----:R-:W-:Y:S01]  /*1260*/  HFMA2.MMA R32, -RZ, RZ, 0, 0 ;  /* 0x00000000ff207435 */ /* 0x001fe200000001ff */
[----:B-1----:R-:W-:-:S04]  /*1270*/  IMAD.MOV R38, RZ, RZ, -R33 ;  /* 0x000000ffff267224 */ /* 0x002fc800078e0a21 */
[----:B------:R-:W-:Y:S01]  /*1280*/  IMAD R37, R38, R35, RZ ;  /* 0x0000002326257224 */ /* 0x000fe200078e02ff */
[----:B------:R-:W-:-:S04]  /*1290*/  IABS R38, R31 ;  /* 0x0000001f00267213 */ /* 0x000fc80000000000 */
[----:B------:R-:W-:Y:S01]  /*12a0*/  IMAD.HI.U32 R33, R33, R37, R32 ;  /* 0x0000002521217227 */ /* 0x000fe200078e0020 */
[----:B------:R-:W-:-:S04]  /*12b0*/  LOP3.LUT R32, R31, R30, RZ, 0x3c, !PT ;  /* 0x0000001e1f207212 */ /* 0x000fc800078e3cff */
[----:B------:R-:W-:Y:S01]  /*12c0*/  ISETP.GE.AND P3, PT, R32, RZ, PT ;  /* 0x000000ff2000720c */ /* 0x000fe20003f66270 */
[----:B------:R-:W-:-:S04]  /*12d0*/  IMAD.HI.U32 R37, R33, R38, RZ ;  /* 0x0000002621257227 */ /* 0x000fc800078e00ff */
[----:B------:R-:W-:-:S04]  /*12e0*/  IMAD.MOV R36, RZ, RZ, -R37 ;  /* 0x000000ffff247224 */ /* 0x000fc800078e0a25 */
[----:B------:R-:W-:-:S05]  /*12f0*/  IMAD R36, R35, R36, R38 ;  /* 0x0000002423247224 */ /* 0x000fca00078e0226 */
[----:B------:R-:W-:-:S13]  /*1300*/  ISETP.GT.U32.AND P2, PT, R35, R36, PT ;  /* 0x000000242300720c */ /* 0x000fda0003f44070 */
[----:B------:R-:W-:Y:S01]  /*1310*/  @!P2 IMAD.IADD R36, R36, 0x1, -R35 ;  /* 0x000000012424a824 */ /* 0x000fe200078e0a23 */
[----:B------:R-:W-:-:S04]  /*1320*/  @!P2 IADD3 R37, R37, 0x1, RZ ;  /* 0x000000012525a810 */ /* 0x000fc80007ffe0ff */
[----:B------:R-:W-:-:S13]  /*1330*/  ISETP.GE.U32.AND P0, PT, R36, R35, PT ;  /* 0x000000232400720c */ /* 0x000fda0003f06070 */
[----:B------:R-:W-:Y:S01]  /*1340*/  @P0 VIADD R37, R37, 0x1 ;  /* 0x0000000125250836 */ /* 0x000fe20000000000 */
[----:B------:R-:W-:-:S03]  /*1350*/  ISETP.NE.AND P0, PT, R30, RZ, PT ;  /* 0x000000ff1e00720c */ /* 0x000fc60003f05270 */
        /* <DEDUP_REMOVED lines=10> */
[----:B------:R-:W-:Y:S02]  /*1400*/  IMAD R32, R35, R36, R32 ;  /* 0x0000002423207224 */ /* 0x000fe400078e0220 */
[----:B------:R-:W-:-:S03]  /*1410*/  IMAD.MOV.U32 R36, RZ, RZ, R12 ;  /* 0x000000ffff247224 */ /* 0x000fc600078e000c */
[----:B------:R-:W-:-:S13]  /*1420*/  ISETP.GT.U32.AND P3, PT, R35, R32, PT ;  /* 0x000000202300720c */ /* 0x000fda0003f64070 */
[----:B------:R-:W-:Y:S01]  /*1430*/  @!P3 IMAD.IADD R32, R32, 0x1, -R35 ;  /* 0x000000012020b824 */ /* 0x000fe200078e0a23 */
[----:B------:R-:W-:-:S04]  /*1440*/  @!P3 IADD3 R33, R33, 0x1, RZ ;  /* 0x000000012121b810 */ /* 0x000fc80007ffe0ff */
[----:B------:R-:W-:-:S13]  /*1450*/  ISETP.GE.U32.AND P2, PT, R32, R35, PT ;  /* 0x000000232000720c */ /* 0x000fda0003f46070 */
[----:B------:R-:W-:-:S04]  /*1460*/  @P2 VIADD R33, R33, 0x1 ;  /* 0x0000000121212836 */ /* 0x000fc80000000000 */
[----:B------:R-:W-:-:S05]  /*1470*/  @!P4 IMAD.MOV R33, RZ, RZ, -R33 ;  /* 0x000000ffff21c224 */ /* 0x000fca00078e0a21 */
[----:B------:R-:W-:Y:S02]  /*1480*/  SEL R33, R40, R33, !P0 ;  /* 0x0000002128217207 */ /* 0x000fe40004000000 */
[----:B------:R-:W-:-:S03]  /*1490*/  ISETP.NE.AND P0, PT, R17, RZ, PT ;  /* 0x000000ff1100720c */ /* 0x000fc60003f05270 */
[----:B------:R-:W-:-:S05]  /*14a0*/  IMAD R33, R38, UR5, R33 ;  /* 0x0000000526217c24 */ /* 0x000fca000f8e0221 */
[----:B------:R-:W-:-:S04]  /*14b0*/  IADD3 R8, R33, R8, RZ ;  /* 0x0000000821087210 */ /* 0x000fc80007ffe0ff */
[----:B------:R-:W-:Y:S01]  /*14c0*/  I2FP.F32.S32 R35, R8 ;  /* 0x0000000800237245 */ /* 0x000fe20000201400 */
[----:B------:R-:W-:Y:S06]  /*14d0*/  @!P0 BRA `(.L_x_16) ;  /* 0x0000001000c88947 */ /* 0x000fec0003800000 */
[----:B------:R-:W-:Y:S01]  /*14e0*/  LOP3.LUT R8, R19, UR8, RZ, 0xfc, !PT ;  /* 0x0000000813087c12 */ /* 0x000fe2000f8efcff */
[----:B------:R-:W-:Y:S03]  /*14f0*/  BSSY B4, `(.L_x_17) ;  /* 0x000001f000047945 */ /* 0x000fe60003800000 */
[----:B------:R-:W-:-:S13]  /*1500*/  ISETP.NE.U32.AND P0, PT, R8, RZ, PT ;  /* 0x000000ff0800720c */ /* 0x000fda0003f05070 */
[----:B------:R-:W-:Y:S05]  /*1510*/  @!P0 BRA `(.L_x_18) ;  /* 0x0000000000248947 */ /* 0x000fea0003800000 */
[----:B------:R-:W-:Y:S01]  /*1520*/  ULDC UR5, c[0x0][0x22c] ;  /* 0x00008b0000057ab9 */ /* 0x000fe20000000800 */
[----:B------:R-:W-:Y:S01]  /*1530*/  IMAD.MOV.U32 R48, RZ, RZ, R26 ;  /* 0x000000ffff307224 */ /* 0x000fe200078e001a */
[----:B------:R-:W-:Y:S01]  /*1540*/  MOV R42, R19 ;  /* 0x00000013002a7202 */ /* 0x000fe20000000f00 */
[----:B------:R-:W-:Y:S01]  /*1550*/  IMAD.U32 R39, RZ, RZ, UR8 ;  /* 0x00000008ff277e24 */ /* 0x000fe2000f8e00ff */
[----:B------:R-:W-:Y:S01]  /*1560*/  MOV R8, 0x1590 ;  /* 0x0000159000087802 */ /* 0x000fe20000000f00 */
[----:B------:R-:W-:-:S07]  /*1570*/  IMAD.U32 R40, RZ, RZ, UR5 ;  /* 0x00000005ff287e24 */ /* 0x000fce000f8e00ff */
[----:B------:R-:W-:Y:S05]  /*1580*/  CALL.REL.NOINC `($__internal_0_$__cuda_sm20_div_s64) ;  /* 0x0000002c009c7944 */ /* 0x000fea0003c00000 */
[----:B------:R-:W-:Y:S01]  /*1590*/  MOV R36, R41 ;  /* 0x0000002900247202 */ /* 0x000fe20000000f00 */
[----:B------:R-:W-:Y:S06]  /*15a0*/  BRA `(.L_x_19) ;  /* 0x00000000004c7947 */ /* 0x000fec0003800000 */
.L_x_18:
[----:B------:R-:W-:Y:S02]  /*15b0*/  ULDC UR5, c[0x0][0x22c] ;  /* 0x00008b0000057ab9 */ /* 0x000fe40000000800 */
[----:B------:R-:W0:Y:S01]  /*15c0*/  I2F.U32.RP R8, UR5 ;  /* 0x0000000500087d06 */ /* 0x000e220008209000 */
[----:B------:R-:W-:-:S07]  /*15d0*/  ISETP.NE.U32.AND P3, PT, RZ, UR5, PT ;  /* 0x00000005ff007c0c */ /* 0x000fce000bf65070 */
[----:B0-----:R-:W0:Y:S02]  /*15e0*/  MUFU.RCP R8, R8 ;  /* 0x0000000800087308 */ /* 0x001e240000001000 */
[----:B0-----:R-:W-:-:S06]  /*15f0*/  VIADD R32, R8, 0xffffffe ;  /* 0x0ffffffe08207836 */ /* 0x001fcc0000000000 */
[----:B------:R0:W1:Y:S02]  /*1600*/  F2I.FTZ.U32.TRUNC.NTZ R33, R32 ;  /* 0x0000002000217305 */ /* 0x000064000021f000 */
[----:B0-----:R-:W-:Y:S01]  /*1610*/  HFMA2.MMA R32, -RZ, RZ, 0, 0 ;  /* 0x00000000ff207435 */ /* 0x001fe200000001ff */
[----:B-1----:R-:W-:-:S04]  /*1620*/  IMAD.MOV R37, RZ, RZ, -R33 ;  /* 0x000000ffff257224 */ /* 0x002fc800078e0a21 */
[----:B------:R-:W-:-:S05]  /*1630*/  IMAD R37, R37, UR5, RZ ;  /* 0x0000000525257c24 */ /* 0x000fca000f8e02ff */
[----:B------:R-:W-:-:S06]  /*1640*/  IMAD.HI.U32 R33, R33, R37, R32 ;  /* 0x0000002521217227 */ /* 0x000fcc00078e0020 */
[----:B------:R-:W-:-:S04]  /*1650*/  IMAD.HI.U32 R36, R33, R26, RZ ;  /* 0x0000001a21247227 */ /* 0x000fc800078e00ff */
[----:B------:R-:W-:-:S04]  /*1660*/  IMAD.MOV R33, RZ, RZ, -R36 ;  /* 0x000000ffff217224 */ /* 0x000fc800078e0a24 */
[----:B------:R-:W-:-:S05]  /*1670*/  IMAD R30, R33, UR5, R26 ;  /* 0x00000005211e7c24 */ /* 0x000fca000f8e021a */
[----:B------:R-:W-:-:S13]  /*1680*/  ISETP.GE.U32.AND P0, PT, R30, UR5, PT ;  /* 0x000000051e007c0c */ /* 0x000fda000bf06070 */
[----:B------:R-:W-:Y:S01]  /*1690*/  @P0 VIADD R30, R30, -UR5 ;  /* 0x800000051e1e0c36 */ /* 0x000fe20008000000 */
[----:B------:R-:W-:-:S04]  /*16a0*/  @P0 IADD3 R36, R36, 0x1, RZ ;  /* 0x0000000124240810 */ /* 0x000fc80007ffe0ff */
[----:B------:R-:W-:-:S13]  /*16b0*/  ISETP.GE.U32.AND P2, PT, R30, UR5, PT ;  /* 0x000000051e007c0c */ /* 0x000fda000bf46070 */
[----:B------:R-:W-:Y:S01]  /*16c0*/  @P2 VIADD R36, R36, 0x1 ;  /* 0x0000000124242836 */ /* 0x000fe20000000000 */
[----:B------:R-:W-:-:S07]  /*16d0*/  @!P3 LOP3.LUT R36, RZ, UR5, RZ, 0x33, !PT ;  /* 0x00000005ff24bc12 */ /* 0x000fce000f8e33ff */
.L_x_19:
[----:B------:R-:W-:Y:S05]  /*16e0*/  BSYNC B4 ;  /* 0x0000000000047941 */ /* 0x000fea0003800000 */
.L_x_17:
[----:B------:R-:W0:Y:S01]  /*16f0*/  LDC R39, c[0x0][0x22c] ;  /* 0x00008b00ff277b82 */ /* 0x000e220000000800 */
[----:B------:R-:W-:Y:S01]  /*1700*/  ULDC.64 UR16, c[0x0][0x218] ;  /* 0x0000860000107ab9 */ /* 0x000fe20000000a00 */
[----:B------:R-:W-:Y:S01]  /*1710*/  IABS R42, R12 ;  /* 0x0000000c002a7213 */ /* 0x000fe20000000000 */
[----:B------:R-:W-:Y:S01]  /*1720*/  ULDC UR5, c[0x0][0x224] ;  /* 0x0000890000057ab9 */ /* 0x000fe20000000800 */
[----:B0-----:R-:W-:-:S05]  /*1730*/  IMAD R8, R31, R39, R12 ;  /* 0x000000271f087224 */ /* 0x001fca00078e020c */
[----:B------:R-:W-:-:S04]  /*1740*/  IADD3 R30, P0, R8, UR4, RZ ;  /* 0x00000004081e7c10 */ /* 0x000fc8000ff1e0ff */
[----:B------:R-:W-:Y:S02]  /*1750*/  LEA.HI.X.SX32 R33, R8, UR14, 0x1, P0 ;  /* 0x0000000e08217c11 */ /* 0x000fe400080f0eff */
[C---:B------:R-:W-:Y:S01]  /*1760*/  LEA R50, P0, R30.reuse, UR16, 0x1 ;  /* 0x000000101e327c11 */ /* 0x040fe2000f8008ff */
[----:B------:R-:W2:Y:S03]  /*1770*/  LDG.E.U16 R8, desc[UR12][R28.64] ;  /* 0x0000000c1c087981 */ /* 0x000ea6000c1e1500 */
[----:B------:R-:W-:-:S05]  /*1780*/  LEA.HI.X R51, R30, UR17, R33, 0x1, P0 ;  /* 0x000000111e337c11 */ /* 0x000fca00080f0c21 */
[----:B------:R-:W3:Y:S01]  /*1790*/  LDG.E.U16 R30, desc[UR12][R50.64] ;  /* 0x0000000c321e7981 */ /* 0x000ee2000c1e1500 */
[----:B------:R-:W-:-:S04]  /*17a0*/  IABS R37, R39 ;  /* 0x0000002700257213 */ /* 0x000fc80000000000 */
[----:B------:R-:W0:Y:S08]  /*17b0*/  I2F.RP R38, R37 ;  /* 0x0000002500267306 */ /* 0x000e300000209400 */
[----:B0-----:R-:W0:Y:S02]  /*17c0*/  MUFU.RCP R38, R38 ;  /* 0x0000002600267308 */ /* 0x001e240000001000 */
[----:B0-----:R-:W-:-:S06]  /*17d0*/  VIADD R32, R38, 0xffffffe ;  /* 0x0ffffffe26207836 */ /* 0x001fcc0000000000 */
[----:B------:R0:W1:Y:S02]  /*17e0*/  F2I.FTZ.U32.TRUNC.NTZ R33, R32 ;  /* 0x0000002000217305 */ /* 0x000064000021f000 */
[----:B0-----:R-:W-:Y:S01]  /*17f0*/  IMAD.MOV.U32 R32, RZ, RZ, RZ ;  /* 0x000000ffff207224 */ /* 0x001fe200078e00ff */
[----:B-1----:R-:W-:-:S05]  /*1800*/  IADD3 R40, RZ, -R33, RZ ;  /* 0x80000021ff287210 */ /* 0x002fca0007ffe0ff */
[----:B------:R-:W-:-:S04]  /*1810*/  IMAD R41, R40, R37, RZ ;  /* 0x0000002528297224 */ /* 0x000fc800078e02ff */
[----:B------:R-:W-:-:S06]  /*1820*/  IMAD.HI.U32 R33, R33, R41, R32 ;  /* 0x0000002921217227 */ /* 0x000fcc00078e0020 */
[----:B------:R-:W-:-:S04]  /*1830*/  IMAD.HI.U32 R40, R33, R42, RZ ;  /* 0x0000002a21287227 */ /* 0x000fc800078e00ff */
[----:B------:R-:W-:-:S04]  /*1840*/  IMAD.MOV R38, RZ, RZ, -R40 ;  /* 0x000000ffff267224 */ /* 0x000fc800078e0a28 */
[----:B------:R-:W-:-:S05]  /*1850*/  IMAD R38, R37, R38, R42 ;  /* 0x0000002625267224 */ /* 0x000fca00078e022a */
[----:B------:R-:W-:Y:S02]  /*1860*/  ISETP.GT.U32.AND P2, PT, R37, R38, PT ;  /* 0x000000262500720c */ /* 0x000fe40003f44070 */
[----:B------:R-:W-:-:S11]  /*1870*/  LOP3.LUT R32, R12, R39, RZ, 0x3c, !PT ;  /* 0x000000270c207212 */ /* 0x000fd600078e3cff */
[----:B------:R-:W-:-:S04]  /*1880*/  @!P2 IADD3 R38, R38, -R37, RZ ;  /* 0x800000252626a210 */ /* 0x000fc80007ffe0ff */
[----:B------:R-:W-:Y:S02]  /*1890*/  ISETP.GE.U32.AND P0, PT, R38, R37, PT ;  /* 0x000000252600720c */ /* 0x000fe40003f06070 */
[----:B------:R-:W-:Y:S01]  /*18a0*/  ISETP.GE.AND P3, PT, R32, RZ, PT ;  /* 0x000000ff2000720c */ /* 0x000fe20003f66270 */
[----:B------:R-:W-:Y:S01]  /*18b0*/  @!P2 VIADD R40, R40, 0x1 ;  /* 0x000000012828a836 */ /* 0x000fe20000000000 */
[----:B------:R-:W-:-:S09]  /*18c0*/  LOP3.LUT R38, RZ, R39, RZ, 0x33, !PT ;  /* 0x00000027ff267212 */ /* 0x000fd200078e33ff */
[----:B------:R-:W-:Y:S01]  /*18d0*/  @P0 VIADD R40, R40, 0x1 ;  /* 0x0000000128280836 */ /* 0x000fe20000000000 */
[----:B------:R-:W-:-:S04]  /*18e0*/  ISETP.NE.AND P0, PT, R39, RZ, PT ;  /* 0x000000ff2700720c */ /* 0x000fc80003f05270 */
[----:B------:R-:W-:-:S04]  /*18f0*/  @!P3 IADD3 R40, -R40, RZ, RZ ;  /* 0x000000ff2828b210 */ /* 0x000fc80007ffe1ff */
[----:B------:R-:W-:-:S05]  /*1900*/  SEL R42, R38, R40, !P0 ;  /* 0x00000028262a7207 */ /* 0x000fca0004000000 */
[----:B------:R-:W-:-:S04]  /*1910*/  IMAD.MOV R32, RZ, RZ, -R42 ;  /* 0x000000ffff207224 */ /* 0x000fc800078e0a2a */
[----:B------:R-:W-:-:S04]  /*1920*/  IMAD R32, R39, R32, R12 ;  /* 0x0000002027207224 */ /* 0x000fc800078e020c */
[----:B------:R-:W-:-:S05]  /*1930*/  IMAD R32, R32, UR5, RZ ;  /* 0x0000000520207c24 */ /* 0x000fca000f8e02ff */
[----:B------:R-:W-:-:S05]  /*1940*/  IABS R40, R32 ;  /* 0x0000002000287213 */ /* 0x000fca0000000000 */
        /* <DEDUP_REMOVED lines=9> */
[----:B------:R-:W0:Y:S09]  /*19e0*/  F2F.BF16.F32 R32, R35 ;  /* 0x0000002300207304 */ /* 0x000e320000202000 */
[----:B------:R-:W-:-:S05]  /*19f0*/  @P2 VIADD R33, R33, 0x1 ;  /* 0x0000000121212836 */ /* 0x000fca0000000000 */
[----:B------:R-:W-:-:S04]  /*1a00*/  @!P4 IADD3 R33, -R33, RZ, RZ ;  /* 0x000000ff2121c210 */ /* 0x000fc80007ffe1ff */
[----:B------:R-:W-:Y:S02]  /*1a10*/  SEL R33, R38, R33, !P0 ;  /* 0x0000002126217207 */ /* 0x000fe40004000000 */
[----:B------:R-:W-:-:S03]  /*1a20*/  LOP3.LUT R36, RZ, R36, RZ, 0x33, !PT ;  /* 0x00000024ff247212 */ /* 0x000fc600078e33ff */
[----:B------:R-:W-:Y:S02]  /*1a30*/  IMAD R33, R42, UR5, R33 ;  /* 0x000000052a217c24 */ /* 0x000fe4000f8e0221 */
[----:B0-----:R-:W-:Y:S02]  /*1a40*/  IMAD.U32 R32, R32, 0x10000, RZ ;  /* 0x0001000020207824 */ /* 0x001fe400078e00ff */
[----:B------:R-:W-:Y:S02]  /*1a50*/  IMAD.IADD R33, R36, 0x1, R33 ;  /* 0x0000000124217824 */ /* 0x000fe400078e0221 */
[----:B------:R-:W-:Y:S03]  /*1a60*/  MUFU.RCP R37, R32 ;  /* 0x0000002000257308 */ /* 0x000fe60000001000 */
[----:B------:R-:W-:-:S06]  /*1a70*/  I2FP.F32.S32 R33, R33 ;  /* 0x0000002100217245 */ /* 0x000fcc0000201400 */
[----:B------:R-:W0:Y:S02]  /*1a80*/  F2F.BF16.F32 R33, R33 ;  /* 0x0000002100217304 */ /* 0x000e240000202000 */
[----:B0-----:R-:W-:-:S06]  /*1a90*/  IMAD.U32 R40, R33, 0x10000, RZ ;  /* 0x0001000021287824 */ /* 0x001fcc00078e00ff */
[----:B------:R-:W-:Y:S01]  /*1aa0*/  MUFU.RCP R41, R40 ;  /* 0x0000002800297308 */ /* 0x000fe20000001000 */
[----:B---3--:R-:W-:-:S05]  /*1ab0*/  SHF.L.U32 R30, R30, 0x10, RZ ;  /* 0x000000101e1e7819 */ /* 0x008fca00000006ff */
[----:B------:R-:W-:-:S06]  /*1ac0*/  FMUL.FTZ R30, R30, R37 ;  /* 0x000000251e1e7220 */ /* 0x000fcc0000410000 */
[----:B------:R-:W0:Y:S02]  /*1ad0*/  F2F.BF16.F32 R30, R30 ;  /* 0x0000001e001e7304 */ /* 0x000e240000202000 */
[----:B0-----:R-:W-:-:S04]  /*1ae0*/  IMAD.U32 R36, R30, 0x10000, RZ ;  /* 0x000100001e247824 */ /* 0x001fc800078e00ff */
[----:B------:R-:W-:-:S06]  /*1af0*/  FMUL.FTZ R41, R36, R41 ;  /* 0x0000002924297220 */ /* 0x000fcc0000410000 */
[----:B------:R-:W0:Y:S01]  /*1b00*/  F2F.BF16.F32 R41, R41 ;  /* 0x0000002900297304 */ /* 0x000e220000202000 */
[----:B--2---:R-:W-:Y:S01]  /*1b10*/  SHF.L.U32 R8, R8, 0x10, RZ ;  /* 0x0000001008087819 */ /* 0x004fe200000006ff */
[----:B0-----:R-:W-:-:S04]  /*1b20*/  IMAD.U32 R37, R41, 0x10000, RZ ;  /* 0x0001000029257824 */ /* 0x001fc800078e00ff */
[----:B------:R-:W-:-:S06]  /*1b30*/  FADD.FTZ R37, R8, R37 ;  /* 0x0000002508257221 */ /* 0x000fcc0000010000 */
[----:B------:R-:W0:Y:S01]  /*1b40*/  F2F.BF16.F32 R37, R37 ;  /* 0x0000002500257304 */ /* 0x000e220000202000 */
[----:B------:R-:W-:Y:S01]  /*1b50*/  ISETP.NE.AND P0, PT, R17, 0x1, PT ;  /* 0x000000011100780c */ /* 0x000fe20003f05270 */
[----:B0-----:R0:W-:Y:S01]  /*1b60*/  STG.E.U16 desc[UR12][R28.64], R37 ;  /* 0x000000251c007986 */ /* 0x0011e2000c10150c */
[----:B------:R-:W-:-:S11]  /*1b70*/  IMAD.MOV.U32 R36, RZ, RZ, R16 ;  /* 0x000000ffff247224 */ /* 0x000fd600078e0010 */
[----:B------:R-:W-:Y:S05]  /*1b80*/  @!P0 BRA `(.L_x_16) ;  /* 0x0000000c001c8947 */ /* 0x000fea0003800000 */
[----:B------:R-:W-:Y:S01]  /*1b90*/  LOP3.LUT R8, R21, UR8, RZ, 0xfc, !PT ;  /* 0x0000000815087c12 */ /* 0x000fe2000f8efcff */
[----:B------:R-:W-:Y:S03]  /*1ba0*/  BSSY B4, `(.L_x_20) ;  /* 0x000001e000047945 */ /* 0x000fe60003800000 */
[----:B------:R-:W-:-:S13]  /*1bb0*/  ISETP.NE.U32.AND P0, PT, R8, RZ, PT ;  /* 0x000000ff0800720c */ /* 0x000fda0003f05070 */
[----:B------:R-:W-:Y:S05]  /*1bc0*/  @!P0 BRA `(.L_x_21) ;  /* 0x0000000000248947 */ /* 0x000fea0003800000 */
[----:B------:R-:W-:Y:S01]  /*1bd0*/  ULDC UR5, c[0x0][0x22c] ;  /* 0x00008b0000057ab9 */ /* 0x000fe20000000800 */
[----:B------:R-:W-:Y:S01]  /*1be0*/  MOV R48, R24 ;  /* 0x0000001800307202 */ /* 0x000fe20000000f00 */
[----:B------:R-:W-:Y:S01]  /*1bf0*/  IMAD.MOV.U32 R42, RZ, RZ, R21 ;  /* 0x000000ffff2a7224 */ /* 0x000fe200078e0015 */
[----:B------:R-:W-:Y:S01]  /*1c00*/  MOV R40, UR5 ;  /* 0x0000000500287c02 */ /* 0x000fe20008000f00 */
[----:B------:R-:W-:Y:S01]  /*1c10*/  IMAD.U32 R39, RZ, RZ, UR8 ;  /* 0x00000008ff277e24 */ /* 0x000fe2000f8e00ff */
[----:B------:R-:W-:-:S07]  /*1c20*/  MOV R8, 0x1c40 ;  /* 0x00001c4000087802 */ /* 0x000fce0000000f00 */
[----:B0-----:R-:W-:Y:S05]  /*1c30*/  CALL.REL.NOINC `($__internal_0_$__cuda_sm20_div_s64) ;  /* 0x0000002400f07944 */ /* 0x001fea0003c00000 */
[----:B------:R-:W-:Y:S01]  /*1c40*/  IMAD.MOV.U32 R38, RZ, RZ, R41 ;  /* 0x000000ffff267224 */ /* 0x000fe200078e0029 */
[----:B------:R-:W-:Y:S06]  /*1c50*/  BRA `(.L_x_22) ;  /* 0x0000000000487947 */ /* 0x000fec0003800000 */
.L_x_21:
[----:B------:R-:W1:Y:S08]  /*1c60*/  I2F.U32.RP R30, R39 ;  /* 0x00000027001e7306 */ /* 0x000e700000209000 */
[----:B-1----:R-:W1:Y:S02]  /*1c70*/  MUFU.RCP R30, R30 ;  /* 0x0000001e001e7308 */ /* 0x002e640000001000 */
[----:B-1----:R-:W-:-:S06]  /*1c80*/  VIADD R32, R30, 0xffffffe ;  /* 0x0ffffffe1e207836 */ /* 0x002fcc0000000000 */
[----:B------:R1:W2:Y:S02]  /*1c90*/  F2I.FTZ.U32.TRUNC.NTZ R33, R32 ;  /* 0x0000002000217305 */ /* 0x0002a4000021f000 */
[----:B-1----:R-:W-:Y:S01]  /*1ca0*/  IMAD.MOV.U32 R32, RZ, RZ, RZ ;  /* 0x000000ffff207224 */ /* 0x002fe200078e00ff */
[----:B--2---:R-:W-:-:S05]  /*1cb0*/  IADD3 R8, RZ, -R33, RZ ;  /* 0x80000021ff087210 */ /* 0x004fca0007ffe0ff */
[----:B------:R-:W-:-:S04]  /*1cc0*/  IMAD R41, R8, R39, RZ ;  /* 0x0000002708297224 */ /* 0x000fc800078e02ff */
[----:B------:R-:W-:-:S06]  /*1cd0*/  IMAD.HI.U32 R33, R33, R41, R32 ;  /* 0x0000002921217227 */ /* 0x000fcc00078e0020 */
[----:B------:R-:W-:-:S04]  /*1ce0*/  IMAD.HI.U32 R33, R33, R24, RZ ;  /* 0x0000001821217227 */ /* 0x000fc800078e00ff */
[----:B------:R-:W-:-:S04]  /*1cf0*/  IMAD.MOV R8, RZ, RZ, -R33 ;  /* 0x000000ffff087224 */ /* 0x000fc800078e0a21 */
[----:B------:R-:W-:-:S05]  /*1d00*/  IMAD R8, R39, R8, R24 ;  /* 0x0000000827087224 */ /* 0x000fca00078e0218 */
[----:B------:R-:W-:-:S13]  /*1d10*/  ISETP.GE.U32.AND P0, PT, R8, R39, PT ;  /* 0x000000270800720c */ /* 0x000fda0003f06070 */
[-C--:B------:R-:W-:Y:S01]  /*1d20*/  @P0 IADD3 R8, R8, -R39.reuse, RZ ;  /* 0x8000002708080210 */ /* 0x080fe20007ffe0ff */
[----:B------:R-:W-:Y:S01]  /*1d30*/  @P0 VIADD R33, R33, 0x1 ;  /* 0x0000000121210836 */ /* 0x000fe20000000000 */
[----:B------:R-:W-:Y:S02]  /*1d40*/  ISETP.NE.U32.AND P0, PT, R39, RZ, PT ;  /* 0x000000ff2700720c */ /* 0x000fe40003f05070 */
[----:B------:R-:W-:-:S13]  /*1d50*/  ISETP.GE.U32.AND P2, PT, R8, R39, PT ;  /* 0x000000270800720c */ /* 0x000fda0003f46070 */
[----:B------:R-:W-:-:S05]  /*1d60*/  @P2 VIADD R33, R33, 0x1 ;  /* 0x0000000121212836 */ /* 0x000fca0000000000 */
[----:B------:R-:W-:-:S07]  /*1d70*/  SEL R38, R38, R33, !P0 ;  /* 0x0000002126267207 */ /* 0x000fce0004000000 */
.L_x_22:
[----:B------:R-:W-:Y:S05]  /*1d80*/  BSYNC B4 ;  /* 0x0000000000047941 */ /* 0x000fea0003800000 */
.L_x_20:
[----:B------:R-:W2:Y:S01]  /*1d90*/  LDG.E.U16 R30, desc[UR12][R50.64+0x2] ;  /* 0x0000020c321e7981 */ /* 0x000ea2000c1e1500 */
[----:B------:R-:W1:Y:S01]  /*1da0*/  LDC R39, c[0x0][0x22c] ;  /* 0x00008b00ff277b82 */ /* 0x000e620000000800 */
[----:B------:R-:W-:Y:S01]  /*1db0*/  IMAD.MOV.U32 R32, RZ, RZ, RZ ;  /* 0x000000ffff207224 */ /* 0x000fe200078e00ff */
[----:B------:R-:W-:Y:S01]  /*1dc0*/  IABS R8, R16 ;  /* 0x0000001000087213 */ /* 0x000fe20000000000 */
[----:B------:R-:W-:Y:S01]  /*1dd0*/  ULDC UR5, c[0x0][0x224] ;  /* 0x0000890000057ab9 */ /* 0x000fe20000000800 */
[----:B------:R-:W-:Y:S02]  /*1de0*/  LOP3.LUT R38, RZ, R38, RZ, 0x33, !PT ;  /* 0x00000026ff267212 */ /* 0x000fe400078e33ff */
[----:B0-----:R-:W-:Y:S02]  /*1df0*/  SHF.L.U32 R37, R37, 0x10, RZ ;  /* 0x0000001025257819 */ /* 0x001fe400000006ff */
[----:B-1----:R-:W-:Y:S02]  /*1e00*/  IABS R36, R39 ;  /* 0x0000002700247213 */ /* 0x002fe40000000000 */
[----:B------:R-:W-:-:S02]  /*1e10*/  ISETP.NE.AND P4, PT, R39, RZ, PT ;  /* 0x000000ff2700720c */ /* 0x000fc40003f85270 */
[----:B------:R-:W0:Y:S08]  /*1e20*/  I2F.RP R40, R36 ;  /* 0x0000002400287306 */ /* 0x000e300000209400 */
[----:B0-----:R-:W0:Y:S02]  /*1e30*/  MUFU.RCP R40, R40 ;  /* 0x0000002800287308 */ /* 0x001e240000001000 */
[----:B0-----:R-:W-:-:S06]  /*1e40*/  IADD3 R41, R40, 0xffffffe, RZ ;  /* 0x0ffffffe28297810 */ /* 0x001fcc0007ffe0ff */
[----:B------:R-:W0:Y:S02]  /*1e50*/  F2I.FTZ.U32.TRUNC.NTZ R33, R41 ;  /* 0x0000002900217305 */ /* 0x000e24000021f000 */
[----:B0-----:R-:W-:-:S04]  /*1e60*/  IMAD.MOV R43, RZ, RZ, -R33 ;  /* 0x000000ffff2b7224 */ /* 0x001fc800078e0a21 */
[----:B------:R-:W-:-:S04]  /*1e70*/  IMAD R43, R43, R36, RZ ;  /* 0x000000242b2b7224 */ /* 0x000fc800078e02ff */
[----:B------:R-:W-:Y:S01]  /*1e80*/  IMAD.HI.U32 R42, R33, R43, R32 ;  /* 0x0000002b212a7227 */ /* 0x000fe200078e0020 */
[----:B------:R-:W-:-:S05]  /*1e90*/  MOV R33, R8 ;  /* 0x0000000800217202 */ /* 0x000fca0000000f00 */
[----:B------:R-:W-:-:S04]  /*1ea0*/  IMAD.HI.U32 R8, R42, R33, RZ ;  /* 0x000000212a087227 */ /* 0x000fc800078e00ff */
[----:B------:R-:W-:-:S04]  /*1eb0*/  IMAD.MOV R32, RZ, RZ, -R8 ;  /* 0x000000ffff207224 */ /* 0x000fc800078e0a08 */
[----:B------:R-:W-:Y:S01]  /*1ec0*/  IMAD R33, R36, R32, R33 ;  /* 0x0000002024217224 */ /* 0x000fe200078e0221 */
[----:B------:R-:W-:-:S04]  /*1ed0*/  LOP3.LUT R32, R16, R39, RZ, 0x3c, !PT ;  /* 0x0000002710207212 */ /* 0x000fc800078e3cff */
[----:B------:R-:W-:Y:S02]  /*1ee0*/  ISETP.GT.U32.AND P2, PT, R36, R33, PT ;  /* 0x000000212400720c */ /* 0x000fe40003f44070 */
[----:B------:R-:W-:-:S11]  /*1ef0*/  ISETP.GE.AND P3, PT, R32, RZ, PT ;  /* 0x000000ff2000720c */ /* 0x000fd60003f66270 */
[----:B------:R-:W-:Y:S01]  /*1f00*/  @!P2 IMAD.IADD R33, R33, 0x1, -R36 ;  /* 0x000000012121a824 */ /* 0x000fe200078e0a24 */
[----:B------:R-:W-:-:S04]  /*1f10*/  @!P2 IADD3 R8, R8, 0x1, RZ ;  /* 0x000000010808a810 */ /* 0x000fc80007ffe0ff */
[----:B------:R-:W-:-:S13]  /*1f20*/  ISETP.GE.U32.AND P0, PT, R33, R36, PT ;  /* 0x000000242100720c */ /* 0x000fda0003f06070 */
[----:B------:R-:W-:-:S04]  /*1f30*/  @P0 VIADD R8, R8, 0x1 ;  /* 0x0000000108080836 */ /* 0x000fc80000000000 */
[----:B------:R-:W-:Y:S01]  /*1f40*/  IMAD.MOV.U32 R33, RZ, RZ, R8 ;  /* 0x000000ffff217224 */ /* 0x000fe200078e0008 */
[----:B------:R-:W-:-:S04]  /*1f50*/  LOP3.LUT R8, RZ, R39, RZ, 0x33, !PT ;  /* 0x00000027ff087212 */ /* 0x000fc800078e33ff */
[----:B------:R-:W-:-:S04]  /*1f60*/  @!P3 IADD3 R33, -R33, RZ, RZ ;  /* 0x000000ff2121b210 */ /* 0x000fc80007ffe1ff */
[----:B------:R-:W-:-:S05]  /*1f70*/  SEL R32, R8, R33, !P4 ;  /* 0x0000002108207207 */ /* 0x000fca0006000000 */
[----:B------:R-:W-:-:S04]  /*1f80*/  IMAD.MOV R33, RZ, RZ, -R32 ;  /* 0x000000ffff217224 */ /* 0x000fc800078e0a20 */
        /* <DEDUP_REMOVED lines=9> */
[----:B------:R-:W-:Y:S01]  /*2020*/  @!P2 IADD3 R41, R41, -R36, RZ ;  /* 0x800000242929a210 */ /* 0x000fe20007ffe0ff */
[----:B------:R-:W-:-:S03]  /*2030*/  @!P2 VIADD R33, R33, 0x1 ;  /* 0x000000012121a836 */ /* 0x000fc60000000000 */
[----:B------:R-:W-:Y:S02]  /*2040*/  ISETP.GE.U32.AND P0, PT, R41, R36, PT ;  /* 0x000000242900720c */ /* 0x000fe40003f06070 */
[----:B------:R-:W0:Y:S11]  /*2050*/  F2F.BF16.F32 R36, R35 ;  /* 0x0000002300247304 */ /* 0x000e360000202000 */
[----:B------:R-:W-:Y:S01]  /*2060*/  @P0 VIADD R33, R33, 0x1 ;  /* 0x0000000121210836 */ /* 0x000fe20000000000 */
[----:B------:R-:W-:Y:S01]  /*2070*/  ISETP.NE.AND P0, PT, R17, 0x2, PT ;  /* 0x000000021100780c */ /* 0x000fe20003f05270 */
[----:B0-----:R-:W-:-:S03]  /*2080*/  IMAD.U32 R36, R36, 0x10000, RZ ;  /* 0x0001000024247824 */ /* 0x001fc600078e00ff */
[----:B------:R-:W-:Y:S01]  /*2090*/  @!P3 IADD3 R33, -R33, RZ, RZ ;  /* 0x000000ff2121b210 */ /* 0x000fe20007ffe1ff */
[----:B------:R-:W-:Y:S03]  /*20a0*/  MUFU.RCP R41, R36 ;  /* 0x0000002400297308 */ /* 0x000fe60000001000 */
[----:B------:R-:W-:-:S05]  /*20b0*/  SEL R33, R8, R33, !P4 ;  /* 0x0000002108217207 */ /* 0x000fca0006000000 */
[----:B------:R-:W-:-:S04]  /*20c0*/  IMAD R33, R32, UR5, R33 ;  /* 0x0000000520217c24 */ /* 0x000fc8000f8e0221 */
[----:B------:R-:W-:-:S05]  /*20d0*/  IMAD.IADD R33, R38, 0x1, R33 ;  /* 0x0000000126217824 */ /* 0x000fca00078e0221 */
[----:B------:R-:W-:-:S06]  /*20e0*/  I2FP.F32.S32 R33, R33 ;  /* 0x0000002100217245 */ /* 0x000fcc0000201400 */
[----:B------:R-:W0:Y:S02]  /*20f0*/  F2F.BF16.F32 R33, R33 ;  /* 0x0000002100217304 */ /* 0x000e240000202000 */
[----:B0-----:R-:W-:Y:S01]  /*2100*/  IMAD.U32 R38, R33, 0x10000, RZ ;  /* 0x0001000021267824 */ /* 0x001fe200078e00ff */
[----:B--2---:R-:W-:-:S05]  /*2110*/  SHF.L.U32 R30, R30, 0x10, RZ ;  /* 0x000000101e1e7819 */ /* 0x004fca00000006ff */
[----:B------:R-:W-:Y:S02]  /*2120*/  FMUL.FTZ R30, R30, R41 ;  /* 0x000000291e1e7220 */ /* 0x000fe40000410000 */
[----:B------:R-:W-:Y:S08]  /*2130*/  MUFU.RCP R41, R38 ;  /* 0x0000002600297308 */ /* 0x000ff00000001000 */
[----:B------:R-:W0:Y:S02]  /*2140*/  F2F.BF16.F32 R30, R30 ;  /* 0x0000001e001e7304 */ /* 0x000e240000202000 */
[----:B0-----:R-:W-:-:S04]  /*2150*/  IMAD.U32 R32, R30, 0x10000, RZ ;  /* 0x000100001e207824 */ /* 0x001fc800078e00ff */
[----:B------:R-:W-:-:S06]  /*2160*/  FMUL.FTZ R32, R32, R41 ;  /* 0x0000002920207220 */ /* 0x000fcc0000410000 */
[----:B------:R-:W0:Y:S02]  /*2170*/  F2F.BF16.F32 R32, R32 ;  /* 0x0000002000207304 */ /* 0x000e240000202000 */
[----:B0-----:R-:W-:-:S04]  /*2180*/  IMAD.U32 R36, R32, 0x10000, RZ ;  /* 0x0001000020247824 */ /* 0x001fc800078e00ff */
[----:B------:R-:W-:Y:S01]  /*2190*/  FADD.FTZ R37, R37, R36 ;  /* 0x0000002425257221 */ /* 0x000fe20000010000 */
[----:B------:R-:W-:-:S05]  /*21a0*/  IMAD.MOV.U32 R36, RZ, RZ, R18 ;  /* 0x000000ffff247224 */ /* 0x000fca00078e0012 */
[----:B------:R-:W0:Y:S02]  /*21b0*/  F2F.BF16.F32 R37, R37 ;  /* 0x0000002500257304 */ /* 0x000e240000202000 */
[----:B0-----:R1:W-:Y:S01]  /*21c0*/  STG.E.U16 desc[UR12][R28.64], R37 ;  /* 0x000000251c007986 */ /* 0x0013e2000c10150c */
        /* <DEDUP_REMOVED lines=11> */
[----:B-1----:R-:W-:Y:S05]  /*2280*/  CALL.REL.NOINC `($__internal_0_$__cuda_sm20_div_s64) ;  /* 0x00000020005c7944 */ /* 0x002fea0003c00000 */
[----:B------:R-:W-:Y:S01]  /*2290*/  IMAD.MOV.U32 R8, RZ, RZ, R41 ;  /* 0x000000ffff087224 */ /* 0x000fe200078e0029 */
[----:B------:R-:W-:Y:S06]  /*22a0*/  BRA `(.L_x_25) ;  /* 0x0000000000487947 */ /* 0x000fec0003800000 */
.L_x_24:
[----:B------:R-:W0:Y:S08]  /*22b0*/  I2F.U32.RP R36, R39 ;  /* 0x0000002700247306 */ /* 0x000e300000209000 */
[----:B0-----:R-:W0:Y:S02]  /*22c0*/  MUFU.RCP R36, R36 ;  /* 0x0000002400247308 */ /* 0x001e240000001000 */
[----:B0-----:R-:W-:-:S06]  /*22d0*/  VIADD R32, R36, 0xffffffe ;  /* 0x0ffffffe24207836 */ /* 0x001fcc0000000000 */
[----:B------:R0:W2:Y:S02]  /*22e0*/  F2I.FTZ.U32.TRUNC.NTZ R33, R32 ;  /* 0x0000002000217305 */ /* 0x0000a4000021f000 */
[----:B0-----:R-:W-:Y:S01]  /*22f0*/  IMAD.MOV.U32 R32, RZ, RZ, RZ ;  /* 0x000000ffff207224 */ /* 0x001fe200078e00ff */
        /* <DEDUP_REMOVED lines=13> */
.L_x_25:
[----:B------:R-:W-:Y:S05]  /*23d0*/  BSYNC B4 ;  /* 0x0000000000047941 */ /* 0x000fea0003800000 */
.L_x_23:
[----:B------:R-:W2:Y:S01]  /*23e0*/  LDG.E.U16 R50, desc[UR12][R50.64+0x4] ;  /* 0x0000040c32327981 */ /* 0x000ea2000c1e1500 */
[----:B------:R-:W0:Y:S01]  /*23f0*/  LDC R39, c[0x0][0x22c] ;  /* 0x00008b00ff277b82 */ /* 0x000e220000000800 */
[----:B------:R-:W-:Y:S01]  /*2400*/  IMAD.MOV.U32 R32, RZ, RZ, RZ ;  /* 0x000000ffff207224 */ /* 0x000fe200078e00ff */
[----:B------:R-:W-:Y:S01]  /*2410*/  IABS R42, R18 ;  /* 0x00000012002a7213 */ /* 0x000fe20000000000 */
[----:B------:R-:W-:Y:S01]  /*2420*/  ULDC UR5, c[0x0][0x224] ;  /* 0x0000890000057ab9 */ /* 0x000fe20000000800 */
[----:B------:R-:W-:Y:S01]  /*2430*/  LOP3.LUT R8, RZ, R8, RZ, 0x33, !PT ;  /* 0x00000008ff087212 */ /* 0x000fe200078e33ff */
[----:B-1----:R-:W-:Y:S01]  /*2440*/  IMAD.U32 R37, R37, 0x10000, RZ ;  /* 0x0001000025257824 */ /* 0x002fe200078e00ff */
[----:B0-----:R-:W-:Y:S02]  /*2450*/  IABS R30, R39 ;  /* 0x00000027001e7213 */ /* 0x001fe40000000000 */
[----:B------:R-:W-:Y:S02]  /*2460*/  ISETP.NE.AND P4, PT, R39, RZ, PT ;  /* 0x000000ff2700720c */ /* 0x000fe40003f85270 */
[----:B------:R-:W0:Y:S08]  /*2470*/  I2F.RP R36, R30 ;  /* 0x0000001e00247306 */ /* 0x000e300000209400 */
[----:B0-----:R-:W0:Y:S02]  /*2480*/  MUFU.RCP R36, R36 ;  /* 0x0000002400247308 */ /* 0x001e240000001000 */
[----:B0-----:R-:W-:-:S06]  /*2490*/  IADD3 R38, R36, 0xffffffe, RZ ;  /* 0x0ffffffe24267810 */ /* 0x001fcc0007ffe0ff */
[----:B------:R-:W0:Y:S02]  /*24a0*/  F2I.FTZ.U32.TRUNC.NTZ R33, R38 ;  /* 0x0000002600217305 */ /* 0x000e24000021f000 */
[----:B0-----:R-:W-:-:S04]  /*24b0*/  IMAD.MOV R41, RZ, RZ, -R33 ;  /* 0x000000ffff297224 */ /* 0x001fc800078e0a21 */
[----:B------:R-:W-:-:S04]  /*24c0*/  IMAD R41, R41, R30, RZ ;  /* 0x0000001e29297224 */ /* 0x000fc800078e02ff */
[----:B------:R-:W-:Y:S01]  /*24d0*/  IMAD.HI.U32 R40, R33, R41, R32 ;  /* 0x0000002921287227 */ /* 0x000fe200078e0020 */
[----:B------:R-:W-:Y:S02]  /*24e0*/  MOV R33, R42 ;  /* 0x0000002a00217202 */ /* 0x000fe40000000f00 */
[----:B------:R-:W-:-:S03]  /*24f0*/  LOP3.LUT R42, RZ, R39, RZ, 0x33, !PT ;  /* 0x00000027ff2a7212 */ /* 0x000fc600078e33ff */
        /* <DEDUP_REMOVED lines=9> */
[----:B------:R-:W-:-:S06]  /*2590*/  @P0 VIADD R32, R32, 0x1 ;  /* 0x0000000120200836 */ /* 0x000fcc0000000000 */
        /* <DEDUP_REMOVED lines=15> */
[----:B------:R-:W-:Y:S02]  /*2690*/  ISETP.GE.U32.AND P0, PT, R41, R30, PT ;  /* 0x0000001e2900720c */ /* 0x000fe40003f06070 */
[----:B------:R-:W0:Y:S11]  /*26a0*/  F2F.BF16.F32 R30, R35 ;  /* 0x00000023001e7304 */ /* 0x000e360000202000 */
[----:B------:R-:W-:-:S04]  /*26b0*/  @P0 VIADD R33, R33, 0x1 ;  /* 0x0000000121210836 */ /* 0x000fc80000000000 */
[----:B------:R-:W-:Y:S01]  /*26c0*/  @!P3 IMAD.MOV R33, RZ, RZ, -R33 ;  /* 0x000000ffff21b224 */ /* 0x000fe200078e0a21 */
[----:B0-----:R-:W-:-:S04]  /*26d0*/  SHF.L.U32 R32, R30, 0x10, RZ ;  /* 0x000000101e207819 */ /* 0x001fc800000006ff */
[----:B------:R-:W-:Y:S01]  /*26e0*/  SEL R33, R42, R33, !P4 ;  /* 0x000000212a217207 */ /* 0x000fe20006000000 */
[----:B------:R-:W-:Y:S04]  /*26f0*/  MUFU.RCP R39, R32 ;  /* 0x0000002000277308 */ /* 0x000fe80000001000 */
[----:B------:R-:W-:-:S04]  /*2700*/  IMAD R33, R38, UR5, R33 ;  /* 0x0000000526217c24 */ /* 0x000fc8000f8e0221 */
[----:B------:R-:W-:-:S05]  /*2710*/  IMAD.IADD R33, R8, 0x1, R33 ;  /* 0x0000000108217824 */ /* 0x000fca00078e0221 */
[----:B------:R-:W-:-:S06]  /*2720*/  I2FP.F32.S32 R33, R33 ;  /* 0x0000002100217245 */ /* 0x000fcc0000201400 */
[----:B------:R-:W0:Y:S02]  /*2730*/  F2F.BF16.F32 R33, R33 ;  /* 0x0000002100217304 */ /* 0x000e240000202000 */
[----:B0-----:R-:W-:Y:S01]  /*2740*/  SHF.L.U32 R30, R33, 0x10, RZ ;  /* 0x00000010211e7819 */ /* 0x001fe200000006ff */
[----:B--2---:R-:W-:-:S04]  /*2750*/  IMAD.U32 R50, R50, 0x10000, RZ ;  /* 0x0001000032327824 */ /* 0x004fc800078e00ff */
[----:B------:R-:W-:Y:S02]  /*2760*/  FMUL.FTZ R50, R50, R39 ;  /* 0x0000002732327220 */ /* 0x000fe40000410000 */
[----:B------:R-:W-:Y:S08]  /*2770*/  MUFU.RCP R39, R30 ;  /* 0x0000001e00277308 */ /* 0x000ff00000001000 */
[----:B------:R-:W0:Y:S02]  /*2780*/  F2F.BF16.F32 R50, R50 ;  /* 0x0000003200327304 */ /* 0x000e240000202000 */
[----:B0-----:R-:W-:-:S04]  /*2790*/  IMAD.U32 R8, R50, 0x10000, RZ ;  /* 0x0001000032087824 */ /* 0x001fc800078e00ff */
[----:B------:R-:W-:-:S06]  /*27a0*/  FMUL.FTZ R8, R8, R39 ;  /* 0x0000002708087220 */ /* 0x000fcc0000410000 */
[----:B------:R-:W0:Y:S02]  /*27b0*/  F2F.BF16.F32 R8, R8 ;  /* 0x0000000800087304 */ /* 0x000e240000202000 */
[----:B0-----:R-:W-:-:S05]  /*27c0*/  SHF.L.U32 R32, R8, 0x10, RZ ;  /* 0x0000001008207819 */ /* 0x001fca00000006ff */
[----:B------:R-:W-:-:S05]  /*27d0*/  FADD.FTZ R32, R37, R32 ;  /* 0x0000002025207221 */ /* 0x000fca0000010000 */
[----:B------:R-:W-:-:S05]  /*27e0*/  F2FP.BF16.F32.PACK_AB R32, RZ, R32 ;  /* 0x00000020ff20723e */ /* 0x000fca00000010ff */
[----:B------:R2:W-:Y:S02]  /*27f0*/  STG.E.U16 desc[UR12][R28.64], R32 ;  /* 0x000000201c007986 */ /* 0x0005e4000c10150c */
.L_x_16:
[----:B------:R-:W-:Y:S05]  /*2800*/  BSYNC B3 ;  /* 0x0000000000037941 */ /* 0x000fea0003800000 */
.L_x_15:
[----:B------:R-:W-:-:S13]  /*2810*/  ISETP.GE.U32.AND P0, PT, R14, 0x3, PT ;  /* 0x000000030e00780c */ /* 0x000fda0003f06070 */
[----:B------:R-:W-:Y:S05]  /*2820*/  @!P0 BRA `(.L_x_14) ;  /* 0x0000001800c08947 */ /* 0x000fea0003800000 */
[----:B------:R-:W-:Y:S01]  /*2830*/  ULDC UR5, c[0x0][0x22c] ;  /* 0x00008b0000057ab9 */ /* 0x000fe20000000800 */
[----:B------:R-:W-:Y:S01]  /*2840*/  MOV R33, UR10 ;  /* 0x0000000a00217c02 */ /* 0x000fe20008000f00 */
[----:B--2---:R-:W-:Y:S02]  /*2850*/  IMAD.U32 R32, RZ, RZ, UR9 ;  /* 0x00000009ff207e24 */ /* 0x004fe4000f8e00ff */
[----:B------:R-:W-:Y:S02]  /*2860*/  IMAD R31, R31, UR5, R36 ;  /* 0x000000051f1f7c24 */ /* 0x000fe4000f8e0224 */
[----:B------:R-:W-:Y:S02]  /*2870*/  VIADD R38, R36, 0x1 ;  /* 0x0000000124267836 */ /* 0x000fe40000000000 */
[----:B------:R-:W-:-:S03]  /*2880*/  IMAD.WIDE R32, R31, 0x2, R32 ;  /* 0x000000021f207825 */ /* 0x000fc600078e0220 */
[----:B01----:R-:W-:Y:S01]  /*2890*/  SHF.R.S32.HI R37, RZ, 0x1f, R38 ;  /* 0x0000001fff257819 */ /* 0x003fe20000011426 */
[----:B------:R-:W-:Y:S01]  /*28a0*/  IMAD.MOV.U32 R30, RZ, RZ, R32 ;  /* 0x000000ffff1e7224 */ /* 0x000fe200078e0020 */
[----:B------:R-:W-:-:S07]  /*28b0*/  MOV R31, R33 ;  /* 0x00000021001f7202 */ /* 0x000fce0000000f00 */
.L_x_38:
[----:B------:R-:W-:Y:S01]  /*28c0*/  ULDC UR5, c[0x0][0x224] ;  /* 0x0000890000057ab9 */ /* 0x000fe20000000800 */
[----:B------:R-:W-:Y:S01]  /*28d0*/  IMAD.MOV.U32 R48, RZ, RZ, -0x1 ;  /* 0xffffffffff307424 */ /* 0x000fe200078e00ff */
[----:B------:R-:W-:Y:S01]  /*28e0*/  BSSY B3, `(.L_x_26) ;  /* 0x0000023000037945 */ /* 0x000fe20003800000 */
[----:B------:R-:W-:Y:S02]  /*28f0*/  IMAD.MOV.U32 R49, RZ, RZ, -0x1 ;  /* 0xffffffffff317424 */ /* 0x000fe400078e00ff */
[----:B------:R-:W-:Y:S02]  /*2900*/  IMAD R8, R37, UR5, RZ ;  /* 0x0000000525087c24 */ /* 0x000fe4000f8e02ff */
[----:B------:R-:W-:-:S04]  /*2910*/  IMAD.WIDE.U32 R48, R38, UR5, R48 ;  /* 0x0000000526307c25 */ /* 0x000fc8000f8e0030 */
[----:B------:R-:W-:-:S05]  /*2920*/  IMAD R33, R3, R38, R8 ;  /* 0x0000002603217224 */ /* 0x000fca00078e0208 */
[----:B------:R-:W-:-:S04]  /*2930*/  IADD3 R42, R49, R33, RZ ;  /* 0x00000021312a7210 */ /* 0x000fc80007ffe0ff */
[----:B------:R-:W-:-:S04]  /*2940*/  LOP3.LUT R8, R42, UR8, RZ, 0xfc, !PT ;  /* 0x000000082a087c12 */ /* 0x000fc8000f8efcff */
[----:B------:R-:W-:-:S13]  /*2950*/  ISETP.NE.U32.AND P0, PT, R8, RZ, PT ;  /* 0x000000ff0800720c */ /* 0x000fda0003f05070 */
[----:B---3--:R-:W-:Y:S05]  /*2960*/  @!P0 BRA `(.L_x_27) ;  /* 0x00000000001c8947 */ /* 0x008fea0003800000 */
[----:B------:R-:W-:Y:S01]  /*2970*/  ULDC UR5, c[0x0][0x22c] ;  /* 0x00008b0000057ab9 */ /* 0x000fe20000000800 */
[----:B------:R-:W-:Y:S01]  /*2980*/  IMAD.U32 R39, RZ, RZ, UR8 ;  /* 0x00000008ff277e24 */ /* 0x000fe2000f8e00ff */
[----:B------:R-:W-:Y:S01]  /*2990*/  MOV R8, 0x29c0 ;  /* 0x000029c000087802 */ /* 0x000fe20000000f00 */
[----:B------:R-:W-:-:S07]  /*29a0*/  IMAD.U32 R40, RZ, RZ, UR5 ;  /* 0x00000005ff287e24 */ /* 0x000fce000f8e00ff */
[----:B------:R-:W-:Y:S05]  /*29b0*/  CALL.REL.NOINC `($__internal_0_$__cuda_sm20_div_s64) ;  /* 0x0000001800907944 */ /* 0x000fea0003c00000 */
[----:B------:R-:W-:Y:S01]  /*29c0*/  MOV R42, R41 ;  /* 0x00000029002a7202 */ /* 0x000fe20000000f00 */
[----:B------:R-:W-:Y:S06]  /*29d0*/  BRA `(.L_x_28) ;  /* 0x00000000004c7947 */ /* 0x000fec0003800000 */
.L_x_27:
        /* <DEDUP_REMOVED lines=19> */
.L_x_28:
[----:B------:R-:W-:Y:S05]  /*2b10*/  BSYNC B3 ;  /* 0x0000000000037941 */ /* 0x000fea0003800000 */
.L_x_26:
[----:B------:R-:W2:Y:S01]  /*2b20*/  LDG.E.U16 R41, desc[UR12][R30.64] ;  /* 0x0000000c1e297981 */ /* 0x000ea2000c1e1500 */
[----:B------:R-:W0:Y:S03]  /*2b30*/  LDC R39, c[0x0][0x22c] ;  /* 0x00008b00ff277b82 */ /* 0x000e260000000800 */
[----:B------:R-:W3:Y:S01]  /*2b40*/  LDG.E.U16 R40, desc[UR12][R28.64] ;  /* 0x0000000c1c287981 */ /* 0x000ee2000c1e1500 */
[----:B------:R-:W-:Y:S01]  /*2b50*/  IMAD.MOV.U32 R32, RZ, RZ, RZ ;  /* 0x000000ffff207224 */ /* 0x000fe200078e00ff */
[----:B------:R-:W-:Y:S01]  /*2b60*/  ULDC UR5, c[0x0][0x224] ;  /* 0x0000890000057ab9 */ /* 0x000fe20000000800 */
[----:B------:R-:W-:Y:S01]  /*2b70*/  LOP3.LUT R42, RZ, R42, RZ, 0x33, !PT ;  /* 0x0000002aff2a7212 */ /* 0x000fe200078e33ff */
[----:B------:R-:W-:Y:S01]  /*2b80*/  IMAD.MOV.U32 R48, RZ, RZ, -0x1 ;  /* 0xffffffffff307424 */ /* 0x000fe200078e00ff */
[----:B------:R-:W-:Y:S01]  /*2b90*/  MOV R49, 0xffffffff ;  /* 0xffffffff00317802 */ /* 0x000fe20000000f00 */
[----:B------:R-:W-:Y:S01]  /*2ba0*/  BSSY B3, `(.L_x_29) ;  /* 0x000005f000037945 */ /* 0x000fe20003800000 */
[----:B0-----:R-:W-:-:S02]  /*2bb0*/  IABS R43, R39 ;  /* 0x00000027002b7213 */ /* 0x001fc40000000000 */
[----:B------:R-:W-:Y:S02]  /*2bc0*/  ISETP.NE.AND P4, PT, R39, RZ, PT ;  /* 0x000000ff2700720c */ /* 0x000fe40003f85270 */
[----:B------:R-:W0:Y:S08]  /*2bd0*/  I2F.RP R44, R43 ;  /* 0x0000002b002c7306 */ /* 0x000e300000209400 */
[----:B0-----:R-:W0:Y:S02]  /*2be0*/  MUFU.RCP R44, R44 ;  /* 0x0000002c002c7308 */ /* 0x001e240000001000 */
[----:B0-----:R-:W-:-:S06]  /*2bf0*/  VIADD R45, R44, 0xffffffe ;  /* 0x0ffffffe2c2d7836 */ /* 0x001fcc0000000000 */
[----:B------:R-:W0:Y:S02]  /*2c00*/  F2I.FTZ.U32.TRUNC.NTZ R33, R45 ;  /* 0x0000002d00217305 */ /* 0x000e24000021f000 */
[----:B0-----:R-:W-:-:S05]  /*2c10*/  IADD3 R8, RZ, -R33, RZ ;  /* 0x80000021ff087210 */ /* 0x001fca0007ffe0ff */
[----:B------:R-:W-:Y:S01]  /*2c20*/  IMAD R47, R8, R43, RZ ;  /* 0x0000002b082f7224 */ /* 0x000fe200078e02ff */
[----:B------:R-:W-:-:S03]  /*2c30*/  IABS R8, R36 ;  /* 0x0000002400087213 */ /* 0x000fc60000000000 */
[----:B------:R-:W-:-:S04]  /*2c40*/  IMAD.HI.U32 R33, R33, R47, R32 ;  /* 0x0000002f21217227 */ /* 0x000fc800078e0020 */
[----:B------:R-:W-:-:S04]  /*2c50*/  IMAD.MOV.U32 R32, RZ, RZ, R8 ;  /* 0x000000ffff207224 */ /* 0x000fc800078e0008 */
[----:B------:R-:W-:-:S05]  /*2c60*/  IMAD.HI.U32 R8, R33, R32, RZ ;  /* 0x0000002021087227 */ /* 0x000fca00078e00ff */
[----:B------:R-:W-:-:S05]  /*2c70*/  IADD3 R44, -R8, RZ, RZ ;  /* 0x000000ff082c7210 */ /* 0x000fca0007ffe1ff */
[----:B------:R-:W-:-:S05]  /*2c80*/  IMAD R32, R43, R44, R32 ;  /* 0x0000002c2b207224 */ /* 0x000fca00078e0220 */
[----:B------:R-:W-:-:S13]  /*2c90*/  ISETP.GT.U32.AND P2, PT, R43, R32, PT ;  /* 0x000000202b00720c */ /* 0x000fda0003f44070 */
[----:B------:R-:W-:Y:S02]  /*2ca0*/  @!P2 IMAD.IADD R32, R32, 0x1, -R43 ;  /* 0x000000012020a824 */ /* 0x000fe400078e0a2b */
[----:B------:R-:W-:-:S03]  /*2cb0*/  @!P2 VIADD R8, R8, 0x1 ;  /* 0x000000010808a836 */ /* 0x000fc60000000000 */
[----:B------:R-:W-:Y:S02]  /*2cc0*/  ISETP.GE.U32.AND P0, PT, R32, R43, PT ;  /* 0x0000002b2000720c */ /* 0x000fe40003f06070 */
[----:B------:R-:W-:-:S04]  /*2cd0*/  LOP3.LUT R32, R36, R39, RZ, 0x3c, !PT ;  /* 0x0000002724207212 */ /* 0x000fc800078e3cff */
[----:B------:R-:W-:-:S07]  /*2ce0*/  ISETP.GE.AND P3, PT, R32, RZ, PT ;  /* 0x000000ff2000720c */ /* 0x000fce0003f66270 */
[----:B------:R-:W-:-:S05]  /*2cf0*/  @P0 IADD3 R8, R8, 0x1, RZ ;  /* 0x0000000108080810 */ /* 0x000fca0007ffe0ff */
[----:B------:R-:W-:Y:S01]  /*2d00*/  IMAD.MOV.U32 R45, RZ, RZ, R8 ;  /* 0x000000ffff2d7224 */ /* 0x000fe200078e0008 */
[----:B------:R-:W-:-:S03]  /*2d10*/  LOP3.LUT R8, RZ, R39, RZ, 0x33, !PT ;  /* 0x00000027ff087212 */ /* 0x000fc600078e33ff */
        /* <DEDUP_REMOVED lines=19> */
[----:B------:R-:W-:Y:S02]  /*2e50*/  SEL R33, R8, R33, !P4 ;  /* 0x0000002108217207 */ /* 0x000fe40006000000 */
[----:B------:R-:W-:Y:S03]  /*2e60*/  MUFU.RCP R44, R44 ;  /* 0x0000002c002c7308 */ /* 0x000fe60000001000 */
[----:B------:R-:W-:-:S04]  /*2e70*/  IMAD R33, R32, UR5, R33 ;  /* 0x0000000520217c24 */ /* 0x000fc8000f8e0221 */
[----:B------:R-:W-:-:S05]  /*2e80*/  IMAD.IADD R33, R42, 0x1, R33 ;  /* 0x000000012a217824 */ /* 0x000fca00078e0221 */
[----:B------:R-:W-:-:S06]  /*2e90*/  I2FP.F32.S32 R33, R33 ;  /* 0x0000002100217245 */ /* 0x000fcc0000201400 */
[----:B------:R-:W0:Y:S02]  /*2ea0*/  F2F.BF16.F32 R33, R33 ;  /* 0x0000002100217304 */ /* 0x000e240000202000 */
[----:B0-----:R-:W-:Y:S02]  /*2eb0*/  SHF.L.U32 R42, R33, 0x10, RZ ;  /* 0x00000010212a7819 */ /* 0x001fe400000006ff */
[----:B------:R-:W-:-:S04]  /*2ec0*/  IADD3 R33, P0, R38, 0x1, RZ ;  /* 0x0000000126217810 */ /* 0x000fc80007f1e0ff */
[----:B------:R-:W-:Y:S01]  /*2ed0*/  MUFU.RCP R43, R42 ;  /* 0x0000002a002b7308 */ /* 0x000fe20000001000 */
[----:B------:R-:W-:-:S04]  /*2ee0*/  IMAD.WIDE.U32 R48, R33, UR5, R48 ;  /* 0x0000000521307c25 */ /* 0x000fc8000f8e0030 */
[----:B--2---:R-:W-:-:S04]  /*2ef0*/  IMAD.U32 R41, R41, 0x10000, RZ ;  /* 0x0001000029297824 */ /* 0x004fc800078e00ff */
[----:B------:R-:W-:Y:S01]  /*2f00*/  FMUL.FTZ R41, R41, R44 ;  /* 0x0000002c29297220 */ /* 0x000fe20000410000 */
[----:B---3--:R-:W-:-:S05]  /*2f10*/  IMAD.U32 R40, R40, 0x10000, RZ ;  /* 0x0001000028287824 */ /* 0x008fca00078e00ff */
[----:B------:R-:W0:Y:S02]  /*2f20*/  F2F.BF16.F32 R41, R41 ;  /* 0x0000002900297304 */ /* 0x000e240000202000 */
[----:B0-----:R-:W-:Y:S02]  /*2f30*/  IMAD.U32 R32, R41, 0x10000, RZ ;  /* 0x0001000029207824 */ /* 0x001fe400078e00ff */
[----:B------:R-:W-:Y:S02]  /*2f40*/  IMAD.X R41, RZ, RZ, R37, P0 ;  /* 0x000000ffff297224 */ /* 0x000fe400000e0625 */
[----:B------:R-:W-:Y:S02]  /*2f50*/  FMUL.FTZ R32, R32, R43 ;  /* 0x0000002b20207220 */ /* 0x000fe40000410000 */
[----:B------:R-:W-:-:S04]  /*2f60*/  IMAD R42, R41, UR5, RZ ;  /* 0x00000005292a7c24 */ /* 0x000fc8000f8e02ff */
[----:B------:R-:W0:Y:S01]  /*2f70*/  F2F.BF16.F32 R32, R32 ;  /* 0x0000002000207304 */ /* 0x000e220000202000 */
[----:B------:R-:W-:-:S04]  /*2f80*/  IMAD R33, R3, R33, R42 ;  /* 0x0000002103217224 */ /* 0x000fc800078e022a */
[----:B------:R-:W-:Y:S01]  /*2f90*/  IMAD.IADD R42, R49, 0x1, R33 ;  /* 0x00000001312a7824 */ /* 0x000fe200078e0221 */
[----:B0-----:R-:W-:-:S04]  /*2fa0*/  SHF.L.U32 R43, R32, 0x10, RZ ;  /* 0x00000010202b7819 */ /* 0x001fc800000006ff */
[----:B------:R-:W-:Y:S01]  /*2fb0*/  LOP3.LUT R32, R42, UR8, RZ, 0xfc, !PT ;  /* 0x000000082a207c12 */ /* 0x000fe2000f8efcff */
[----:B------:R-:W-:-:S03]  /*2fc0*/  FADD.FTZ R40, R40, R43 ;  /* 0x0000002b28287221 */ /* 0x000fc60000010000 */
[----:B------:R-:W-:Y:S01]  /*2fd0*/  ISETP.NE.U32.AND P0, PT, R32, RZ, PT ;  /* 0x000000ff2000720c */ /* 0x000fe20003f05070 */
[----:B------:R-:W0:Y:S02]  /*2fe0*/  F2F.BF16.F32 R45, R40 ;  /* 0x00000028002d7304 */ /* 0x000e240000202000 */
[----:B0-----:R0:W-:Y:S10]  /*2ff0*/  STG.E.U16 desc[UR12][R28.64], R45 ;  /* 0x0000002d1c007986 */ /* 0x0011f4000c10150c */
[----:B------:R-:W-:Y:S05]  /*3000*/  @!P0 BRA `(.L_x_30) ;  /* 0x0000000000188947 */ /* 0x000fea0003800000 */
[----:B------:R-:W-:Y:S01]  /*3010*/  ULDC UR5, c[0x0][0x22c] ;  /* 0x00008b0000057ab9 */ /* 0x000fe20000000800 */
[----:B------:R-:W-:Y:S01]  /*3020*/  IMAD.U32 R39, RZ, RZ, UR8 ;  /* 0x00000008ff277e24 */ /* 0x000fe2000f8e00ff */
[----:B------:R-:W-:Y:S02]  /*3030*/  MOV R40, UR5 ;  /* 0x0000000500287c02 */ /* 0x000fe40008000f00 */
[----:B------:R-:W-:-:S07]  /*3040*/  MOV R8, 0x3060 ;  /* 0x0000306000087802 */ /* 0x000fce0000000f00 */
[----:B0-----:R-:W-:Y:S05]  /*3050*/  CALL.REL.NOINC `($__internal_0_$__cuda_sm20_div_s64) ;  /* 0x0000001000e87944 */ /* 0x001fea0003c00000 */
[----:B------:R-:W-:Y:S05]  /*3060*/  BRA `(.L_x_31) ;  /* 0x0000000000487947 */ /* 0x000fea0003800000 */
.L_x_30:
[----:B------:R-:W1:Y:S08]  /*3070*/  I2F.U32.RP R40, R39 ;  /* 0x0000002700287306 */ /* 0x000e700000209000 */
[----:B-1----:R-:W1:Y:S02]  /*3080*/  MUFU.RCP R40, R40 ;  /* 0x0000002800287308 */ /* 0x002e640000001000 */
[----:B-1----:R-:W-:-:S06]  /*3090*/  VIADD R33, R40, 0xffffffe ;  /* 0x0ffffffe28217836 */ /* 0x002fcc0000000000 */
[----:B------:R-:W1:Y:S02]  /*30a0*/  F2I.FTZ.U32.TRUNC.NTZ R33, R33 ;  /* 0x0000002100217305 */ /* 0x000e64000021f000 */
[----:B-1----:R-:W-:-:S04]  /*30b0*/  IMAD.MOV R32, RZ, RZ, -R33 ;  /* 0x000000ffff207224 */ /* 0x002fc800078e0a21 */
[----:B------:R-:W-:Y:S01]  /*30c0*/  IMAD R41, R32, R39, RZ ;  /* 0x0000002720297224 */ /* 0x000fe200078e02ff */
[----:B------:R-:W-:-:S10]  /*30d0*/  HFMA2.MMA R32, -RZ, RZ, 0, 0 ;  /* 0x00000000ff207435 */ /* 0x000fd400000001ff */
        /* <DEDUP_REMOVED lines=11> */
.L_x_31:
[----:B------:R-:W-:Y:S05]  /*3190*/  BSYNC B3 ;  /* 0x0000000000037941 */ /* 0x000fea0003800000 */
.L_x_29:
[----:B------:R-:W2:Y:S01]  /*31a0*/  LDG.E.U16 R40, desc[UR12][R30.64+0x2] ;  /* 0x0000020c1e287981 */ /* 0x000ea2000c1e1500 */
[----:B------:R-:W1:Y:S01]  /*31b0*/  LDC R39, c[0x0][0x22c] ;  /* 0x00008b00ff277b82 */ /* 0x000e620000000800 */
[----:B------:R-:W-:Y:S01]  /*31c0*/  VIADD R44, R36, 0x1 ;  /* 0x00000001242c7836 */ /* 0x000fe20000000000 */
[----:B------:R-:W-:Y:S01]  /*31d0*/  ULDC UR5, c[0x0][0x224] ;  /* 0x0000890000057ab9 */ /* 0x000fe20000000800 */
[----:B------:R-:W-:Y:S01]  /*31e0*/  IMAD.MOV.U32 R32, RZ, RZ, RZ ;  /* 0x000000ffff207224 */ /* 0x000fe200078e00ff */
[----:B------:R-:W-:Y:S01]  /*31f0*/  MOV R48, 0xffffffff ;  /* 0xffffffff00307802 */ /* 0x000fe20000000f00 */
[----:B0-----:R-:W-:Y:S01]  /*3200*/  IMAD.U32 R45, R45, 0x10000, RZ ;  /* 0x000100002d2d7824 */ /* 0x001fe200078e00ff */
[----:B------:R-:W-:Y:S01]  /*3210*/  IABS R47, R44 ;  /* 0x0000002c002f7213 */ /* 0x000fe20000000000 */
[----:B------:R-:W-:Y:S01]  /*3220*/  IMAD.MOV.U32 R49, RZ, RZ, -0x1 ;  /* 0xffffffffff317424 */ /* 0x000fe200078e00ff */
[----:B------:R-:W-:Y:S01]  /*3230*/  BSSY B3, `(.L_x_32) ;  /* 0x000005e000037945 */ /* 0x000fe20003800000 */
[----:B-1----:R-:W-:-:S02]  /*3240*/  IABS R42, R39 ;  /* 0x00000027002a7213 */ /* 0x002fc40000000000 */
[----:B------:R-:W-:Y:S02]  /*3250*/  ISETP.NE.AND P4, PT, R39, RZ, PT ;  /* 0x000000ff2700720c */ /* 0x000fe40003f85270 */
[----:B------:R-:W0:Y:S08]  /*3260*/  I2F.RP R8, R42 ;  /* 0x0000002a00087306 */ /* 0x000e300000209400 */
[----:B0-----:R-:W0:Y:S02]  /*3270*/  MUFU.RCP R8, R8 ;  /* 0x0000000800087308 */ /* 0x001e240000001000 */
[----:B0-----:R-:W-:-:S06]  /*3280*/  VIADD R46, R8, 0xffffffe ;  /* 0x0ffffffe082e7836 */ /* 0x001fcc0000000000 */
[----:B------:R-:W0:Y:S02]  /*3290*/  F2I.FTZ.U32.TRUNC.NTZ R33, R46 ;  /* 0x0000002e00217305 */ /* 0x000e24000021f000 */
[----:B0-----:R-:W-:-:S05]  /*32a0*/  IADD3 R43, RZ, -R33, RZ ;  /* 0x80000021ff2b7210 */ /* 0x001fca0007ffe0ff */
        /* <DEDUP_REMOVED lines=12> */
[----:B------:R-:W-:-:S05]  /*3370*/  @P0 VIADD R8, R8, 0x1 ;  /* 0x0000000108080836 */ /* 0x000fca0000000000 */
[----:B------:R-:W-:Y:S02]  /*3380*/  MOV R43, R8 ;  /* 0x00000008002b7202 */ /* 0x000fe40000000f00 */
        /* <DEDUP_REMOVED lines=17> */
[----:B------:R-:W-:-:S02]  /*34a0*/  @P0 IADD3 R33, R33, 0x1, RZ ;  /* 0x0000000121210810 */ /* 0x000fc40007ffe0ff */
[----:B0-----:R-:W-:-:S03]  /*34b0*/  SHF.L.U32 R42, R42, 0x10, RZ ;  /* 0x000000102a2a7819 */ /* 0x001fc600000006ff */
[----:B------:R-:W-:-:S05]  /*34c0*/  @!P3 IMAD.MOV R33, RZ, RZ, -R33 ;  /* 0x000000ffff21b224 */ /* 0x000fca00078e0a21 */
[----:B------:R-:W-:-:S05]  /*34d0*/  SEL R33, R8, R33, !P4 ;  /* 0x0000002108217207 */ /* 0x000fca0006000000 */
[----:B------:R-:W-:Y:S01]  /*34e0*/  IMAD R33, R32, UR5, R33 ;  /* 0x0000000520217c24 */ /* 0x000fe2000f8e0221 */
[----:B------:R-:W-:Y:S02]  /*34f0*/  LOP3.LUT R32, RZ, R41, RZ, 0x33, !PT ;  /* 0x00000029ff207212 */ /* 0x000fe400078e33ff */
[----:B------:R-:W0:Y:S03]  /*3500*/  MUFU.RCP R41, R42 ;  /* 0x0000002a00297308 */ /* 0x000e260000001000 */
[----:B------:R-:W-:-:S05]  /*3510*/  IMAD.IADD R33, R32, 0x1, R33 ;  /* 0x0000000120217824 */ /* 0x000fca00078e0221 */
[----:B------:R-:W-:-:S06]  /*3520*/  I2FP.F32.S32 R33, R33 ;  /* 0x0000002100217245 */ /* 0x000fcc0000201400 */
[----:B------:R-:W1:Y:S01]  /*3530*/  F2F.BF16.F32 R33, R33 ;  /* 0x0000002100217304 */ /* 0x000e620000202000 */
[----:B--2---:R-:W-:-:S05]  /*3540*/  SHF.L.U32 R40, R40, 0x10, RZ ;  /* 0x0000001028287819 */ /* 0x004fca00000006ff */
[----:B0-----:R-:W-:Y:S01]  /*3550*/  FMUL.FTZ R40, R40, R41 ;  /* 0x0000002928287220 */ /* 0x001fe20000410000 */
[----:B-1----:R-:W-:Y:S01]  /*3560*/  IMAD.U32 R41, R33, 0x10000, RZ ;  /* 0x0001000021297824 */ /* 0x002fe200078e00ff */
[----:B------:R-:W-:-:S04]  /*3570*/  IADD3 R33, P0, R38, 0x2, RZ ;  /* 0x0000000226217810 */ /* 0x000fc80007f1e0ff */
[----:B------:R-:W0:Y:S01]  /*3580*/  F2F.BF16.F32 R40, R40 ;  /* 0x0000002800287304 */ /* 0x000e220000202000 */
[----:B------:R-:W-:-:S07]  /*3590*/  IMAD.WIDE.U32 R48, R33, UR5, R48 ;  /* 0x0000000521307c25 */ /* 0x000fce000f8e0030 */
[----:B------:R-:W1:Y:S01]  /*35a0*/  MUFU.RCP R41, R41 ;  /* 0x0000002900297308 */ /* 0x000e620000001000 */
[----:B0-----:R-:W-:Y:S01]  /*35b0*/  SHF.L.U32 R32, R40, 0x10, RZ ;  /* 0x0000001028207819 */ /* 0x001fe200000006ff */
[----:B------:R-:W-:-:S04]  /*35c0*/  IMAD.X R40, RZ, RZ, R37, P0 ;  /* 0x000000ffff287224 */ /* 0x000fc800000e0625 */
[----:B------:R-:W-:-:S04]  /*35d0*/  IMAD R40, R40, UR5, RZ ;  /* 0x0000000528287c24 */ /* 0x000fc8000f8e02ff */
[----:B------:R-:W-:Y:S02]  /*35e0*/  IMAD R33, R3, R33, R40 ;  /* 0x0000002103217224 */ /* 0x000fe400078e0228 */
[----:B-1----:R-:W-:-:S06]  /*35f0*/  FMUL.FTZ R32, R32, R41 ;  /* 0x0000002920207220 */ /* 0x002fcc0000410000 */
[----:B------:R-:W0:Y:S02]  /*3600*/  F2F.BF16.F32 R32, R32 ;  /* 0x0000002000207304 */ /* 0x000e240000202000 */
[----:B0-----:R-:W-:-:S05]  /*3610*/  SHF.L.U32 R42, R32, 0x10, RZ ;  /* 0x00000010202a7819 */ /* 0x001fca00000006ff */
[----:B------:R-:W-:Y:S01]  /*3620*/  FADD.FTZ R45, R45, R42 ;  /* 0x0000002a2d2d7221 */ /* 0x000fe20000010000 */
[----:B------:R-:W-:-:S04]  /*3630*/  IADD3 R42, R49, R33, RZ ;  /* 0x00000021312a7210 */ /* 0x000fc80007ffe0ff */
[----:B------:R-:W-:Y:S01]  /*3640*/  LOP3.LUT R32, R42, UR8, RZ, 0xfc, !PT ;  /* 0x000000082a207c12 */ /* 0x000fe2000f8efcff */
[----:B------:R-:W0:Y:S03]  /*3650*/  F2F.BF16.F32 R45, R45 ;  /* 0x0000002d002d7304 */ /* 0x000e260000202000 */
[----:B------:R-:W-:Y:S01]  /*3660*/  ISETP.NE.U32.AND P0, PT, R32, RZ, PT ;  /* 0x000000ff2000720c */ /* 0x000fe20003f05070 */
[----:B0-----:R0:W-:-:S12]  /*3670*/  STG.E.U16 desc[UR12][R28.64], R45 ;  /* 0x0000002d1c007986 */ /* 0x0011d8000c10150c */
[----:B------:R-:W-:Y:S05]  /*3680*/  @!P0 BRA `(.L_x_33) ;  /* 0x0000000000188947 */ /* 0x000fea0003800000 */
[----:B------:R-:W-:Y:S01]  /*3690*/  ULDC UR5, c[0x0][0x22c] ;  /* 0x00008b0000057ab9 */ /* 0x000fe20000000800 */
[----:B------:R-:W-:Y:S01]  /*36a0*/  IMAD.U32 R39, RZ, RZ, UR8 ;  /* 0x00000008ff277e24 */ /* 0x000fe2000f8e00ff */
[----:B------:R-:W-:Y:S02]  /*36b0*/  MOV R40, UR5 ;  /* 0x0000000500287c02 */ /* 0x000fe40008000f00 */
[----:B------:R-:W-:-:S07]  /*36c0*/  MOV R8, 0x36e0 ;  /* 0x000036e000087802 */ /* 0x000fce0000000f00 */
[----:B0-----:R-:W-:Y:S05]  /*36d0*/  CALL.REL.NOINC `($__internal_0_$__cuda_sm20_div_s64) ;  /* 0x0000000c00487944 */ /* 0x001fea0003c00000 */
[----:B------:R-:W-:Y:S05]  /*36e0*/  BRA `(.L_x_34) ;  /* 0x0000000000487947 */ /* 0x000fea0003800000 */
.L_x_33:
[----:B------:R-:W1:Y:S08]  /*36f0*/  I2F.U32.RP R40, R39 ;  /* 0x0000002700287306 */ /* 0x000e700000209000 */
[----:B-1----:R-:W1:Y:S02]  /*3700*/  MUFU.RCP R40, R40 ;  /* 0x0000002800287308 */ /* 0x002e640000001000 */
[----:B-1----:R-:W-:-:S06]  /*3710*/  VIADD R33, R40, 0xffffffe ;  /* 0x0ffffffe28217836 */ /* 0x002fcc0000000000 */
[----:B------:R-:W1:Y:S02]  /*3720*/  F2I.FTZ.U32.TRUNC.NTZ R33, R33 ;  /* 0x0000002100217305 */ /* 0x000e64000021f000 */
[----:B-1----:R-:W-:-:S05]  /*3730*/  IADD3 R32, RZ, -R33, RZ ;  /* 0x80000021ff207210 */ /* 0x002fca0007ffe0ff */
[----:B------:R-:W-:Y:S02]  /*3740*/  IMAD R41, R32, R39, RZ ;  /* 0x0000002720297224 */ /* 0x000fe400078e02ff */
[----:B------:R-:W-:-:S04]  /*3750*/  IMAD.MOV.U32 R32, RZ, RZ, RZ ;  /* 0x000000ffff207224 */ /* 0x000fc800078e00ff */
[----:B------:R-:W-:-:S06]  /*3760*/  IMAD.HI.U32 R41, R33, R41, R32 ;  /* 0x0000002921297227 */ /* 0x000fcc00078e0020 */
[----:B------:R-:W-:-:S05]  /*3770*/  IMAD.HI.U32 R41, R41, R48, RZ ;  /* 0x0000003029297227 */ /* 0x000fca00078e00ff */
[----:B------:R-:W-:-:S05]  /*3780*/  IADD3 R32, -R41, RZ, RZ ;  /* 0x000000ff29207210 */ /* 0x000fca0007ffe1ff */
        /* <DEDUP_REMOVED lines=8> */
.L_x_34:
[----:B------:R-:W-:Y:S05]  /*3810*/  BSYNC B3 ;  /* 0x0000000000037941 */ /* 0x000fea0003800000 */
.L_x_32:
[----:B------:R-:W2:Y:S01]  /*3820*/  LDG.E.U16 R40, desc[UR12][R30.64+0x4] ;  /* 0x0000040c1e287981 */ /* 0x000ea2000c1e1500 */
[----:B------:R-:W1:Y:S01]  /*3830*/  LDC R39, c[0x0][0x22c] ;  /* 0x00008b00ff277b82 */ /* 0x000e620000000800 */
[----:B------:R-:W-:Y:S01]  /*3840*/  IADD3 R44, R36, 0x2, RZ ;  /* 0x00000002242c7810 */ /* 0x000fe20007ffe0ff */
[----:B------:R-:W-:Y:S01]  /*3850*/  IMAD.MOV.U32 R32, RZ, RZ, RZ ;  /* 0x000000ffff207224 */ /* 0x000fe200078e00ff */
[----:B------:R-:W-:Y:S01]  /*3860*/  ULDC UR5, c[0x0][0x224] ;  /* 0x0000890000057ab9 */ /* 0x000fe20000000800 */
[----:B0-----:R-:W-:Y:S01]  /*3870*/  SHF.L.U32 R45, R45, 0x10, RZ ;  /* 0x000000102d2d7819 */ /* 0x001fe200000006ff */
[----:B------:R-:W-:Y:S01]  /*3880*/  IMAD.MOV.U32 R48, RZ, RZ, -0x1 ;  /* 0xffffffffff307424 */ /* 0x000fe200078e00ff */
[----:B------:R-:W-:Y:S01]  /*3890*/  IABS R47, R44 ;  /* 0x0000002c002f7213 */ /* 0x000fe20000000000 */
[----:B------:R-:W-:Y:S01]  /*38a0*/  BSSY B3, `(.L_x_35) ;  /* 0x0000060000037945 */ /* 0x000fe20003800000 */
[----:B------:R-:W-:Y:S02]  /*38b0*/  MOV R49, 0xffffffff ;  /* 0xffffffff00317802 */ /* 0x000fe40000000f00 */
[----:B-1----:R-:W-:-:S02]  /*38c0*/  IABS R42, R39 ;  /* 0x00000027002a7213 */ /* 0x002fc40000000000 */
        /* <DEDUP_REMOVED lines=15> */
[----:B------:R-:W-:Y:S01]  /*39c0*/  @!P2 IADD3 R43, R43, -R42, RZ ;  /* 0x8000002a2b2ba210 */ /* 0x000fe20007ffe0ff */
[----:B------:R-:W-:-:S03]  /*39d0*/  @!P2 VIADD R8, R8, 0x1 ;  /* 0x000000010808a836 */ /* 0x000fc60000000000 */
[----:B------:R-:W-:-:S13]  /*39e0*/  ISETP.GE.U32.AND P0, PT, R43, R42, PT ;  /* 0x0000002a2b00720c */ /* 0x000fda0003f06070 */
[----:B------:R-:W-:-:S05]  /*39f0*/  @P0 IADD3 R8, R8, 0x1, RZ ;  /* 0x0000000108080810 */ /* 0x000fca0007ffe0ff */
        /* <DEDUP_REMOVED lines=10> */
[----:B------:R-:W-:-:S04]  /*3aa0*/  ISETP.GE.AND P3, PT, R44, RZ, PT ;  /* 0x000000ff2c00720c */ /* 0x000fc80003f66270 */
[----:B------:R-:W-:-:S05]  /*3ab0*/  IADD3 R46, -R33, RZ, RZ ;  /* 0x000000ff212e7210 */ /* 0x000fca0007ffe1ff */
[----:B------:R-:W-:-:S05]  /*3ac0*/  IMAD R43, R42, R46, R43 ;  /* 0x0000002e2a2b7224 */ /* 0x000fca00078e022b */
[----:B------:R-:W-:-:S13]  /*3ad0*/  ISETP.GT.U32.AND P2, PT, R42, R43, PT ;  /* 0x0000002b2a00720c */ /* 0x000fda0003f44070 */
[----:B------:R-:W-:Y:S01]  /*3ae0*/  @!P2 IMAD.IADD R43, R43, 0x1, -R42 ;  /* 0x000000012b2ba824 */ /* 0x000fe200078e0a2a */
[----:B------:R-:W-:-:S04]  /*3af0*/  @!P2 IADD3 R33, R33, 0x1, RZ ;  /* 0x000000012121a810 */ /* 0x000fc80007ffe0ff */
[----:B------:R-:W-:Y:S02]  /*3b00*/  ISETP.GE.U32.AND P0, PT, R43, R42, PT ;  /* 0x0000002a2b00720c */ /* 0x000fe40003f06070 */
[----:B------:R-:W0:Y:S11]  /*3b10*/  F2F.BF16.F32 R42, R35 ;  /* 0x00000023002a7304 */ /* 0x000e360000202000 */
[----:B------:R-:W-:-:S02]  /*3b20*/  @P0 VIADD R33, R33, 0x1 ;  /* 0x0000000121210836 */ /* 0x000fc40000000000 */
[----:B0-----:R-:W-:-:S03]  /*3b30*/  IMAD.U32 R42, R42, 0x10000, RZ ;  /* 0x000100002a2a7824 */ /* 0x001fc600078e00ff */
[----:B------:R-:W-:-:S04]  /*3b40*/  @!P3 IADD3 R33, -R33, RZ, RZ ;  /* 0x000000ff2121b210 */ /* 0x000fc80007ffe1ff */
[----:B------:R-:W-:-:S05]  /*3b50*/  SEL R33, R8, R33, !P4 ;  /* 0x0000002108217207 */ /* 0x000fca0006000000 */
[----:B------:R-:W-:Y:S01]  /*3b60*/  IMAD R33, R32, UR5, R33 ;  /* 0x0000000520217c24 */ /* 0x000fe2000f8e0221 */
[----:B------:R-:W-:Y:S02]  /*3b70*/  LOP3.LUT R32, RZ, R41, RZ, 0x33, !PT ;  /* 0x00000029ff207212 */ /* 0x000fe400078e33ff */
[----:B------:R-:W0:Y:S02]  /*3b80*/  MUFU.RCP R41, R42 ;  /* 0x0000002a00297308 */ /* 0x000e240000001000 */
[----:B------:R-:W-:-:S04]  /*3b90*/  IADD3 R33, R32, R33, RZ ;  /* 0x0000002120217210 */ /* 0x000fc80007ffe0ff */
[----:B------:R-:W-:-:S06]  /*3ba0*/  I2FP.F32.S32 R33, R33 ;  /* 0x0000002100217245 */ /* 0x000fcc0000201400 */
[----:B------:R-:W1:Y:S01]  /*3bb0*/  F2F.BF16.F32 R33, R33 ;  /* 0x0000002100217304 */ /* 0x000e620000202000 */
[----:B--2---:R-:W-:-:S04]  /*3bc0*/  IMAD.U32 R40, R40, 0x10000, RZ ;  /* 0x0001000028287824 */ /* 0x004fc800078e00ff */
[----:B0-----:R-:W-:Y:S01]  /*3bd0*/  FMUL.FTZ R40, R40, R41 ;  /* 0x0000002928287220 */ /* 0x001fe20000410000 */
[----:B-1----:R-:W-:Y:S02]  /*3be0*/  SHF.L.U32 R41, R33, 0x10, RZ ;  /* 0x0000001021297819 */ /* 0x002fe400000006ff */
[----:B------:R-:W-:-:S03]  /*3bf0*/  IADD3 R33, P0, R38, 0x3, RZ ;  /* 0x0000000326217810 */ /* 0x000fc60007f1e0ff */
[----:B------:R-:W0:Y:S02]  /*3c00*/  F2F.BF16.F32 R40, R40 ;  /* 0x0000002800287304 */ /* 0x000e240000202000 */
[----:B------:R-:W-:-:S06]  /*3c10*/  IMAD.WIDE.U32 R48, R33, UR5, R48 ;  /* 0x0000000521307c25 */ /* 0x000fcc000f8e0030 */
[----:B------:R-:W1:Y:S01]  /*3c20*/  MUFU.RCP R41, R41 ;  /* 0x0000002900297308 */ /* 0x000e620000001000 */
[----:B0-----:R-:W-:Y:S01]  /*3c30*/  IMAD.U32 R32, R40, 0x10000, RZ ;  /* 0x0001000028207824 */ /* 0x001fe200078e00ff */
[----:B------:R-:W-:-:S05]  /*3c40*/  IADD3.X R40, RZ, R37, RZ, P0, !PT ;  /* 0x00000025ff287210 */ /* 0x000fca00007fe4ff */
[----:B------:R-:W-:Y:S02]  /*3c50*/  IMAD R40, R40, UR5, RZ ;  /* 0x0000000528287c24 */ /* 0x000fe4000f8e02ff */
[----:B-1----:R-:W-:Y:S02]  /*3c60*/  FMUL.FTZ R32, R32, R41 ;  /* 0x0000002920207220 */ /* 0x002fe40000410000 */
[----:B------:R-:W-:-:S04]  /*3c70*/  IMAD R33, R3, R33, R40 ;  /* 0x0000002103217224 */ /* 0x000fc800078e0228 */
[----:B------:R-:W0:Y:S02]  /*3c80*/  F2F.BF16.F32 R32, R32 ;  /* 0x0000002000207304 */ /* 0x000e240000202000 */
[----:B0-----:R-:W-:-:S04]  /*3c90*/  IMAD.U32 R42, R32, 0x10000, RZ ;  /* 0x00010000202a7824 */ /* 0x001fc800078e00ff */
[----:B------:R-:W-:Y:S01]  /*3ca0*/  FADD.FTZ R45, R45, R42 ;  /* 0x0000002a2d2d7221 */ /* 0x000fe20000010000 */
[----:B------:R-:W-:-:S05]  /*3cb0*/  IMAD.IADD R42, R49, 0x1, R33 ;  /* 0x00000001312a7824 */ /* 0x000fca00078e0221 */
[----:B------:R-:W0:Y:S01]  /*3cc0*/  F2F.BF16.F32 R45, R45 ;  /* 0x0000002d002d7304 */ /* 0x000e220000202000 */
[----:B------:R-:W-:-:S04]  /*3cd0*/  LOP3.LUT R32, R42, UR8, RZ, 0xfc, !PT ;  /* 0x000000082a207c12 */ /* 0x000fc8000f8efcff */
[----:B------:R-:W-:Y:S01]  /*3ce0*/  ISETP.NE.U32.AND P0, PT, R32, RZ, PT ;  /* 0x000000ff2000720c */ /* 0x000fe20003f05070 */
[----:B0-----:R0:W-:-:S12]  /*3cf0*/  STG.E.U16 desc[UR12][R28.64], R45 ;  /* 0x0000002d1c007986 */ /* 0x0011d8000c10150c */
[----:B------:R-:W-:Y:S05]  /*3d00*/  @!P0 BRA `(.L_x_36) ;  /* 0x00000000001c8947 */ /* 0x000fea0003800000 */
[----:B------:R-:W-:Y:S01]  /*3d10*/  ULDC UR5, c[0x0][0x22c] ;  /* 0x00008b0000057ab9 */ /* 0x000fe20000000800 */
[----:B------:R-:W-:Y:S01]  /*3d20*/  MOV R39, UR8 ;  /* 0x0000000800277c02 */ /* 0x000fe20008000f00 */
[----:B------:R-:W-:Y:S01]  /*3d30*/  IMAD.U32 R40, RZ, RZ, UR5 ;  /* 0x00000005ff287e24 */ /* 0x000fe2000f8e00ff */
[----:B------:R-:W-:-:S07]  /*3d40*/  MOV R8, 0x3d60 ;  /* 0x00003d6000087802 */ /* 0x000fce0000000f00 */
[----:B0-----:R-:W-:Y:S05]  /*3d50*/  CALL.REL.NOINC `($__internal_0_$__cuda_sm20_div_s64) ;  /* 0x0000000400a87944 */ /* 0x001fea0003c00000 */
[----:B------:R-:W-:Y:S01]  /*3d60*/  MOV R39, R41 ;  /* 0x0000002900277202 */ /* 0x000fe20000000f00 */
[----:B------:R-:W-:Y:S06]  /*3d70*/  BRA `(.L_x_37) ;  /* 0x0000000000487947 */ /* 0x000fec0003800000 */
.L_x_36:
        /* <DEDUP_REMOVED lines=18> */
.L_x_37:
[----:B------:R-:W-:Y:S05]  /*3ea0*/  BSYNC B3 ;  /* 0x0000000000037941 */ /* 0x000fea0003800000 */
.L_x_35:
[----:B------:R1:W2:Y:S01]  /*3eb0*/  LDG.E.U16 R8, desc[UR12][R30.64+0x6] ;  /* 0x0000060c1e087981 */ /* 0x0002a2000c1e1500 */
[----:B------:R-:W3:Y:S01]  /*3ec0*/  LDC R40, c[0x0][0x22c] ;  /* 0x00008b00ff287b82 */ /* 0x000ee20000000800 */
[C---:B------:R-:W-:Y:S01]  /*3ed0*/  IADD3 R43, R36.reuse, 0x3, RZ ;  /* 0x00000003242b7810 */ /* 0x040fe20007ffe0ff */
[----:B------:R-:W-:Y:S01]  /*3ee0*/  ULDC UR5, c[0x0][0x224] ;  /* 0x0000890000057ab9 */ /* 0x000fe20000000800 */
[----:B0-----:R-:W-:Y:S02]  /*3ef0*/  SHF.L.U32 R45, R45, 0x10, RZ ;  /* 0x000000102d2d7819 */ /* 0x001fe400000006ff */
[----:B------:R-:W-:Y:S02]  /*3f00*/  IABS R44, R43 ;  /* 0x0000002b002c7213 */ /* 0x000fe40000000000 */
[----:B------:R-:W-:Y:S02]  /*3f10*/  IADD3 R36, R36, 0x4, RZ ;  /* 0x0000000424247810 */ /* 0x000fe40007ffe0ff */
[----:B---3--:R-:W-:-:S02]  /*3f20*/  IABS R41, R40 ;  /* 0x0000002800297213 */ /* 0x008fc40000000000 */
[----:B------:R-:W-:Y:S02]  /*3f30*/  ISETP.NE.AND P4, PT, R40, RZ, PT ;  /* 0x000000ff2800720c */ /* 0x000fe40003f85270 */
[----:B------:R-:W0:Y:S08]  /*3f40*/  I2F.RP R46, R41 ;  /* 0x00000029002e7306 */ /* 0x000e300000209400 */
[----:B0-----:R-:W0:Y:S02]  /*3f50*/  MUFU.RCP R46, R46 ;  /* 0x0000002e002e7308 */ /* 0x001e240000001000 */
[----:B0-----:R-:W-:-:S06]  /*3f60*/  IADD3 R47, R46, 0xffffffe, RZ ;  /* 0x0ffffffe2e2f7810 */ /* 0x001fcc0007ffe0ff */
[----:B------:R-:W0:Y:S02]  /*3f70*/  F2I.FTZ.U32.TRUNC.NTZ R33, R47 ;  /* 0x0000002f00217305 */ /* 0x000e24000021f000 */
[----:B0-----:R-:W-:-:S04]  /*3f80*/  IMAD.MOV R32, RZ, RZ, -R33 ;  /* 0x000000ffff207224 */ /* 0x001fc800078e0a21 */
[----:B------:R-:W-:Y:S02]  /*3f90*/  IMAD R49, R32, R41, RZ ;  /* 0x0000002920317224 */ /* 0x000fe400078e02ff */
[----:B------:R-:W-:-:S04]  /*3fa0*/  IMAD.MOV.U32 R32, RZ, RZ, RZ ;  /* 0x000000ffff207224 */ /* 0x000fc800078e00ff */
[----:B------:R-:W-:-:S06]  /*3fb0*/  IMAD.HI.U32 R42, R33, R49, R32 ;  /* 0x00000031212a7227 */ /* 0x000fcc00078e0020 */
[----:B------:R-:W-:-:S05]  /*3fc0*/  IMAD.HI.U32 R32, R42, R44, RZ ;  /* 0x0000002c2a207227 */ /* 0x000fca00078e00ff */
[----:B------:R-:W-:-:S05]  /*3fd0*/  IADD3 R33, -R32, RZ, RZ ;  /* 0x000000ff20217210 */ /* 0x000fca0007ffe1ff */
[----:B------:R-:W-:Y:S01]  /*3fe0*/  IMAD R44, R41, R33, R44 ;  /* 0x00000021292c7224 */ /* 0x000fe200078e022c */
[----:B------:R-:W-:-:S04]  /*3ff0*/  LOP3.LUT R33, R43, R40, RZ, 0x3c, !PT ;  /* 0x000000282b217212 */ /* 0x000fc800078e3cff */
[----:B------:R-:W-:Y:S02]  /*4000*/  ISETP.GT.U32.AND P2, PT, R41, R44, PT ;  /* 0x0000002c2900720c */ /* 0x000fe40003f44070 */
[----:B------:R-:W-:Y:S02]  /*4010*/  ISETP.GE.AND P3, PT, R33, RZ, PT ;  /* 0x000000ff2100720c */ /* 0x000fe40003f66270 */
[----:B------:R-:W-:-:S09]  /*4020*/  LOP3.LUT R33, RZ, R40, RZ, 0x33, !PT ;  /* 0x00000028ff217212 */ /* 0x000fd200078e33ff */
[----:B------:R-:W-:Y:S01]  /*4030*/  @!P2 IMAD.IADD R44, R44, 0x1, -R41 ;  /* 0x000000012c2ca824 */ /* 0x000fe200078e0a29 */
[----:B------:R-:W-:-:S04]  /*4040*/  @!P2 IADD3 R32, R32, 0x1, RZ ;  /* 0x000000012020a810 */ /* 0x000fc80007ffe0ff */
[----:B------:R-:W-:-:S13]  /*4050*/  ISETP.GE.U32.AND P0, PT, R44, R41, PT ;  /* 0x000000292c00720c */ /* 0x000fda0003f06070 */
[----:B------:R-:W-:-:S05]  /*4060*/  @P0 VIADD R32, R32, 0x1 ;  /* 0x0000000120200836 */ /* 0x000fca0000000000 */
        /* <DEDUP_REMOVED lines=8> */
[----:B------:R-:W-:Y:S02]  /*40f0*/  ISETP.GE.AND P3, PT, R40, RZ, PT ;  /* 0x000000ff2800720c */ /* 0x000fe40003f66270 */
[----:B------:R-:W0:Y:S02]  /*4100*/  F2F.BF16.F32 R40, R35 ;  /* 0x0000002300287304 */ /* 0x000e240000202000 */
[----:B------:R-:W-:-:S05]  /*4110*/  IADD3 R46, -R42, RZ, RZ ;  /* 0x000000ff2a2e7210 */ /* 0x000fca0007ffe1ff */
[----:B------:R-:W-:-:S05]  /*4120*/  IMAD R44, R41, R46, R44 ;  /* 0x0000002e292c7224 */ /* 0x000fca00078e022c */
[----:B------:R-:W-:Y:S01]  /*4130*/  ISETP.GT.U32.AND P2, PT, R41, R44, PT ;  /* 0x0000002c2900720c */ /* 0x000fe20003f44070 */
[----:B0-----:R-:W-:-:S12]  /*4140*/  IMAD.U32 R40, R40, 0x10000, RZ ;  /* 0x0001000028287824 */ /* 0x001fd800078e00ff */
[----:B------:R-:W-:Y:S01]  /*4150*/  @!P2 IMAD.IADD R44, R44, 0x1, -R41 ;  /* 0x000000012c2ca824 */ /* 0x000fe200078e0a29 */
[----:B------:R-:W-:Y:S02]  /*4160*/  @!P2 IADD3 R42, R42, 0x1, RZ ;  /* 0x000000012a2aa810 */ /* 0x000fe40007ffe0ff */
[----:B-1----:R-:W-:Y:S02]  /*4170*/  IADD3 R30, P2, R30, 0x8, RZ ;  /* 0x000000081e1e7810 */ /* 0x002fe40007f5e0ff */
[----:B------:R-:W-:-:S03]  /*4180*/  ISETP.GE.U32.AND P0, PT, R44, R41, PT ;  /* 0x000000292c00720c */ /* 0x000fc60003f06070 */
[----:B------:R-:W-:-:S10]  /*4190*/  IMAD.X R31, RZ, RZ, R31, P2 ;  /* 0x000000ffff1f7224 */ /* 0x000fd400010e061f */
[----:B------:R-:W-:Y:S01]  /*41a0*/  @P0 VIADD R42, R42, 0x1 ;  /* 0x000000012a2a0836 */ /* 0x000fe20000000000 */
[----:B------:R-:W-:-:S04]  /*41b0*/  ISETP.GE.AND P0, PT, R36, R13, PT ;  /* 0x0000000d2400720c */ /* 0x000fc80003f06270 */
[----:B------:R-:W-:Y:S02]  /*41c0*/  @!P3 IADD3 R42, -R42, RZ, RZ ;  /* 0x000000ff2a2ab210 */ /* 0x000fe40007ffe1ff */
[----:B------:R-:W-:Y:S02]  /*41d0*/  IADD3 R38, P3, R38, 0x4, RZ ;  /* 0x0000000426267810 */ /* 0x000fe40007f7e0ff */
[----:B------:R-:W-:Y:S02]  /*41e0*/  SEL R33, R33, R42, !P4 ;  /* 0x0000002a21217207 */ /* 0x000fe40006000000 */
[----:B------:R-:W-:-:S03]  /*41f0*/  IADD3.X R37, RZ, R37, RZ, P3, !PT ;  /* 0x00000025ff257210 */ /* 0x000fc60001ffe4ff */
        /* <DEDUP_REMOVED lines=8> */
[----:B-1----:R-:W-:-:S05]  /*4280*/  SHF.L.U32 R39, R33, 0x10, RZ ;  /* 0x0000001021277819 */ /* 0x002fca00000006ff */
[----:B------:R-:W0:Y:S08]  /*4290*/  F2F.BF16.F32 R8, R8 ;  /* 0x0000000800087304 */ /* 0x000e300000202000 */
[----:B------:R-:W1:Y:S01]  /*42a0*/  MUFU.RCP R39, R39 ;  /* 0x0000002700277308 */ /* 0x000e620000001000 */
[----:B0-----:R-:W-:-:S04]  /*42b0*/  IMAD.U32 R32, R8, 0x10000, RZ ;  /* 0x0001000008207824 */ /* 0x001fc800078e00ff */
[----:B-1----:R-:W-:-:S06]  /*42c0*/  FMUL.FTZ R32, R32, R39 ;  /* 0x0000002720207220 */ /* 0x002fcc0000410000 */
[----:B------:R-:W0:Y:S02]  /*42d0*/  F2F.BF16.F32 R32, R32 ;  /* 0x0000002000207304 */ /* 0x000e240000202000 */
[----:B0-----:R-:W-:-:S04]  /*42e0*/  IMAD.U32 R40, R32, 0x10000, RZ ;  /* 0x0001000020287824 */ /* 0x001fc800078e00ff */
[----:B------:R-:W-:-:S05]  /*42f0*/  FADD.FTZ R40, R45, R40 ;  /* 0x000000282d287221 */ /* 0x000fca0000010000 */
[----:B------:R-:W-:-:S05]  /*4300*/  F2FP.BF16.F32.PACK_AB R40, RZ, R40 ;  /* 0x00000028ff28723e */ /* 0x000fca00000010ff */
[----:B------:R3:W-:Y:S01]  /*4310*/  STG.E.U16 desc[UR12][R28.64], R40 ;  /* 0x000000281c007986 */ /* 0x0007e2000c10150c */
[----:B------:R-:W-:Y:S05]  /*4320*/  @!P0 BRA `(.L_x_38) ;  /* 0xffffffe400648947 */ /* 0x000fea000383ffff */
.L_x_14:
[----:B------:R-:W-:Y:S05]  /*4330*/  BSYNC B2 ;  /* 0x0000000000027941 */ /* 0x000fea0003800000 */
.L_x_13:
[----:B------:R-:W-:Y:S05]  /*4340*/  @!P1 BRA `(.L_x_39) ;  /* 0xffffffc800e49947 */ /* 0x000fea000383ffff */
.L_x_9:
[----:B------:R-:W-:Y:S05]  /*4350*/  BSYNC B1 ;  /* 0x0000000000017941 */ /* 0x000fea0003800000 */
.L_x_8:
[----:B------:R-:W-:Y:S01]  /*4360*/  VIADD R10, R10, UR11 ;  /* 0x0000000b0a0a7c36 */ /* 0x000fe20008000000 */
[----:B------:R-:W-:-:S04]  /*4370*/  ULDC UR5, c[0x0][0x224] ;  /* 0x0000890000057ab9 */ /* 0x000fc80000000800 */
[----:B------:R-:W-:-:S13]  /*4380*/  ISETP.GE.AND P0, PT, R10, UR5, PT ;  /* 0x000000050a007c0c */ /* 0x000fda000bf06270 */
[----:B------:R-:W-:Y:S05]  /*4390*/  @!P0 BRA `(.L_x_40) ;  /* 0xffffffc000f48947 */ /* 0x000fea000383ffff */
.L_x_4:
[----:B------:R-:W-:Y:S05]  /*43a0*/  BSYNC B0 ;  /* 0x0000000000007941 */ /* 0x000fea0003800000 */
.L_x_3:
[----:B------:R-:W-:Y:S01]  /*43b0*/  IADD3 R2, R5, R2, RZ ;  /* 0x0000000205027210 */ /* 0x000fe20007ffe0ff */
[----:B------:R-:W-:-:S03]  /*43c0*/  ULDC UR5, c[0x0][0x220] ;  /* 0x0000880000057ab9 */ /* 0x000fc60000000800 */
[----:B------:R-:W-:-:S13]  /*43d0*/  ISETP.GE.AND P0, PT, R2, UR5, PT ;  /* 0x0000000502007c0c */ /* 0x000fda000bf06270 */
[----:B------:R-:W-:Y:S05]  /*43e0*/  @!P0 BRA `(.L_x_41) ;  /* 0xffffffbc00748947 */ /* 0x000fea000383ffff */
[----:B------:R-:W-:Y:S05]  /*43f0*/  EXIT ;  /* 0x000000000000794d */ /* 0x000fea0003800000 */
        .weak           $__internal_0_$__cuda_sm20_div_s64
        .type           $__internal_0_$__cuda_sm20_div_s64,@function
        .size           $__internal_0_$__cuda_sm20_div_s64,(.L_x_680 - $__internal_0_$__cuda_sm20_div_s64)
$__internal_0_$__cuda_sm20_div_s64:
[-C--:B------:R-:W-:Y:S01]  /*4400*/  IADD3 R33, P2, RZ, -R40.reuse, RZ ;  /* 0x80000028ff217210 */ /* 0x080fe20007f5e0ff */
[----:B------:R-:W-:Y:S01]  /*4410*/  IMAD.MOV.U32 R49, RZ, RZ, RZ ;  /* 0x000000ffff317224 */ /* 0x000fe200078e00ff */
[----:B------:R-:W-:Y:S02]  /*4420*/  ISETP.GE.AND P0, PT, R39, RZ, PT ;  /* 0x000000ff2700720c */ /* 0x000fe40003f06270 */
[----:B------:R-:W-:Y:S01]  /*4430*/  ISETP.GE.AND P4, PT, R42, RZ, PT ;  /* 0x000000ff2a00720c */ /* 0x000fe20003f86270 */
[----:B------:R-:W-:Y:S01]  /*4440*/  IMAD.X R44, RZ, RZ, ~R39, P2 ;  /* 0x000000ffff2c7224 */ /* 0x000fe200010e0e27 */
[----:B------:R-:W-:-:S04]  /*4450*/  SEL R32, R33, R40, !P0 ;  /* 0x0000002821207207 */ /* 0x000fc80004000000 */
[----:B------:R-:W-:-:S04]  /*4460*/  SEL R33, R44, R39, !P0 ;  /* 0x000000272c217207 */ /* 0x000fc80004000000 */
[----:B------:R-:W0:Y:S08]  /*4470*/  I2F.U64.RP R44, R32 ;  /* 0x00000020002c7312 */ /* 0x000e300000309000 */
[----:B0-----:R-:W0:Y:S02]  /*4480*/  MUFU.RCP R44, R44 ;  /* 0x0000002c002c7308 */ /* 0x001e240000001000 */
[----:B0-----:R-:W-:-:S06]  /*4490*/  IADD3 R46, R44, 0x1ffffffe, RZ ;  /* 0x1ffffffe2c2e7810 */ /* 0x001fcc0007ffe0ff */
[----:B------:R-:W0:Y:S02]  /*44a0*/  F2I.U64.TRUNC R46, R46 ;  /* 0x0000002e002e7311 */ /* 0x000e24000020d800 */
[----:B0-----:R-:W-:-:S04]  /*44b0*/  IMAD.WIDE.U32 R52, R46, R32, RZ ;  /* 0x000000202e347225 */ /* 0x001fc800078e00ff */
[C---:B------:R-:W-:Y:S01]  /*44c0*/  IMAD R41, R46.reuse, R33, R53 ;  /* 0x000000212e297224 */ /* 0x040fe200078e0235 */
[----:B------:R-:W-:Y:S02]  /*44d0*/  IADD3 R43, P0, RZ, -R52, RZ ;  /* 0x80000034ff2b7210 */ /* 0x000fe40007f1e0ff */
[----:B------:R-:W-:Y:S01]  /*44e0*/  MOV R53, R46 ;  /* 0x0000002e00357202 */ /* 0x000fe20000000f00 */
[----:B------:R-:W-:Y:S02]  /*44f0*/  IMAD R41, R47, R32, R41 ;  /* 0x000000202f297224 */ /* 0x000fe400078e0229 */
[----:B------:R-:W-:-:S04]  /*4500*/  IMAD.HI.U32 R52, R46, R43, RZ ;  /* 0x0000002b2e347227 */ /* 0x000fc800078e00ff */
[----:B------:R-:W-:-:S04]  /*4510*/  IMAD.X R41, RZ, RZ, ~R41, P0 ;  /* 0x000000ffff297224 */ /* 0x000fc800000e0e29 */
[----:B------:R-:W-:-:S04]  /*4520*/  IMAD.WIDE.U32 R52, P0, R46, R41, R52 ;  /* 0x000000292e347225 */ /* 0x000fc80007800034 */
[C---:B------:R-:W-:Y:S02]  /*4530*/  IMAD R44, R47.reuse, R41, RZ ;  /* 0x000000292f2c7224 */ /* 0x040fe400078e02ff */
[----:B------:R-:W-:-:S04]  /*4540*/  IMAD.HI.U32 R43, P2, R47, R43, R52 ;  /* 0x0000002b2f2b7227 */ /* 0x000fc80007840034 */
[----:B------:R-:W-:Y:S01]  /*4550*/  IMAD.HI.U32 R41, R47, R41, RZ ;  /* 0x000000292f297227 */ /* 0x000fe200078e00ff */
[----:B------:R-:W-:-:S03]  /*4560*/  IADD3 R53, P3, R44, R43, RZ ;  /* 0x0000002b2c357210 */ /* 0x000fc60007f7e0ff */
[----:B------:R-:W-:Y:S02]  /*4570*/  IMAD.X R41, R41, 0x1, R47, P0 ;  /* 0x0000000129297824 */ /* 0x000fe400000e062f */
[----:B------:R-:W-:-:S03]  /*4580*/  IMAD.WIDE.U32 R46, R53, R32, RZ ;  /* 0x00000020352e7225 */ /* 0x000fc600078e00ff */
[----:B------:R-:W-:Y:S01]  /*4590*/  IADD3.X R41, RZ, RZ, R41, P3, P2 ;  /* 0x000000ffff297210 */ /* 0x000fe20001fe4429 */
[----:B------:R-:W-:Y:S01]  /*45a0*/  IMAD R44, R53, R33, R47 ;  /* 0x00000021352c7224 */ /* 0x000fe200078e022f */
[----:B------:R-:W-:Y:S02]  /*45b0*/  IADD3 R46, P0, RZ, -R46, RZ ;  /* 0x8000002eff2e7210 */ /* 0x000fe40007f1e0ff */
[----:B------:R-:W-:Y:S01]  /*45c0*/  IADD3 R47, P5, RZ, -R48, RZ ;  /* 0x80000030ff2f7210 */ /* 0x000fe20007fbe0ff */
[----:B------:R-:W-:Y:S02]  /*45d0*/  IMAD R44, R41, R32, R44 ;  /* 0x00000020292c7224 */ /* 0x000fe400078e022c */
[----:B------:R-:W-:Y:S01]  /*45e0*/  IMAD.HI.U32 R52, R53, R46, RZ ;  /* 0x0000002e35347227 */ /* 0x000fe200078e00ff */
[----:B------:R-:W-:Y:S02]  /*45f0*/  SEL R47, R47, R48, !P4 ;  /* 0x000000302f2f7207 */ /* 0x000fe40006000000 */
[----:B------:R-:W-:-:S05]  /*4600*/  IADD3.X R44, RZ, ~R44, RZ, P0, !PT ;  /* 0x8000002cff2c7210 */ /* 0x000fca00007fe4ff */
[----:B------:R-:W-:-:S04]  /*4610*/  IMAD.WIDE.U32 R52, P0, R53, R44, R52 ;  /* 0x0000002c35347225 */ /* 0x000fc80007800034 */
[----:B------:R-:W-:-:S04]  /*4620*/  IMAD.HI.U32 R43, P2, R41, R46, R52 ;  /* 0x0000002e292b7227 */ /* 0x000fc80007840034 */
[CC--:B------:R-:W-:Y:S02]  /*4630*/  IMAD R46, R41.reuse, R44.reuse, RZ ;  /* 0x0000002c292e7224 */ /* 0x0c0fe400078e02ff */
[----:B------:R-:W-:-:S03]  /*4640*/  IMAD.HI.U32 R44, R41, R44, RZ ;  /* 0x0000002c292c7227 */ /* 0x000fc600078e00ff */
[----:B------:R-:W-:Y:S01]  /*4650*/  IADD3 R46, P3, R46, R43, RZ ;  /* 0x0000002b2e2e7210 */ /* 0x000fe20007f7e0ff */
[----:B------:R-:W-:Y:S01]  /*4660*/  IMAD.X R43, RZ, RZ, ~R42, P5 ;  /* 0x000000ffff2b7224 */ /* 0x000fe200028e0e2a */
[----:B------:R-:W-:-:S03]  /*4670*/  IADD3.X R44, R44, R41, RZ, P0, !PT ;  /* 0x000000292c2c7210 */ /* 0x000fc600007fe4ff */
[----:B------:R-:W-:Y:S01]  /*4680*/  IMAD.HI.U32 R48, R46, R47, RZ ;  /* 0x0000002f2e307227 */ /* 0x000fe200078e00ff */
[----:B------:R-:W-:Y:S02]  /*4690*/  SEL R43, R43, R42, !P4 ;  /* 0x0000002a2b2b7207 */ /* 0x000fe40006000000 */
[----:B------:R-:W-:-:S03]  /*46a0*/  IADD3.X R44, RZ, RZ, R44, P3, P2 ;  /* 0x000000ffff2c7210 */ /* 0x000fc60001fe442c */
[----:B------:R-:W-:-:S04]  /*46b0*/  IMAD.WIDE.U32 R48, R46, R43, R48 ;  /* 0x0000002b2e307225 */ /* 0x000fc800078e0030 */
[C---:B------:R-:W-:Y:S02]  /*46c0*/  IMAD R41, R44.reuse, R43, RZ ;  /* 0x0000002b2c297224 */ /* 0x040fe400078e02ff */
[----:B------:R-:W-:-:S04]  /*46d0*/  IMAD.HI.U32 R46, P0, R44, R47, R48 ;  /* 0x0000002f2c2e7227 */ /* 0x000fc80007800030 */
[----:B------:R-:W-:Y:S01]  /*46e0*/  IMAD.HI.U32 R44, R44, R43, RZ ;  /* 0x0000002b2c2c7227 */ /* 0x000fe200078e00ff */
[----:B------:R-:W-:-:S04]  /*46f0*/  IADD3 R41, P2, R41, R46, RZ ;  /* 0x0000002e29297210 */ /* 0x000fc80007f5e0ff */
[----:B------:R-:W-:Y:S01]  /*4700*/  IADD3.X R44, R44, RZ, RZ, P0, !PT ;  /* 0x000000ff2c2c7210 */ /* 0x000fe200007fe4ff */
[----:B------:R-:W-:-:S04]  /*4710*/  IMAD.WIDE.U32 R52, R41, R32, RZ ;  /* 0x0000002029347225 */ /* 0x000fc800078e00ff */
[----:B------:R-:W-:Y:S01]  /*4720*/  IMAD.X R49, RZ, RZ, R44, P2 ;  /* 0x000000ffff317224 */ /* 0x000fe200010e062c */
[----:B------:R-:W-:Y:S01]  /*4730*/  IADD3 R47, P2, -R52, R47, RZ ;  /* 0x0000002f342f7210 */ /* 0x000fe20007f5e1ff */
[----:B------:R-:W-:-:S03]  /*4740*/  IMAD R44, R41, R33, R53 ;  /* 0x00000021292c7224 */ /* 0x000fc600078e0235 */
[-C--:B------:R-:W-:Y:S01]  /*4750*/  ISETP.GE.U32.AND P0, PT, R47, R32.reuse, PT ;  /* 0x000000202f00720c */ /* 0x080fe20003f06070 */
[----:B------:R-:W-:-:S05]  /*4760*/  IMAD R44, R49, R32, R44 ;  /* 0x00000020312c7224 */ /* 0x000fca00078e022c */
[----:B------:R-:W-:Y:S02]  /*4770*/  IADD3.X R43, ~R44, R43, RZ, P2, !PT ;  /* 0x0000002b2c2b7210 */ /* 0x000fe400017fe5ff */
[----:B------:R-:W-:Y:S02]  /*4780*/  IADD3 R46, P2, R47, -R32, RZ ;  /* 0x800000202f2e7210 */ /* 0x000fe40007f5e0ff */
[----:B------:R-:W-:-:S03]  /*4790*/  ISETP.GE.U32.AND.EX P0, PT, R43, R33, PT, P0 ;  /* 0x000000212b00720c */ /* 0x000fc60003f06100 */
[----:B------:R-:W-:Y:S01]  /*47a0*/  IMAD.X R44, R43, 0x1, ~R33, P2 ;  /* 0x000000012b2c7824 */ /* 0x000fe200010e0e21 */
[----:B------:R-:W-:Y:S02]  /*47b0*/  SEL R47, R46, R47, P0 ;  /* 0x0000002f2e2f7207 */ /* 0x000fe40000000000 */
[----:B------:R-:W-:Y:S02]  /*47c0*/  IADD3 R46, R41, 0x1, RZ ;  /* 0x00000001292e7810 */ /* 0x000fe40007ffe0ff */
[----:B------:R-:W-:Y:S02]  /*47d0*/  SEL R43, R44, R43, P0 ;  /* 0x0000002b2c2b7207 */ /* 0x000fe40000000000 */
[----:B------:R-:W-:Y:S02]  /*47e0*/  SEL R46, R46, R41, P0 ;  /* 0x000000292e2e7207 */ /* 0x000fe40000000000 */
[----:B------:R-:W-:Y:S02]  /*47f0*/  ISETP.GE.U32.AND P0, PT, R47, R32, PT ;  /* 0x000000202f00720c */ /* 0x000fe40003f06070 */
[----:B------:R-:W-:Y:S01]  /*4800*/  LOP3.LUT R32, R39, R42, RZ, 0x3c, !PT ;  /* 0x0000002a27207212 */ /* 0x000fe200078e3cff */
[----:B------:R-:W-:Y:S01]  /*4810*/  VIADD R41, R46, 0x1 ;  /* 0x000000012e297836 */ /* 0x000fe20000000000 */
[----:B------:R-:W-:Y:S01]  /*4820*/  ISETP.GE.U32.AND.EX P0, PT, R43, R33, PT, P0 ;  /* 0x000000212b00720c */ /* 0x000fe20003f06100 */
[----:B------:R-:W-:Y:S01]  /*4830*/  HFMA2.MMA R33, -RZ, RZ, 0, 0 ;  /* 0x00000000ff217435 */ /* 0x000fe200000001ff */
[----:B------:R-:W-:-:S02]  /*4840*/  ISETP.GE.AND P2, PT, R32, RZ, PT ;  /* 0x000000ff2000720c */ /* 0x000fc40003f46270 */
[----:B------:R-:W-:Y:S02]  /*4850*/  SEL R41, R41, R46, P0 ;  /* 0x0000002e29297207 */ /* 0x000fe40000000000 */
[----:B------:R-:W-:Y:S02]  /*4860*/  ISETP.NE.U32.AND P0, PT, R40, RZ, PT ;  /* 0x000000ff2800720c */ /* 0x000fe40003f05070 */
[-C--:B------:R-:W-:Y:S02]  /*4870*/  IADD3 R32, RZ, -R41.reuse, RZ ;  /* 0x80000029ff207210 */ /* 0x080fe40007ffe0ff */
[----:B------:R-:W-:Y:S02]  /*4880*/  ISETP.NE.AND.EX P0, PT, R39, RZ, PT, P0 ;  /* 0x000000ff2700720c */ /* 0x000fe40003f05300 */
[----:B------:R-:W-:Y:S01]  /*4890*/  SEL R41, R32, R41, !P2 ;  /* 0x0000002920297207 */ /* 0x000fe20005000000 */
[----:B------:R-:W-:-:S03]  /*48a0*/  IMAD.MOV.U32 R32, RZ, RZ, R8 ;  /* 0x000000ffff207224 */ /* 0x000fc600078e0008 */
[----:B------:R-:W-:Y:S01]  /*48b0*/  SEL R41, R41, 0xffffffff, P0 ;  /* 0xffffffff29297807 */ /* 0x000fe20000000000 */
[----:B------:R-:W-:Y:S06]  /*48c0*/  RET.REL.NODEC R32 `(_ZN2at6native58_GLOBAL__N__9a069279_25_AdaptiveAveragePooling_cu_ef17039c26adaptive_average_gradinputIN3c108BFloat16EEEvPT_PKS5_iiii) ;  /* 0xffffffb420cc7950 */ /* 0x000fec0003c3ffff */
.L_x_42:
[----:B------:R-:W-:-:S00]  /*48d0*/  BRA `(.L_x_42) ;  /* 0xfffffffc00fc7947 */ /* 0x000fc0000383ffff */
[----:B------:R-:W-:-:S00]  /*48e0*/  NOP ;  /* 0x0000000000007918 */ /* 0x000fc00000000000 */
        /* <DEDUP_REMOVED lines=9> */
.L_x_680:


//--------------------- .text._ZN2at6native58_GLOBAL__N__9a069279_25_AdaptiveAveragePooling_cu_ef17039c33atomic_adaptive_average_gradinputIN3c108BFloat16EEEvPT_PKS5_iiii --------------------------
	.section	.text._ZN2at6native58_GLOBAL__N__9a069279_25_AdaptiveAveragePooling_cu_ef17039c33atomic_adaptive_average_gradinputIN3c108BFloat16EEEvPT_PKS5_iiii,"ax",@progbits
	.align	128
.text._ZN2at6native58_GLOBAL__N__9a069279_25_AdaptiveAveragePooling_cu_ef17039c33atomic_adaptive_average_gradinputIN3c108BFloat16EEEvPT_PKS5_iiii:
        .type           _ZN2at6native58_GLOBAL__N__9a069279_25_AdaptiveAveragePooling_cu_ef17039c33atomic_adaptive_average_gradinputIN3c108BFloat16EEEvPT_PKS5_iiii,@function
        .size           _ZN2at6native58_GLOBAL__N__9a069279_25_AdaptiveAveragePooling_cu_ef17039c33atomic_adaptive_average_gradinputIN3c108BFloat16EEEvPT_PKS5_iiii,(.L_x_682 - _ZN2at6native58_GLOBAL__N__9a069279_25_AdaptiveAveragePooling_cu_ef17039c33atomic_adaptive_average_gradinputIN3c108BFloat16EEEvPT_PKS5_iiii)
        .other          _ZN2at6native58_GLOBAL__N__9a069279_25_AdaptiveAveragePooling_cu_ef17039c33atomic_adaptive_average_gradinputIN3c108BFloat16EEEvPT_PKS5_iiii,@"STO_CUDA_ENTRY STV_DEFAULT"
_ZN2at6native58_GLOBAL__N__9a069279_25_AdaptiveAveragePooling_cu_ef17039c33atomic_adaptive_average_gradinputIN3c108BFloat16EEEvPT_PKS5_iiii:
[----:B------:R-:W-:Y:S01]  /*0000*/  LDC R1, c[0x0][0x28] ;  /* 0x00000a00ff017b82 */ /* 0x000fe20000000800 */
[----:B------:R-:W0:Y:S01]  /*0010*/  S2R R2, SR_TID.Y ;  /* 0x0000000000027919 */ /* 0x000e220000002200 */
[----:B------:R-:W-:-:S06]  /*0020*/  ULDC UR7, c[0x0][0x4] ;  /* 0x0000010000077ab9 */ /* 0x000fcc0000000800 */
        /* <DEDUP_REMOVED lines=9> */
[----:B------:R-:W-:Y:S01]  /*00c0*/  ULDC UR12, c[0x0][0x0] ;  /* 0x00000000000c7ab9 */ /* 0x000fe20000000800 */
[----:B------:R-:W-:Y:S02]  /*00d0*/  USHF.R.S32.HI UR8, URZ, 0x1f, UR10 ;  /* 0x0000001f3f087899 */ /* 0x000fe4000801140a */
[----:B------:R-:W-:Y:S02]  /*00e0*/  USHF.R.S32.HI UR14, URZ, 0x1f, UR11 ;  /* 0x0000001f3f0e7899 */ /* 0x000fe4000801140b */
[----:B------:R-:W-:Y:S02]  /*00f0*/  USHF.R.S32.HI UR13, URZ, 0x1f, UR9 ;  /* 0x0000001f3f0d7899 */ /* 0x000fe40008011409 */
[----:B0-----:R-:W-:-:S02]  /*0100*/  UIMAD UR4, UR6, UR10, URZ ;  /* 0x0000000a060472a4 */ /* 0x001fc4000f8e023f */
[----:B------:R-:W-:Y:S02]  /*0110*/  UIMAD UR6, UR6, UR9, URZ ;  /* 0x00000009060672a4 */ /* 0x000fe4000f8e023f */
[----:B------:R-:W-:Y:S01]  /*0120*/  UIMAD UR5, UR4, UR11, URZ ;  /* 0x0000000b040572a4 */ /* 0x000fe2000f8e023f */
[----:B------:R-:W-:Y:S02]  /*0130*/  ULDC UR10, c[0x0][0x22c] ;  /* 0x00008b00000a7ab9 */ /* 0x000fe40000000800 */
[----:B------:R-:W-:Y:S01]  /*0140*/  ULDC UR4, c[0x0][0x10] ;  /* 0x0000040000047ab9 */ /* 0x000fe20000000800 */
[----:B------:R-:W-:Y:S02]  /*0150*/  USHF.R.S32.HI UR15, URZ, 0x1f, UR10 ;  /* 0x0000001f3f0f7899 */ /* 0x000fe4000801140a */
[----:B------:R-:W-:Y:S02]  /*0160*/  UIMAD UR6, UR6, UR10, URZ ;  /* 0x0000000a060672a4 */ /* 0x000fe4000f8e023f */
[----:B------:R-:W-:Y:S01]  /*0170*/  UIMAD UR4, UR7, UR4, URZ ;  /* 0x00000004070472a4 */ /* 0x000fe2000f8e023f */
[----:B-1----:R-:W-:-:S11]  /*0180*/  ULDC.64 UR10, c[0x0][0x208] ;  /* 0x00008200000a7ab9 */ /* 0x002fd60000000a00 */
.L_x_73:
[----:B------:R-:W0:Y:S01]  /*0190*/  LDC R3, c[0x0][0x228] ;  /* 0x00008a00ff037b82 */ /* 0x000e220000000800 */
        /* <DEDUP_REMOVED lines=9> */
[----:B------:R0:W1:Y:S02]  /*0230*/  F2I.FTZ.U32.TRUNC.NTZ R7, R6 ;  /* 0x0000000600077305 */ /* 0x000064000021f000 */
[----:B0-----:R-:W-:Y:S02]  /*0240*/  IMAD.MOV.U32 R6, RZ, RZ, RZ ;  /* 0x000000ffff067224 */ /* 0x001fe400078e00ff */
[----:B-1----:R-:W-:-:S04]  /*0250*/  IMAD.MOV R8, RZ, RZ, -R7 ;  /* 0x000000ffff087224 */ /* 0x002fc800078e0a07 */
[----:B------:R-:W-:-:S04]  /*0260*/  IMAD R9, R8, R5, RZ ;  /* 0x0000000508097224 */ /* 0x000fc800078e02ff */
[----:B------:R-:W-:-:S06]  /*0270*/  IMAD.HI.U32 R7, R7, R9, R6 ;  /* 0x0000000907077227 */ /* 0x000fcc00078e0006 */
[----:B------:R-:W-:-:S04]  /*0280*/  IMAD.HI.U32 R8, R7, R10, RZ ;  /* 0x0000000a07087227 */ /* 0x000fc800078e00ff */
[----:B------:R-:W-:-:S04]  /*0290*/  IMAD.MOV R4, RZ, RZ, -R8 ;  /* 0x000000ffff047224 */ /* 0x000fc800078e0a08 */
[----:B------:R-:W-:-:S05]  /*02a0*/  IMAD R4, R5, R4, R10 ;  /* 0x0000000405047224 */ /* 0x000fca00078e020a */
[----:B------:R-:W-:-:S13]  /*02b0*/  ISETP.GT.U32.AND P1, PT, R5, R4, PT ;  /* 0x000000040500720c */ /* 0x000fda0003f24070 */
[----:B------:R-:W-:Y:S02]  /*02c0*/  @!P1 IMAD.IADD R4, R4, 0x1, -R5 ;  /* 0x0000000104049824 */ /* 0x000fe400078e0a05 */
[----:B------:R-:W-:-:S03]  /*02d0*/  @!P1 VIADD R8, R8, 0x1 ;  /* 0x0000000108089836 */ /* 0x000fc60000000000 */
        /* <DEDUP_REMOVED lines=17> */
[----:B------:R-:W-:-:S03]  /*03f0*/  VIADD R9, R2, 0x1 ;  /* 0x0000000102097836 */ /* 0x000fc60000000000 */
[----:B------:R-:W-:Y:S01]  /*0400*/  ISETP.GT.U32.AND P2, PT, R5, R8, PT ;  /* 0x000000080500720c */ /* 0x000fe20003f44070 */
[----:B------:R-:W-:-:S12]  /*0410*/  IMAD.WIDE.U32 R22, R9, UR7, R22 ;  /* 0x0000000709167c25 */ /* 0x000fd8000f8e0016 */
[----:B------:R-:W-:Y:S02]  /*0420*/  @!P2 IMAD.IADD R8, R8, 0x1, -R5 ;  /* 0x000000010808a824 */ /* 0x000fe400078e0a05 */
[----:B------:R-:W-:-:S03]  /*0430*/  @!P2 VIADD R7, R7, 0x1 ;  /* 0x000000010707a836 */ /* 0x000fc60000000000 */
[----:B------:R-:W-:Y:S02]  /*0440*/  ISETP.GE.U32.AND P1, PT, R8, R5, PT ;  /* 0x000000050800720c */ /* 0x000fe40003f26070 */
[----:B------:R-:W-:-:S05]  /*0450*/  SHF.R.S32.HI R5, RZ, 0x1f, R9 ;  /* 0x0000001fff057819 */ /* 0x000fca0000011409 */
[----:B------:R-:W-:-:S04]  /*0460*/  IMAD R8, R5, UR7, RZ ;  /* 0x0000000705087c24 */ /* 0x000fc8000f8e02ff */
[----:B------:R-:W-:Y:S02]  /*0470*/  IMAD R9, R9, UR8, R8 ;  /* 0x0000000809097c24 */ /* 0x000fe4000f8e0208 */
[----:B------:R-:W-:Y:S02]  /*0480*/  @P1 VIADD R7, R7, 0x1 ;  /* 0x0000000107071836 */ /* 0x000fe40000000000 */
[----:B------:R-:W-:-:S03]  /*0490*/  IMAD.IADD R9, R23, 0x1, R9 ;  /* 0x0000000117097824 */ /* 0x000fc600078e0209 */
[----:B------:R-:W-:Y:S02]  /*04a0*/  @!P3 IADD3 R7, -R7, RZ, RZ ;  /* 0x000000ff0707b210 */ /* 0x000fe40007ffe1ff */
[----:B------:R-:W-:Y:S02]  /*04b0*/  LOP3.LUT R5, R9, UR13, RZ, 0xfc, !PT ;  /* 0x0000000d09057c12 */ /* 0x000fe4000f8efcff */
[----:B------:R-:W-:Y:S02]  /*04c0*/  SEL R6, R4, R7, !P0 ;  /* 0x0000000704067207 */ /* 0x000fe40004000000 */
[----:B------:R-:W-:-:S03]  /*04d0*/  ISETP.NE.U32.AND P1, PT, R5, RZ, PT ;  /* 0x000000ff0500720c */ /* 0x000fc60003f25070 */
[----:B------:R-:W-:-:S10]  /*04e0*/  IMAD R6, R11, UR7, R6 ;  /* 0x000000070b067c24 */ /* 0x000fd4000f8e0206 */
[----:B------:R-:W-:Y:S05]  /*04f0*/  @!P1 BRA `(.L_x_44) ;  /* 0x0000000000209947 */ /* 0x000fea0003800000 */
[----:B------:R-:W-:Y:S01]  /*0500*/  ULDC UR7, c[0x0][0x228] ;  /* 0x00008a0000077ab9 */ /* 0x000fe20000000800 */
[----:B------:R-:W-:Y:S01]  /*0510*/  IMAD.MOV.U32 R23, RZ, RZ, R9 ;  /* 0x000000ffff177224 */ /* 0x000fe200078e0009 */
[----:B------:R-:W-:Y:S01]  /*0520*/  MOV R4, 0x560 ;  /* 0x0000056000047802 */ /* 0x000fe20000000f00 */
[----:B------:R-:W-:Y:S02]  /*0530*/  IMAD.U32 R20, RZ, RZ, UR13 ;  /* 0x0000000dff147e24 */ /* 0x000fe4000f8e00ff */
[----:B------:R-:W-:-:S07]  /*0540*/  IMAD.U32 R21, RZ, RZ, UR7 ;  /* 0x00000007ff157e24 */ /* 0x000fce000f8e00ff */
[----:B------:R-:W-:Y:S05]  /*0550*/  CALL.REL.NOINC `($__internal_1_$__cuda_sm20_div_s64) ;  /* 0x0000001000bc7944 */ /* 0x000fea0003c00000 */
[----:B------:R-:W-:Y:S01]  /*0560*/  IMAD.MOV.U32 R7, RZ, RZ, R14 ;  /* 0x000000ffff077224 */ /* 0x000fe200078e000e */
[----:B------:R-:W-:Y:S06]  /*0570*/  BRA `(.L_x_45) ;  /* 0x0000000000487947 */ /* 0x000fec0003800000 */
.L_x_44:
[----:B------:R-:W0:Y:S08]  /*0580*/  I2F.U32.RP R5, R3 ;  /* 0x0000000300057306 */ /* 0x000e300000209000 */
        /* <DEDUP_REMOVED lines=17> */
.L_x_45:
[----:B------:R-:W-:Y:S05]  /*06a0*/  BSYNC B0 ;  /* 0x0000000000007941 */ /* 0x000fea0003800000 */
.L_x_43:
[----:B------:R-:W0:Y:S01]  /*06b0*/  LDC R3, c[0x0][0x22c] ;  /* 0x00008b00ff037b82 */ /* 0x000e220000000800 */
[----:B------:R-:W-:Y:S01]  /*06c0*/  BSSY B0, `(.L_x_46) ;  /* 0x0000113000007945 */ /* 0x000fe20003800000 */
[----:B0-----:R-:W-:-:S13]  /*06d0*/  ISETP.GE.AND P0, PT, R0, R3, PT ;  /* 0x000000030000720c */ /* 0x001fda0003f06270 */
[----:B------:R-:W-:Y:S05]  /*06e0*/  @P0 BRA `(.L_x_47) ;  /* 0x0000001000400947 */ /* 0x000fea0003800000 */
[----:B------:R-:W-:Y:S01]  /*06f0*/  ULDC UR7, c[0x0][0x224] ;  /* 0x0000890000077ab9 */ /* 0x000fe20000000800 */
[----:B------:R-:W-:Y:S02]  /*0700*/  IMAD R3, R2, R3, RZ ;  /* 0x0000000302037224 */ /* 0x000fe400078e02ff */
[----:B------:R-:W-:Y:S01]  /*0710*/  IMAD R5, R6, UR7, RZ ;  /* 0x0000000706057c24 */ /* 0x000fe2000f8e02ff */
[----:B------:R-:W-:Y:S01]  /*0720*/  IADD3 R6, R7, 0x1, -R6 ;  /* 0x0000000107067810 */ /* 0x000fe20007ffe806 */
[----:B------:R-:W-:Y:S01]  /*0730*/  IMAD.U32 R9, RZ, RZ, UR5 ;  /* 0x00000005ff097e24 */ /* 0x000fe2000f8e00ff */
[----:B------:R-:W-:Y:S01]  /*0740*/  SHF.R.S32.HI R4, RZ, 0x1f, R3 ;  /* 0x0000001fff047819 */ /* 0x000fe20000011403 */
[----:B------:R-:W-:Y:S01]  /*0750*/  IMAD.U32 R11, RZ, RZ, UR6 ;  /* 0x00000006ff0b7e24 */ /* 0x000fe2000f8e00ff */
[----:B------:R-:W-:Y:S01]  /*0760*/  SHF.R.S32.HI R8, RZ, 0x1f, R5 ;  /* 0x0000001fff087819 */ /* 0x000fe20000011405 */
[----:B------:R-:W-:Y:S01]  /*0770*/  IMAD.MOV.U32 R10, RZ, RZ, R0 ;  /* 0x000000ffff0a7224 */ /* 0x000fe200078e0000 */
[----:B------:R-:W-:-:S02]  /*0780*/  IADD3 R5, P0, R5, UR5, RZ ;  /* 0x0000000505057c10 */ /* 0x000fc4000ff1e0ff */
[----:B------:R-:W-:Y:S02]  /*0790*/  IADD3 R3, P1, R3, UR6, RZ ;  /* 0x0000000603037c10 */ /* 0x000fe4000ff3e0ff */
[----:B------:R-:W-:Y:S02]  /*07a0*/  LEA.HI.X.SX32 R8, R9, R8, 0x1, P0 ;  /* 0x0000000809087211 */ /* 0x000fe400000f0eff */
[----:B------:R-:W-:Y:S02]  /*07b0*/  LEA.HI.X.SX32 R7, R11, R4, 0x1, P1 ;  /* 0x000000040b077211 */ /* 0x000fe400008f0eff */
[----:B------:R-:W-:-:S07]  /*07c0*/  I2FP.F32.S32 R9, R6 ;  /* 0x0000000600097245 */ /* 0x000fce0000201400 */
.L_x_72:
[----:B------:R-:W0:Y:S01]  /*07d0*/  LDC R15, c[0x0][0x22c] ;  /* 0x00008b00ff0f7b82 */ /* 0x000e220000000800 */
        /* <DEDUP_REMOVED lines=23> */
[----:B------:R-:W-:Y:S02]  /*0950*/  @!P1 IMAD.IADD R13, R13, 0x1, -R12 ;  /* 0x000000010d0d9824 */ /* 0x000fe400078e0a0c */
[----:B------:R-:W-:-:S03]  /*0960*/  @!P1 VIADD R11, R11, 0x1 ;  /* 0x000000010b0b9836 */ /* 0x000fc60000000000 */
[----:B------:R-:W-:-:S13]  /*0970*/  ISETP.GE.U32.AND P0, PT, R13, R12, PT ;  /* 0x0000000c0d00720c */ /* 0x000fda0003f06070 */
[----:B------:R-:W-:Y:S01]  /*0980*/  @P0 VIADD R11, R11, 0x1 ;  /* 0x000000010b0b0836 */ /* 0x000fe20000000000 */
[----:B------:R-:W-:-:S03]  /*0990*/  ISETP.NE.AND P0, PT, R15, RZ, PT ;  /* 0x000000ff0f00720c */ /* 0x000fc60003f05270 */
[----:B------:R-:W-:-:S05]  /*09a0*/  @!P2 IMAD.MOV R11, RZ, RZ, -R11 ;  /* 0x000000ffff0ba224 */ /* 0x000fca00078e0a0b */
        /* <DEDUP_REMOVED lines=11> */
[----:B------:R-:W-:Y:S02]  /*0a60*/  @!P2 IMAD.IADD R13, R13, 0x1, -R12 ;  /* 0x000000010d0da824 */ /* 0x000fe400078e0a0c */
[----:B------:R-:W-:-:S03]  /*0a70*/  @!P2 VIADD R17, R17, 0x1 ;  /* 0x000000011111a836 */ /* 0x000fc60000000000 */
[----:B------:R-:W-:Y:S02]  /*0a80*/  ISETP.GE.U32.AND P1, PT, R13, R12, PT ;  /* 0x0000000c0d00720c */ /* 0x000fe40003f26070 */
[----:B------:R-:W-:-:S05]  /*0a90*/  SHF.R.S32.HI R12, RZ, 0x1f, R19 ;  /* 0x0000001fff0c7819 */ /* 0x000fca0000011413 */
[----:B------:R-:W-:-:S04]  /*0aa0*/  IMAD R12, R12, UR7, RZ ;  /* 0x000000070c0c7c24 */ /* 0x000fc8000f8e02ff */
[----:B------:R-:W-:Y:S02]  /*0ab0*/  IMAD R19, R19, UR14, R12 ;  /* 0x0000000e13137c24 */ /* 0x000fe4000f8e020c */
[----:B------:R-:W-:Y:S02]  /*0ac0*/  @P1 VIADD R17, R17, 0x1 ;  /* 0x0000000111111836 */ /* 0x000fe40000000000 */
[----:B------:R-:W-:Y:S02]  /*0ad0*/  IMAD.IADD R12, R23, 0x1, R19 ;  /* 0x00000001170c7824 */ /* 0x000fe400078e0213 */
[----:B------:R-:W-:-:S03]  /*0ae0*/  @!P3 IMAD.MOV R17, RZ, RZ, -R17 ;  /* 0x000000ffff11b224 */ /* 0x000fc600078e0a11 */
[----:B------:R-:W-:Y:S02]  /*0af0*/  LOP3.LUT R13, R12, UR15, RZ, 0xfc, !PT ;  /* 0x0000000f0c0d7c12 */ /* 0x000fe4000f8efcff */
[----:B------:R-:W-:Y:S02]  /*0b00*/  SEL R18, R4, R17, !P0 ;  /* 0x0000001104127207 */ /* 0x000fe40004000000 */
[----:B------:R-:W-:-:S03]  /*0b10*/  ISETP.NE.U32.AND P1, PT, R13, RZ, PT ;  /* 0x000000ff0d00720c */ /* 0x000fc60003f25070 */
[----:B------:R-:W-:-:S10]  /*0b20*/  IMAD R19, R11, UR7, R18 ;  /* 0x000000070b137c24 */ /* 0x000fd4000f8e0212 */
[----:B------:R-:W-:Y:S05]  /*0b30*/  @!P1 BRA `(.L_x_49) ;  /* 0x0000000000209947 */ /* 0x000fea0003800000 */
[----:B------:R-:W-:Y:S01]  /*0b40*/  ULDC UR7, c[0x0][0x22c] ;  /* 0x00008b0000077ab9 */ /* 0x000fe20000000800 */
[----:B------:R-:W-:Y:S01]  /*0b50*/  IMAD.MOV.U32 R23, RZ, RZ, R12 ;  /* 0x000000ffff177224 */ /* 0x000fe200078e000c */
[----:B------:R-:W-:Y:S01]  /*0b60*/  MOV R20, UR15 ;  /* 0x0000000f00147c02 */ /* 0x000fe20008000f00 */
[----:B------:R-:W-:Y:S01]  /*0b70*/  IMAD.U32 R21, RZ, RZ, UR7 ;  /* 0x00000007ff157e24 */ /* 0x000fe2000f8e00ff */
[----:B------:R-:W-:-:S07]  /*0b80*/  MOV R4, 0xba0 ;  /* 0x00000ba000047802 */ /* 0x000fce0000000f00 */
[----:B------:R-:W-:Y:S05]  /*0b90*/  CALL.REL.NOINC `($__internal_1_$__cuda_sm20_div_s64) ;  /* 0x0000000c002c7944 */ /* 0x000fea0003c00000 */
[----:B------:R-:W-:Y:S01]  /*0ba0*/  IMAD.MOV.U32 R12, RZ, RZ, R14 ;  /* 0x000000ffff0c7224 */ /* 0x000fe200078e000e */
[----:B------:R-:W-:Y:S06]  /*0bb0*/  BRA `(.L_x_50) ;  /* 0x0000000000487947 */ /* 0x000fec0003800000 */
.L_x_49:
        /* <DEDUP_REMOVED lines=18> */
.L_x_50:
[----:B------:R-:W-:Y:S05]  /*0ce0*/  BSYNC B1 ;  /* 0x0000000000017941 */ /* 0x000fea0003800000 */
.L_x_48:
[----:B------:R-:W-:Y:S01]  /*0cf0*/  IADD3 R4, P0, R10, R3, RZ ;  /* 0x000000030a047210 */ /* 0x000fe20007f1e0ff */
[----:B------:R-:W-:-:S03]  /*0d00*/  ULDC.64 UR16, c[0x0][0x218] ;  /* 0x0000860000107ab9 */ /* 0x000fc60000000a00 */
[----:B------:R-:W-:Y:S02]  /*0d10*/  LEA.HI.X.SX32 R13, R10, R7, 0x1, P0 ;  /* 0x000000070a0d7211 */ /* 0x000fe400000f0eff */
[----:B------:R-:W-:-:S04]  /*0d20*/  LEA R14, P0, R4, UR16, 0x1 ;  /* 0x00000010040e7c11 */ /* 0x000fc8000f8008ff */
[----:B------:R-:W-:Y:S01]  /*0d30*/  LEA.HI.X R15, R4, UR17, R13, 0x1, P0 ;  /* 0x00000011040f7c11 */ /* 0x000fe200080f0c0d */
[----:B------:R-:W0:Y:S01]  /*0d40*/  F2F.BF16.F32 R20, R9 ;  /* 0x0000000900147304 */ /* 0x000e220000202000 */
[----:B------:R-:W-:Y:S01]  /*0d50*/  IADD3 R4, R12, 0x1, -R19 ;  /* 0x000000010c047810 */ /* 0x000fe20007ffe813 */
[----:B------:R-:W-:Y:S02]  /*0d60*/  ULDC.64 UR16, c[0x0][0x210] ;  /* 0x0000840000107ab9 */ /* 0x000fe40000000a00 */
[----:B------:R-:W2:Y:S01]  /*0d70*/  LDG.E.U16 R14, desc[UR10][R14.64] ;  /* 0x0000000a0e0e7981 */ /* 0x000ea2000c1e1500 */
[----:B------:R-:W-:Y:S01]  /*0d80*/  I2FP.F32.S32 R13, R4 ;  /* 0x00000004000d7245 */ /* 0x000fe20000201400 */
[----:B------:R-:W-:Y:S01]  /*0d90*/  BSSY B3, `(.L_x_51) ;  /* 0x00000a1000037945 */ /* 0x000fe20003800000 */
[----:B------:R-:W-:Y:S02]  /*0da0*/  ISETP.GE.AND P0, PT, R6, 0x1, PT ;  /* 0x000000010600780c */ /* 0x000fe40003f06270 */
[----:B------:R-:W-:-:S02]  /*0db0*/  IADD3 R21, P1, R19, R5, RZ ;  /* 0x0000000513157210 */ /* 0x000fc40007f3e0ff */
[----:B------:R-:W1:Y:S02]  /*0dc0*/  F2F.BF16.F32 R13, R13 ;  /* 0x0000000d000d7304 */ /* 0x000e640000202000 */
[----:B------:R-:W-:Y:S01]  /*0dd0*/  LEA.HI.X.SX32 R22, R19, R8, 0x1, P1 ;  /* 0x0000000813167211 */ /* 0x000fe200008f0eff */
[----:B0-----:R-:W-:Y:S02]  /*0de0*/  IMAD.U32 R20, R20, 0x10000, RZ ;  /* 0x0001000014147824 */ /* 0x001fe400078e00ff */
[----:B-1----:R-:W-:-:S06]  /*0df0*/  IMAD.U32 R17, R13, 0x10000, RZ ;  /* 0x000100000d117824 */ /* 0x002fcc00078e00ff */
[----:B------:R-:W0:Y:S01]  /*0e00*/  MUFU.RCP R17, R17 ;  /* 0x0000001100117308 */ /* 0x000e220000001000 */
[----:B--2---:R-:W-:-:S07]  /*0e10*/  IMAD.U32 R16, R14, 0x10000, RZ ;  /* 0x000100000e107824 */ /* 0x004fce00078e00ff */
[----:B------:R1:W-:Y:S01]  /*0e20*/  MUFU.RCP R14, R20 ;  /* 0x00000014000e7308 */ /* 0x0003e20000001000 */
[----:B0-----:R-:W-:-:S07]  /*0e30*/  FMUL.FTZ R16, R16, R17 ;  /* 0x0000001110107220 */ /* 0x001fce0000410000 */
[----:B------:R-:W0:Y:S01]  /*0e40*/  F2F.BF16.F32 R16, R16 ;  /* 0x0000001000107304 */ /* 0x000e220000202000 */
[----:B-1----:R-:W-:-:S04]  /*0e50*/  LEA R20, P1, R21, UR16, 0x1 ;  /* 0x0000001015147c11 */ /* 0x002fc8000f8208ff */
[----:B------:R-:W-:Y:S01]  /*0e60*/  LEA.HI.X R21, R21, UR17, R22, 0x1, P1 ;  /* 0x0000001115157c11 */ /* 0x000fe200088f0c16 */
[----:B0-----:R-:W-:-:S04]  /*0e70*/  IMAD.U32 R13, R16, 0x10000, RZ ;  /* 0x00010000100d7824 */ /* 0x001fc800078e00ff */
[----:B------:R-:W-:Y:S01]  /*0e80*/  FMUL.FTZ R14, R13, R14 ;  /* 0x0000000e0d0e7220 */ /* 0x000fe20000410000 */
[----:B------:R-:W-:Y:S06]  /*0e90*/  @!P0 BRA `(.L_x_52) ;  /* 0x0000000800408947 */ /* 0x000fec0003800000 */
[----:B------:R-:W-:Y:S01]  /*0ea0*/  IMAD.MOV R11, RZ, RZ, -R11 ;  /* 0x000000ffff0b7224 */ /* 0x000fe200078e0a0b */
[----:B------:R-:W-:Y:S01]  /*0eb0*/  ULDC UR7, c[0x0][0x224] ;  /* 0x0000890000077ab9 */ /* 0x000fe20000000800 */
[----:B------:R-:W-:Y:S01]  /*0ec0*/  IMAD.IADD R19, R12, 0x1, -R19 ;  /* 0x000000010c137824 */ /* 0x000fe200078e0a13 */
[----:B------:R-:W-:Y:S01]  /*0ed0*/  LOP3.LUT R13, R4, 0x3, RZ, 0xc0, !PT ;  /* 0x00000003040d7812 */ /* 0x000fe200078ec0ff */
[----:B------:R-:W-:Y:S01]  /*0ee0*/  IMAD R12, R11, UR7, R12 ;  /* 0x000000070b0c7c24 */ /* 0x000fe2000f8e020c */
[----:B------:R-:W-:Y:S02]  /*0ef0*/  F2FP.BF16.F32.PACK_AB R11, RZ, R14 ;  /* 0x0000000eff0b723e */ /* 0x000fe400000010ff */
[----:B------:R-:W-:Y:S01]  /*0f00*/  ISETP.GE.U32.AND P0, PT, R19, 0x3, PT ;  /* 0x000000031300780c */ /* 0x000fe20003f06070 */
[----:B------:R-:W-:Y:S01]  /*0f10*/  HFMA2.MMA R19, -RZ, RZ, 0, 0 ;  /* 0x00000000ff137435 */ /* 0x000fe200000001ff */
[----:B------:R-:W-:-:S11]  /*0f20*/  IADD3 R18, -R18, R12, -R13 ;  /* 0x0000000c12127210 */ /* 0x000fd60007ffe90d */
.L_x_71:
[----:B------:R-:W-:Y:S01]  /*0f30*/  ISETP.GE.AND P2, PT, R4, 0x1, PT ;  /* 0x000000010400780c */ /* 0x000fe20003f46270 */
[----:B------:R-:W-:Y:S01]  /*0f40*/  VIADD R19, R19, 0x1 ;  /* 0x0000000113137836 */ /* 0x000fe20000000000 */
[----:B------:R-:W-:Y:S04]  /*0f50*/  BSSY B2, `(.L_x_53) ;  /* 0x000007f000027945 */ /* 0x000fe80003800000 */
[----:B------:R-:W-:-:S07]  /*0f60*/  ISETP.GE.AND P1, PT, R19, R6, PT ;  /* 0x000000061300720c */ /* 0x000fce0003f26270 */
[----:B------:R-:W-:Y:S06]  /*0f70*/  @!P2 BRA `(.L_x_54) ;  /* 0x0000000400f0a947 */ /* 0x000fec0003800000 */
[----:B------:R-:W-:Y:S01]  /*0f80*/  BSSY B1, `(.L_x_55) ;  /* 0x0000049000017945 */ /* 0x000fe20003800000 */
[----:B------:R-:W-:-:S03]  /*0f90*/  IMAD.MOV.U32 R17, RZ, RZ, RZ ;  /* 0x000000ffff117224 */ /* 0x000fc600078e00ff */
[----:B------:R-:W-:Y:S05]  /*0fa0*/  @!P0 BRA `(.L_x_56) ;  /* 0x0000000400188947 */ /* 0x000fea0003800000 */
[----:B------:R-:W-:Y:S02]  /*0fb0*/  IMAD.MOV.U32 R17, RZ, RZ, RZ ;  /* 0x000000ffff117224 */ /* 0x000fe400078e00ff */
[----:B------:R-:W-:Y:S02]  /*0fc0*/  IMAD.MOV.U32 R16, RZ, RZ, R18 ;  /* 0x000000ffff107224 */ /* 0x000fe400078e0012 */
[----:B------:R-:W-:Y:S02]  /*0fd0*/  IMAD.MOV.U32 R25, RZ, RZ, R20 ;  /* 0x000000ffff197224 */ /* 0x000fe400078e0014 */
[----:B------:R-:W-:-:S07]  /*0fe0*/  IMAD.MOV.U32 R23, RZ, RZ, R21 ;  /* 0x000000ffff177224 */ /* 0x000fce00078e0015 */
.L_x_65:
[C---:B0-----:R-:W-:Y:S01]  /*0ff0*/  LOP3.LUT R14, R25.reuse, 0xfffffffd, RZ, 0xc0, !PT ;  /* 0xfffffffd190e7812 */ /* 0x041fe200078ec0ff */
[----:B------:R-:W-:Y:S01]  /*1000*/  IMAD.MOV.U32 R15, RZ, RZ, R23 ;  /* 0x000000ffff0f7224 */ /* 0x000fe200078e0017 */
[----:B------:R-:W-:Y:S01]  /*1010*/  LOP3.LUT R12, R25, 0x2, RZ, 0xc0, !PT ;  /* 0x00000002190c7812 */ /* 0x000fe200078ec0ff */
[----:B------:R-:W-:Y:S03]  /*1020*/  BSSY B4, `(.L_x_57) ;  /* 0x000000b000047945 */ /* 0x000fe60003800000 */
[----:B------:R0:W5:Y:S01]  /*1030*/  LD.E R22, desc[UR10][R14.64] ;  /* 0x0000000a0e167980 */ /* 0x000162000c101900 */
[----:B------:R-:W-:Y:S02]  /*1040*/  ISETP.EQ.U32.AND P2, PT, R12, RZ, PT ;  /* 0x000000ff0c00720c */ /* 0x000fe40003f42070 */
[----:B------:R-:W-:-:S04]  /*1050*/  MOV R12, 0x3254 ;  /* 0x00003254000c7802 */ /* 0x000fc80000000f00 */
[----:B------:R-:W-:-:S07]  /*1060*/  SEL R24, R12, 0x7610, P2 ;  /* 0x000076100c187807 */ /* 0x000fce0001000000 */
.L_x_58:
[----:B-----5:R-:W-:-:S05]  /*1070*/  HADD2.BF16_V2 R27, R22, R11.H0_H0 ;  /* 0x2000000b161b7230 */ /* 0x020fca0000200000 */
[----:B------:R-:W-:-:S06]  /*1080*/  PRMT R27, R22, R24, R27 ;  /* 0x00000018161b7216 */ /* 0x000fcc000000001b */
[----:B------:R-:W2:Y:S02]  /*1090*/  ATOM.E.CAS.STRONG.GPU PT, R27, [R14], R22, R27 ;  /* 0x000000160e1b738b */ /* 0x000ea400001ee11b */
[----:B--2---:R-:W-:Y:S01]  /*10a0*/  ISETP.NE.U32.AND P2, PT, R27, R22, PT ;  /* 0x000000161b00720c */ /* 0x004fe20003f45070 */
[----:B------:R-:W-:-:S12]  /*10b0*/  IMAD.MOV.U32 R22, RZ, RZ, R27 ;  /* 0x000000ffff167224 */ /* 0x000fd800078e001b */
[----:B------:R-:W-:Y:S05]  /*10c0*/  @P2 BRA `(.L_x_58) ;  /* 0xfffffffc00e82947 */ /* 0x000fea000383ffff */
[----:B------:R-:W-:Y:S05]  /*10d0*/  BSYNC B4 ;  /* 0x0000000000047941 */ /* 0x000fea0003800000 */
.L_x_57:
[----:B------:R-:W-:Y:S01]  /*10e0*/  IADD3 R27, P2, R25, 0x2, RZ ;  /* 0x00000002191b7810 */ /* 0x000fe20007f5e0ff */
[----:B------:R-:W-:Y:S03]  /*10f0*/  BSSY B4, `(.L_x_59) ;  /* 0x000000d000047945 */ /* 0x000fe60003800000 */
[C---:B0-----:R-:W-:Y:S01]  /*1100*/  LOP3.LUT R14, R27.reuse, 0xfffffffd, RZ, 0xc0, !PT ;  /* 0xfffffffd1b0e7812 */ /* 0x041fe200078ec0ff */
[----:B------:R-:W-:Y:S01]  /*1110*/  IMAD.X R15, RZ, RZ, R23, P2 ;  /* 0x000000ffff0f7224 */ /* 0x000fe200010e0617 */
[----:B------:R-:W-:-:S04]  /*1120*/  LOP3.LUT R24, R27, 0x2, RZ, 0xc0, !PT ;  /* 0x000000021b187812 */ /* 0x000fc800078ec0ff */
[----:B------:R0:W5:Y:S01]  /*1130*/  LD.E R22, desc[UR10][R14.64] ;  /* 0x0000000a0e167980 */ /* 0x000162000c101900 */
[----:B------:R-:W-:-:S04]  /*1140*/  ISETP.EQ.U32.AND P2, PT, R24, RZ, PT ;  /* 0x000000ff1800720c */ /* 0x000fc80003f42070 */
[----:B------:R-:W-:-:S09]  /*1150*/  SEL R24, R12, 0x7610, P2 ;  /* 0x000076100c187807 */ /* 0x000fd20001000000 */
.L_x_60:
[----:B-----5:R-:W-:-:S05]  /*1160*/  HADD2.BF16_V2 R29, R22, R11.H0_H0 ;  /* 0x2000000b161d7230 */ /* 0x020fca0000200000 */
[----:B------:R-:W-:-:S06]  /*1170*/  PRMT R29, R22, R24, R29 ;  /* 0x00000018161d7216 */ /* 0x000fcc000000001d */
[----:B------:R-:W2:Y:S02]  /*1180*/  ATOM.E.CAS.STRONG.GPU PT, R29, [R14], R22, R29 ;  /* 0x000000160e1d738b */ /* 0x000ea400001ee11d */
[----:B--2---:R-:W-:Y:S01]  /*1190*/  ISETP.NE.U32.AND P2, PT, R29, R22, PT ;  /* 0x000000161d00720c */ /* 0x004fe20003f45070 */
[----:B------:R-:W-:-:S12]  /*11a0*/  IMAD.MOV.U32 R22, RZ, RZ, R29 ;  /* 0x000000ffff167224 */ /* 0x000fd800078e001d */
[----:B------:R-:W-:Y:S05]  /*11b0*/  @P2 BRA `(.L_x_60) ;  /* 0xfffffffc00e82947 */ /* 0x000fea000383ffff */
[----:B------:R-:W-:Y:S05]  /*11c0*/  BSYNC B4 ;  /* 0x0000000000047941 */ /* 0x000fea0003800000 */
.L_x_59:
        /* <DEDUP_REMOVED lines=8> */
.L_x_62:
[----:B-----5:R-:W-:-:S05]  /*1250*/  HADD2.BF16_V2 R29, R22, R11.H0_H0 ;  /* 0x2000000b161d7230 */ /* 0x020fca0000200000 */
[----:B------:R-:W-:-:S06]  /*1260*/  PRMT R29, R22, R24, R29 ;  /* 0x00000018161d7216 */ /* 0x000fcc000000001d */
[----:B------:R-:W2:Y:S02]  /*1270*/  ATOM.E.CAS.STRONG.GPU PT, R29, [R14], R22, R29 ;  /* 0x000000160e1d738b */ /* 0x000ea400001ee11d */
[----:B--2---:R-:W-:Y:S01]  /*1280*/  ISETP.NE.U32.AND P2, PT, R29, R22, PT ;  /* 0x000000161d00720c */ /* 0x004fe20003f45070 */
[----:B------:R-:W-:-:S12]  /*1290*/  IMAD.MOV.U32 R22, RZ, RZ, R29 ;  /* 0x000000ffff167224 */ /* 0x000fd800078e001d */
[----:B------:R-:W-:Y:S05]  /*12a0*/  @P2 BRA `(.L_x_62) ;  /* 0xfffffffc00e82947 */ /* 0x000fea000383ffff */
[----:B------:R-:W-:Y:S05]  /*12b0*/  BSYNC B4 ;  /* 0x0000000000047941 */ /* 0x000fea0003800000 */
.L_x_61:
        /* <DEDUP_REMOVED lines=8> */
.L_x_64:
[----:B-----5:R-:W-:-:S05]  /*1340*/  HADD2.BF16_V2 R29, R22, R11.H0_H0 ;  /* 0x2000000b161d7230 */ /* 0x020fca0000200000 */
[----:B------:R-:W-:-:S06]  /*1350*/  PRMT R29, R22, R12, R29 ;  /* 0x0000000c161d7216 */ /* 0x000fcc000000001d */
[----:B------:R-:W2:Y:S02]  /*1360*/  ATOM.E.CAS.STRONG.GPU PT, R29, [R14], R22, R29 ;  /* 0x000000160e1d738b */ /* 0x000ea400001ee11d */
[----:B--2---:R-:W-:Y:S01]  /*1370*/  ISETP.NE.U32.AND P2, PT, R29, R22, PT ;  /* 0x000000161d00720c */ /* 0x004fe20003f45070 */
[----:B------:R-:W-:-:S12]  /*1380*/  IMAD.MOV.U32 R22, RZ, RZ, R29 ;  /* 0x000000ffff167224 */ /* 0x000fd800078e001d */
[----:B------:R-:W-:Y:S05]  /*1390*/  @P2 BRA `(.L_x_64) ;  /* 0xfffffffc00e82947 */ /* 0x000fea000383ffff */
[----:B------:R-:W-:Y:S05]  /*13a0*/  BSYNC B4 ;  /* 0x0000000000047941 */ /* 0x000fea0003800000 */
.L_x_63:
[----:B------:R-:W-:Y:S01]  /*13b0*/  IADD3 R16, R16, -0x4, RZ ;  /* 0xfffffffc10107810 */ /* 0x000fe20007ffe0ff */
[----:B------:R-:W-:Y:S01]  /*13c0*/  VIADD R17, R17, 0x4 ;  /* 0x0000000411117836 */ /* 0x000fe20000000000 */
[----:B------:R-:W-:Y:S02]  /*13d0*/  IADD3 R25, P3, R25, 0x8, RZ ;  /* 0x0000000819197810 */ /* 0x000fe40007f7e0ff */
[----:B------:R-:W-:-:S03]  /*13e0*/  ISETP.NE.AND P2, PT, R16, -0x1, PT ;  /* 0xffffffff1000780c */ /* 0x000fc60003f45270 */
[----:B------:R-:W-:-:S10]  /*13f0*/  IMAD.X R23, RZ, RZ, R23, P3 ;  /* 0x000000ffff177224 */ /* 0x000fd400018e0617 */
[----:B------:R-:W-:Y:S05]  /*1400*/  @P2 BRA `(.L_x_65) ;  /* 0xfffffff800f82947 */ /* 0x000fea000383ffff */
.L_x_56:
[----:B------:R-:W-:Y:S05]  /*1410*/  BSYNC B1 ;  /* 0x0000000000017941 */ /* 0x000fea0003800000 */
.L_x_55:
[----:B------:R-:W-:-:S13]  /*1420*/  ISETP.NE.AND P2, PT, R13, RZ, PT ;  /* 0x000000ff0d00720c */ /* 0x000fda0003f45270 */
[----:B------:R-:W-:Y:S05]  /*1430*/  @!P2 BRA `(.L_x_54) ;  /* 0x0000000000c0a947 */ /* 0x000fea0003800000 */
[----:B0-----:R-:W-:Y:S01]  /*1440*/  IMAD.WIDE R14, R17, 0x2, R20 ;  /* 0x00000002110e7825 */ /* 0x001fe200078e0214 */
[----:B------:R-:W-:Y:S01]  /*1450*/  BSSY B1, `(.L_x_66) ;  /* 0x000000f000017945 */ /* 0x000fe20003800000 */
[----:B------:R-:W-:Y:S02]  /*1460*/  ISETP.NE.AND P3, PT, R13, 0x1, PT ;  /* 0x000000010d00780c */ /* 0x000fe40003f65270 */
[----:B------:R-:W-:Y:S01]  /*1470*/  IMAD.MOV.U32 R17, RZ, RZ, R15 ;  /* 0x000000ffff117224 */ /* 0x000fe200078e000f */
[C---:B------:R-:W-:Y:S02]  /*1480*/  LOP3.LUT R16, R14.reuse, 0xfffffffd, RZ, 0xc0, !PT ;  /* 0xfffffffd0e107812 */ /* 0x040fe400078ec0ff */
[----:B------:R-:W-:-:S03]  /*1490*/  LOP3.LUT R12, R14, 0x2, RZ, 0xc0, !PT ;  /* 0x000000020e0c7812 */ /* 0x000fc600078ec0ff */
[----:B------:R0:W5:Y:S01]  /*14a0*/  LD.E R23, desc[UR10][R16.64] ;  /* 0x0000000a10177980 */ /* 0x000162000c101900 */
[----:B------:R-:W-:Y:S01]  /*14b0*/  ISETP.EQ.U32.AND P2, PT, R12, RZ, PT ;  /* 0x000000ff0c00720c */ /* 0x000fe20003f42070 */
[----:B------:R-:W-:-:S05]  /*14c0*/  IMAD.MOV.U32 R12, RZ, RZ, 0x3254 ;  /* 0x00003254ff0c7424 */ /* 0x000fca00078e00ff */
[----:B------:R-:W-:-:S07]  /*14d0*/  SEL R24, R12, 0x7610, P2 ;  /* 0x000076100c187807 */ /* 0x000fce0001000000 */
.L_x_67:
[----:B-----5:R-:W-:-:S05]  /*14e0*/  HADD2.BF16_V2 R22, R23, R11.H0_H0 ;  /* 0x2000000b17167230 */ /* 0x020fca0000200000 */
[----:B------:R-:W-:-:S05]  /*14f0*/  PRMT R25, R23, R24, R22 ;  /* 0x0000001817197216 */ /* 0x000fca0000000016 */
[----:B------:R-:W2:Y:S02]  /*1500*/  ATOM.E.CAS.STRONG.GPU PT, R22, [R16], R23, R25 ;  /* 0x000000171016738b */ /* 0x000ea400001ee119 */
[----:B--2---:R-:W-:Y:S01]  /*1510*/  ISETP.NE.U32.AND P2, PT, R22, R23, PT ;  /* 0x000000171600720c */ /* 0x004fe20003f45070 */
[----:B------:R-:W-:-:S12]  /*1520*/  IMAD.MOV.U32 R23, RZ, RZ, R22 ;  /* 0x000000ffff177224 */ /* 0x000fd800078e0016 */
[----:B------:R-:W-:Y:S05]  /*1530*/  @P2 BRA `(.L_x_67) ;  /* 0xfffffffc00e82947 */ /* 0x000fea000383ffff */
[----:B------:R-:W-:Y:S05]  /*1540*/  BSYNC B1 ;  /* 0x0000000000017941 */ /* 0x000fea0003800000 */
.L_x_66:
[----:B------:R-:W-:Y:S05]  /*1550*/  @!P3 BRA `(.L_x_54) ;  /* 0x000000000078b947 */ /* 0x000fea0003800000 */
[----:B------:R-:W-:Y:S01]  /*1560*/  IADD3 R25, P2, R14, 0x2, RZ ;  /* 0x000000020e197810 */ /* 0x000fe20007f5e0ff */
[----:B------:R-:W-:Y:S01]  /*1570*/  BSSY B1, `(.L_x_68) ;  /* 0x000000e000017945 */ /* 0x000fe20003800000 */
[----:B------:R-:W-:Y:S02]  /*1580*/  ISETP.NE.AND P3, PT, R13, 0x2, PT ;  /* 0x000000020d00780c */ /* 0x000fe40003f65270 */
[C---:B0-----:R-:W-:Y:S01]  /*1590*/  LOP3.LUT R16, R25.reuse, 0xfffffffd, RZ, 0xc0, !PT ;  /* 0xfffffffd19107812 */ /* 0x041fe200078ec0ff */
[----:B------:R-:W-:Y:S01]  /*15a0*/  IMAD.X R17, RZ, RZ, R15, P2 ;  /* 0x000000ffff117224 */ /* 0x000fe200010e060f */
[----:B------:R-:W-:-:S04]  /*15b0*/  LOP3.LUT R22, R25, 0x2, RZ, 0xc0, !PT ;  /* 0x0000000219167812 */ /* 0x000fc800078ec0ff */
[----:B------:R0:W5:Y:S01]  /*15c0*/  LD.E R23, desc[UR10][R16.64] ;  /* 0x0000000a10177980 */ /* 0x000162000c101900 */
[----:B------:R-:W-:-:S04]  /*15d0*/  ISETP.EQ.U32.AND P2, PT, R22, RZ, PT ;  /* 0x000000ff1600720c */ /* 0x000fc80003f42070 */
[----:B------:R-:W-:-:S09]  /*15e0*/  SEL R24, R12, 0x7610, P2 ;  /* 0x000076100c187807 */ /* 0x000fd20001000000 */
.L_x_69:
[----:B-----5:R-:W-:-:S05]  /*15f0*/  HADD2.BF16_V2 R22, R23, R11.H0_H0 ;  /* 0x2000000b17167230 */ /* 0x020fca0000200000 */
[----:B------:R-:W-:-:S06]  /*1600*/  PRMT R22, R23, R24, R22 ;  /* 0x0000001817167216 */ /* 0x000fcc0000000016 */
[----:B------:R-:W2:Y:S02]  /*1610*/  ATOM.E.CAS.STRONG.GPU PT, R22, [R16], R23, R22 ;  /* 0x000000171016738b */ /* 0x000ea400001ee116 */
[----:B--2---:R-:W-:Y:S01]  /*1620*/  ISETP.NE.U32.AND P2, PT, R22, R23, PT ;  /* 0x000000171600720c */ /* 0x004fe20003f45070 */
[----:B------:R-:W-:-:S12]  /*1630*/  IMAD.MOV.U32 R23, RZ, RZ, R22 ;  /* 0x000000ffff177224 */ /* 0x000fd800078e0016 */
[----:B------:R-:W-:Y:S05]  /*1640*/  @P2 BRA `(.L_x_69) ;  /* 0xfffffffc00e82947 */ /* 0x000fea000383ffff */
[----:B------:R-:W-:Y:S05]  /*1650*/  BSYNC B1 ;  /* 0x0000000000017941 */ /* 0x000fea0003800000 */
.L_x_68:
[----:B------:R-:W-:Y:S05]  /*1660*/  @!P3 BRA `(.L_x_54) ;  /* 0x000000000034b947 */ /* 0x000fea0003800000 */
[----:B------:R-:W-:-:S04]  /*1670*/  IADD3 R23, P2, R14, 0x4, RZ ;  /* 0x000000040e177810 */ /* 0x000fc80007f5e0ff */
[----:B------:R-:W-:Y:S02]  /*1680*/  IADD3.X R15, RZ, R15, RZ, P2, !PT ;  /* 0x0000000fff0f7210 */ /* 0x000fe400017fe4ff */
[C---:B------:R-:W-:Y:S02]  /*1690*/  LOP3.LUT R14, R23.reuse, 0xfffffffd, RZ, 0xc0, !PT ;  /* 0xfffffffd170e7812 */ /* 0x040fe400078ec0ff */
[----:B0-----:R-:W-:-:S03]  /*16a0*/  LOP3.LUT R16, R23, 0x2, RZ, 0xc0, !PT ;  /* 0x0000000217107812 */ /* 0x001fc600078ec0ff */
[----:B------:R0:W5:Y:S01]  /*16b0*/  LD.E R17, desc[UR10][R14.64] ;  /* 0x0000000a0e117980 */ /* 0x000162000c101900 */
[----:B------:R-:W-:-:S04]  /*16c0*/  ISETP.EQ.U32.AND P2, PT, R16, RZ, PT ;  /* 0x000000ff1000720c */ /* 0x000fc80003f42070 */
[----:B------:R-:W-:-:S09]  /*16d0*/  SEL R16, R12, 0x7610, P2 ;  /* 0x000076100c107807 */ /* 0x000fd20001000000 */
.L_x_70:
[----:B-----5:R-:W-:-:S05]  /*16e0*/  HADD2.BF16_V2 R12, R17, R11.H0_H0 ;  /* 0x2000000b110c7230 */ /* 0x020fca0000200000 */
[----:B------:R-:W-:-:S06]  /*16f0*/  PRMT R12, R17, R16, R12 ;  /* 0x00000010110c7216 */ /* 0x000fcc000000000c */
[----:B------:R-:W2:Y:S02]  /*1700*/  ATOM.E.CAS.STRONG.GPU PT, R12, [R14], R17, R12 ;  /* 0x000000110e0c738b */ /* 0x000ea400001ee10c */
[----:B--2---:R-:W-:Y:S01]  /*1710*/  ISETP.NE.U32.AND P2, PT, R12, R17, PT ;  /* 0x000000110c00720c */ /* 0x004fe20003f45070 */
[----:B------:R-:W-:-:S12]  /*1720*/  IMAD.MOV.U32 R17, RZ, RZ, R12 ;  /* 0x000000ffff117224 */ /* 0x000fd800078e000c */
[----:B------:R-:W-:Y:S05]  /*1730*/  @P2 BRA `(.L_x_70) ;  /* 0xfffffffc00e82947 */ /* 0x000fea000383ffff */
.L_x_54:
[----:B------:R-:W-:Y:S05]  /*1740*/  BSYNC B2 ;  /* 0x0000000000027941 */ /* 0x000fea0003800000 */
.L_x_53:
[----:B------:R-:W1:Y:S01]  /*1750*/  LDC R12, c[0x0][0x224] ;  /* 0x00008900ff0c7b82 */ /* 0x000e620000000800 */
[----:B0-----:R-:W-:Y:S01]  /*1760*/  IMAD.U32 R14, RZ, RZ, UR14 ;  /* 0x0000000eff0e7e24 */ /* 0x001fe2000f8e00ff */
[----:B-1----:R-:W-:-:S04]  /*1770*/  LEA R20, P2, R12, R20, 0x1 ;  /* 0x000000140c147211 */ /* 0x002fc800078408ff */
[----:B------:R-:W-:Y:S01]  /*1780*/  LEA.HI.X R21, R12, R21, R14, 0x1, P2 ;  /* 0x000000150c157211 */ /* 0x000fe200010f0c0e */
[----:B------:R-:W-:Y:S08]  /*1790*/  @!P1 BRA `(.L_x_71) ;  /* 0xfffffff400e49947 */ /* 0x000ff0000383ffff */
.L_x_52:
[----:B------:R-:W-:Y:S05]  /*17a0*/  BSYNC B3 ;  /* 0x0000000000037941 */ /* 0x000fea0003800000 */
.L_x_51:
[----:B------:R-:W-:Y:S01]  /*17b0*/  VIADD R10, R10, UR12 ;  /* 0x0000000c0a0a7c36 */ /* 0x000fe20008000000 */
[----:B------:R-:W-:-:S04]  /*17c0*/  ULDC UR7, c[0x0][0x22c] ;  /* 0x00008b0000077ab9 */ /* 0x000fc80000000800 */
[----:B------:R-:W-:-:S13]  /*17d0*/  ISETP.GE.AND P0, PT, R10, UR7, PT ;  /* 0x000000070a007c0c */ /* 0x000fda000bf06270 */
[----:B------:R-:W-:Y:S05]  /*17e0*/  @!P0 BRA `(.L_x_72) ;  /* 0xffffffec00f88947 */ /* 0x000fea000383ffff */
.L_x_47:
[----:B------:R-:W-:Y:S05]  /*17f0*/  BSYNC B0 ;  /* 0x0000000000007941 */ /* 0x000fea0003800000 */
.L_x_46:
[----:B------:R-:W-:Y:S01]  /*1800*/  VIADD R2, R2, UR4 ;  /* 0x0000000402027c36 */ /* 0x000fe20008000000 */
[----:B------:R-:W-:-:S04]  /*1810*/  ULDC UR7, c[0x0][0x228] ;  /* 0x00008a0000077ab9 */ /* 0x000fc80000000800 */
[----:B------:R-:W-:-:S13]  /*1820*/  ISETP.GE.AND P0, PT, R2, UR7, PT ;  /* 0x0000000702007c0c */ /* 0x000fda000bf06270 */
[----:B------:R-:W-:Y:S05]  /*1830*/  @!P0 BRA `(.L_x_73) ;  /* 0xffffffe800548947 */ /* 0x000fea000383ffff */
[----:B------:R-:W-:Y:S05]  /*1840*/  EXIT ;  /* 0x000000000000794d */ /* 0x000fea0003800000 */
        .weak           $__internal_1_$__cuda_sm20_div_s64
        .type           $__internal_1_$__cuda_sm20_div_s64,@function
        .size           $__internal_1_$__cuda_sm20_div_s64,(.L_x_682 - $__internal_1_$__cuda_sm20_div_s64)
$__internal_1_$__cuda_sm20_div_s64:
[-C--:B------:R-:W-:Y:S02]  /*1850*/  IADD3 R14, P1, RZ, -R21.reuse, RZ ;  /* 0x80000015ff0e7210 */ /* 0x080fe40007f3e0ff */
[----:B------:R-:W-:Y:S02]  /*1860*/  ISETP.GE.AND P0, PT, R20, RZ, PT ;  /* 0x000000ff1400720c */ /* 0x000fe40003f06270 */
[----:B------:R-:W-:Y:S01]  /*1870*/  ISETP.GE.AND P3, PT, R23, RZ, PT ;  /* 0x000000ff1700720c */ /* 0x000fe20003f66270 */
[----:B------:R-:W-:Y:S01]  /*1880*/  IMAD.X R13, RZ, RZ, ~R20, P1 ;  /* 0x000000ffff0d7224 */ /* 0x000fe200008e0e14 */
[----:B------:R-:W-:-:S04]  /*1890*/  SEL R14, R14, R21, !P0 ;  /* 0x000000150e0e7207 */ /* 0x000fc80004000000 */
[----:B------:R-:W-:-:S04]  /*18a0*/  SEL R15, R13, R20, !P0 ;  /* 0x000000140d0f7207 */ /* 0x000fc80004000000 */
[----:B------:R-:W0:Y:S08]  /*18b0*/  I2F.U64.RP R24, R14 ;  /* 0x0000000e00187312 */ /* 0x000e300000309000 */
[----:B0-----:R-:W0:Y:S02]  /*18c0*/  MUFU.RCP R24, R24 ;  /* 0x0000001800187308 */ /* 0x001e240000001000 */
[----:B0-----:R-:W-:-:S06]  /*18d0*/  VIADD R12, R24, 0x1ffffffe ;  /* 0x1ffffffe180c7836 */ /* 0x001fcc0000000000 */
[----:B------:R-:W0:Y:S02]  /*18e0*/  F2I.U64.TRUNC R12, R12 ;  /* 0x0000000c000c7311 */ /* 0x000e24000020d800 */
[----:B0-----:R-:W-:-:S04]  /*18f0*/  IMAD.WIDE.U32 R16, R12, R14, RZ ;  /* 0x0000000e0c107225 */ /* 0x001fc800078e00ff */
[----:B------:R-:W-:Y:S01]  /*1900*/  IMAD R17, R12, R15, R17 ;  /* 0x0000000f0c117224 */ /* 0x000fe200078e0211 */
[----:B------:R-:W-:-:S03]  /*1910*/  IADD3 R25, P0, RZ, -R16, RZ ;  /* 0x80000010ff197210 */ /* 0x000fc60007f1e0ff */
[----:B------:R-:W-:Y:S02]  /*1920*/  IMAD R17, R13, R14, R17 ;  /* 0x0000000e0d117224 */ /* 0x000fe400078e0211 */
[----:B------:R-:W-:-:S04]  /*1930*/  IMAD.HI.U32 R16, R12, R25, RZ ;  /* 0x000000190c107227 */ /* 0x000fc800078e00ff */
[----:B------:R-:W-:Y:S01]  /*1940*/  IMAD.X R27, RZ, RZ, ~R17, P0 ;  /* 0x000000ffff1b7224 */ /* 0x000fe200000e0e11 */
[----:B------:R-:W-:-:S03]  /*1950*/  MOV R17, R12 ;  /* 0x0000000c00117202 */ /* 0x000fc60000000f00 */
[----:B------:R-:W-:-:S04]  /*1960*/  IMAD.WIDE.U32 R16, P0, R12, R27, R16 ;  /* 0x0000001b0c107225 */ /* 0x000fc80007800010 */
[----:B------:R-:W-:-:S04]  /*1970*/  IMAD.HI.U32 R16, P1, R13, R25, R16 ;  /* 0x000000190d107227 */ /* 0x000fc80007820010 */
[CC--:B------:R-:W-:Y:S02]  /*1980*/  IMAD R17, R13.reuse, R27.reuse, RZ ;  /* 0x0000001b0d117224 */ /* 0x0c0fe400078e02ff */
[----:B------:R-:W-:Y:S01]  /*1990*/  IMAD.HI.U32 R25, R13, R27, RZ ;  /* 0x0000001b0d197227 */ /* 0x000fe200078e00ff */
[----:B------:R-:W-:Y:S02]  /*19a0*/  IADD3 R27, P4, RZ, -R22, RZ ;  /* 0x80000016ff1b7210 */ /* 0x000fe40007f9e0ff */
[----:B------:R-:W-:Y:S01]  /*19b0*/  IADD3 R17, P2, R17, R16, RZ ;  /* 0x0000001011117210 */ /* 0x000fe20007f5e0ff */
[----:B------:R-:W-:-:S04]  /*19c0*/  IMAD.X R25, R25, 0x1, R13, P0 ;  /* 0x0000000119197824 */ /* 0x000fc800000e060d */
[----:B------:R-:W-:Y:S01]  /*19d0*/  IMAD.WIDE.U32 R12, R17, R14, RZ ;  /* 0x0000000e110c7225 */ /* 0x000fe200078e00ff */
[----:B------:R-:W-:-:S03]  /*19e0*/  IADD3.X R25, RZ, RZ, R25, P2, P1 ;  /* 0x000000ffff197210 */ /* 0x000fc600017e2419 */
[----:B------:R-:W-:Y:S01]  /*19f0*/  IMAD R16, R17, R15, R13 ;  /* 0x0000000f11107224 */ /* 0x000fe200078e020d */
[----:B------:R-:W-:-:S03]  /*1a00*/  IADD3 R13, P0, RZ, -R12, RZ ;  /* 0x8000000cff0d7210 */ /* 0x000fc60007f1e0ff */
[----:B------:R-:W-:Y:S02]  /*1a10*/  IMAD R12, R25, R14, R16 ;  /* 0x0000000e190c7224 */ /* 0x000fe400078e0210 */
[----:B------:R-:W-:-:S04]  /*1a20*/  IMAD.HI.U32 R16, R17, R13, RZ ;  /* 0x0000000d11107227 */ /* 0x000fc800078e00ff */
[----:B------:R-:W-:-:S04]  /*1a30*/  IMAD.X R12, RZ, RZ, ~R12, P0 ;  /* 0x000000ffff0c7224 */ /* 0x000fc800000e0e0c */
[----:B------:R-:W-:-:S04]  /*1a40*/  IMAD.WIDE.U32 R16, P0, R17, R12, R16 ;  /* 0x0000000c11107225 */ /* 0x000fc80007800010 */
[----:B------:R-:W-:Y:S01]  /*1a50*/  IMAD.HI.U32 R16, P1, R25, R13, R16 ;  /* 0x0000000d19107227 */ /* 0x000fe20007820010 */
[----:B------:R-:W-:-:S03]  /*1a60*/  SEL R17, R27, R22, !P3 ;  /* 0x000000161b117207 */ /* 0x000fc60005800000 */
[CC--:B------:R-:W-:Y:S02]  /*1a70*/  IMAD R13, R25.reuse, R12.reuse, RZ ;  /* 0x0000000c190d7224 */ /* 0x0c0fe400078e02ff */
[----:B------:R-:W-:-:S03]  /*1a80*/  IMAD.HI.U32 R12, R25, R12, RZ ;  /* 0x0000000c190c7227 */ /* 0x000fc600078e00ff */
[----:B------:R-:W-:Y:S01]  /*1a90*/  IADD3 R16, P2, R13, R16, RZ ;  /* 0x000000100d107210 */ /* 0x000fe20007f5e0ff */
[----:B------:R-:W-:Y:S02]  /*1aa0*/  IMAD.X R22, RZ, RZ, ~R23, P4 ;  /* 0x000000ffff167224 */ /* 0x000fe400020e0e17 */
[----:B------:R-:W-:Y:S02]  /*1ab0*/  IMAD.X R13, R12, 0x1, R25, P0 ;  /* 0x000000010c0d7824 */ /* 0x000fe400000e0619 */
[----:B------:R-:W-:Y:S01]  /*1ac0*/  IMAD.HI.U32 R12, R16, R17, RZ ;  /* 0x00000011100c7227 */ /* 0x000fe200078e00ff */
[-C--:B------:R-:W-:Y:S02]  /*1ad0*/  SEL R25, R22, R23.reuse, !P3 ;  /* 0x0000001716197207 */ /* 0x080fe40005800000 */
[----:B------:R-:W-:Y:S01]  /*1ae0*/  IADD3.X R22, RZ, RZ, R13, P2, P1 ;  /* 0x000000ffff167210 */ /* 0x000fe200017e240d */
[----:B------:R-:W-:Y:S01]  /*1af0*/  IMAD.MOV.U32 R13, RZ, RZ, RZ ;  /* 0x000000ffff0d7224 */ /* 0x000fe200078e00ff */
[----:B------:R-:W-:Y:S01]  /*1b00*/  LOP3.LUT R23, R20, R23, RZ, 0x3c, !PT ;  /* 0x0000001714177212 */ /* 0x000fe200078e3cff */
[----:B------:R-:W-:-:S04]  /*1b10*/  IMAD.WIDE.U32 R12, R16, R25, R12 ;  /* 0x00000019100c7225 */ /* 0x000fc800078e000c */
[C---:B------:R-:W-:Y:S02]  /*1b20*/  IMAD R27, R22.reuse, R25, RZ ;  /* 0x00000019161b7224 */ /* 0x040fe400078e02ff */
[----:B------:R-:W-:-:S04]  /*1b30*/  IMAD.HI.U32 R12, P0, R22, R17, R12 ;  /* 0x00000011160c7227 */ /* 0x000fc8000780000c */
[----:B------:R-:W-:Y:S01]  /*1b40*/  IMAD.HI.U32 R16, R22, R25, RZ ;  /* 0x0000001916107227 */ /* 0x000fe200078e00ff */
[----:B------:R-:W-:-:S03]  /*1b50*/  IADD3 R27, P1, R27, R12, RZ ;  /* 0x0000000c1b1b7210 */ /* 0x000fc60007f3e0ff */
[----:B------:R-:W-:Y:S02]  /*1b60*/  IMAD.X R16, RZ, RZ, R16, P0 ;  /* 0x000000ffff107224 */ /* 0x000fe400000e0610 */
[----:B------:R-:W-:-:S04]  /*1b70*/  IMAD.WIDE.U32 R12, R27, R14, RZ ;  /* 0x0000000e1b0c7225 */ /* 0x000fc800078e00ff */
[----:B------:R-:W-:Y:S01]  /*1b80*/  IMAD.X R29, RZ, RZ, R16, P1 ;  /* 0x000000ffff1d7224 */ /* 0x000fe200008e0610 */
[----:B------:R-:W-:Y:S01]  /*1b90*/  IADD3 R16, P1, -R12, R17, RZ ;  /* 0x000000110c107210 */ /* 0x000fe20007f3e1ff */
[----:B------:R-:W-:-:S03]  /*1ba0*/  IMAD R13, R27, R15, R13 ;  /* 0x0000000f1b0d7224 */ /* 0x000fc600078e020d */
[-C--:B------:R-:W-:Y:S01]  /*1bb0*/  ISETP.GE.U32.AND P0, PT, R16, R14.reuse, PT ;  /* 0x0000000e1000720c */ /* 0x080fe20003f06070 */
[----:B------:R-:W-:-:S05]  /*1bc0*/  IMAD R12, R29, R14, R13 ;  /* 0x0000000e1d0c7224 */ /* 0x000fca00078e020d */
[----:B------:R-:W-:Y:S01]  /*1bd0*/  IADD3.X R25, ~R12, R25, RZ, P1, !PT ;  /* 0x000000190c197210 */ /* 0x000fe20000ffe5ff */
[----:B------:R-:W-:Y:S01]  /*1be0*/  VIADD R12, R27, 0x1 ;  /* 0x000000011b0c7836 */ /* 0x000fe20000000000 */
[----:B------:R-:W-:Y:S02]  /*1bf0*/  IADD3 R13, P1, R16, -R14, RZ ;  /* 0x8000000e100d7210 */ /* 0x000fe40007f3e0ff */
[----:B------:R-:W-:-:S03]  /*1c00*/  ISETP.GE.U32.AND.EX P0, PT, R25, R15, PT, P0 ;  /* 0x0000000f1900720c */ /* 0x000fc60003f06100 */
[----:B------:R-:W-:Y:S01]  /*1c10*/  IMAD.X R17, R25, 0x1, ~R15, P1 ;  /* 0x0000000119117824 */ /* 0x000fe200008e0e0f */
[----:B------:R-:W-:Y:S02]  /*1c20*/  SEL R13, R13, R16, P0 ;  /* 0x000000100d0d7207 */ /* 0x000fe40000000000 */
[----:B------:R-:W-:Y:S01]  /*1c30*/  SEL R27, R12, R27, P0 ;  /* 0x0000001b0c1b7207 */ /* 0x000fe20000000000 */
[----:B------:R-:W-:Y:S01]  /*1c40*/  IMAD.MOV.U32 R12, RZ, RZ, R4 ;  /* 0x000000ffff0c7224 */ /* 0x000fe200078e0004 */
[----:B------:R-:W-:Y:S02]  /*1c50*/  SEL R17, R17, R25, P0 ;  /* 0x0000001911117207 */ /* 0x000fe40000000000 */
[----:B------:R-:W-:Y:S01]  /*1c60*/  ISETP.GE.U32.AND P0, PT, R13, R14, PT ;  /* 0x0000000e0d00720c */ /* 0x000fe20003f06070 */
[----:B------:R-:W-:Y:S01]  /*1c70*/  VIADD R14, R27, 0x1 ;  /* 0x000000011b0e7836 */ /* 0x000fe20000000000 */
[----:B------:R-:W-:Y:S02]  /*1c80*/  ISETP.GE.AND P1, PT, R23, RZ, PT ;  /* 0x000000ff1700720c */ /* 0x000fe40003f26270 */
[----:B------:R-:W-:-:S04]  /*1c90*/  ISETP.GE.U32.AND.EX P0, PT, R17, R15, PT, P0 ;  /* 0x0000000f1100720c */ /* 0x000fc80003f06100 */
[----:B------:R-:W-:Y:S02]  /*1ca0*/  SEL R14, R14, R27, P0 ;  /* 0x0000001b0e0e7207 */ /* 0x000fe40000000000 */
[----:B------:R-:W-:-:S03]  /*1cb0*/  ISETP.NE.U32.AND P0, PT, R21, RZ, PT ;  /* 0x000000ff1500720c */ /* 0x000fc60003f05070 */
[----:B------:R-:W-:Y:S01]  /*1cc0*/  IMAD.MOV R13, RZ, RZ, -R14 ;  /* 0x000000ffff0d7224 */ /* 0x000fe200078e0a0e */
[----:B------:R-:W-:-:S04]  /*1cd0*/  ISETP.NE.AND.EX P0, PT, R20, RZ, PT, P0 ;  /* 0x000000ff1400720c */ /* 0x000fc80003f05300 */
[----:B------:R-:W-:Y:S01]  /*1ce0*/  SEL R14, R13, R14, !P1 ;  /* 0x0000000e0d0e7207 */ /* 0x000fe20004800000 */
[----:B------:R-:W-:-:S03]  /*1cf0*/  IMAD.MOV.U32 R13, RZ, RZ, 0x0 ;  /* 0x00000000ff0d7424 */ /* 0x000fc600078e00ff */
[----:B------:R-:W-:Y:S01]  /*1d00*/  SEL R14, R14, 0xffffffff, P0 ;  /* 0xffffffff0e0e7807 */ /* 0x000fe20000000000 */
[----:B------:R-:W-:Y:S06]  /*1d10*/  RET.REL.NODEC R12 `(_ZN2at6native58_GLOBAL__N__9a069279_25_AdaptiveAveragePooling_cu_ef17039c33atomic_adaptive_average_gradinputIN3c108BFloat16EEEvPT_PKS5_iiii) ;  /* 0xffffffe00cb87950 */ /* 0x000fec0003c3ffff */
.L_x_74:
        /* <DEDUP_REMOVED lines=14> */
.L_x_682:


//--------------------- .text._ZN2at6native58_GLOBAL__N__9a069279_25_AdaptiveAveragePooling_cu_ef17039c26adaptive_average_gradinputIN3c104HalfEEEvPT_PKS5_iiii --------------------------
	.section	.text._ZN2at6native58_GLOBAL__N__9a069279_25_AdaptiveAveragePooling_cu_ef17039c26adaptive_average_gradinputIN3c104HalfEEEvPT_PKS5_iiii,"ax",@progbits
	.align	128
.text._ZN2at6native58_GLOBAL__N__9a069279_25_AdaptiveAveragePooling_cu_ef17039c26adaptive_average_gradinputIN3c104HalfEEEvPT_PKS5_iiii:
        .type           _ZN2at6native58_GLOBAL__N__9a069279_25_AdaptiveAveragePooling_cu_ef17039c26adaptive_average_gradinputIN3c104HalfEEEvPT_PKS5_iiii,@function
        .size           _ZN2at6native58_GLOBAL__N__9a069279_25_AdaptiveAveragePooling_cu_ef17039c26adaptive_average_gradinputIN3c104HalfEEEvPT_PKS5_iiii,(.L_x_684 - _ZN2at6native58_GLOBAL__N__9a069279_25_AdaptiveAveragePooling_cu_ef17039c26adaptive_average_gradinputIN3c104HalfEEEvPT_PKS5_iiii)
        .other          _ZN2at6native58_GLOBAL__N__9a069279_25_AdaptiveAveragePooling_cu_ef17039c26adaptive_average_gradinputIN3c104HalfEEEvPT_PKS5_iiii,@"STO_CUDA_ENTRY STV_DEFAULT"
_ZN2at6native58_GLOBAL__N__9a069279_25_AdaptiveAveragePooling_cu_ef17039c26adaptive_average_gradinputIN3c104HalfEEEvPT_PKS5_iiii:
        /* <DEDUP_REMOVED lines=28> */
.L_x_116:
        /* <DEDUP_REMOVED lines=59> */
[----:B------:R-:W-:Y:S05]  /*0570*/  CALL.REL.NOINC `($__internal_2_$__cuda_sm20_div_s64) ;  /* 0x0000003c00847944 */ /* 0x000fea0003c00000 */
[----:B------:R-:W-:Y:S01]  /*0580*/  MOV R9, R40 ;  /* 0x0000002800097202 */ /* 0x000fe20000000f00 */
[----:B------:R-:W-:Y:S06]  /*0590*/  BRA `(.L_x_77) ;  /* 0x0000000000487947 */ /* 0x000fec0003800000 */
.L_x_76:
        /* <DEDUP_REMOVED lines=18> */
.L_x_77:
[----:B------:R-:W-:Y:S05]  /*06c0*/  BSYNC B0 ;  /* 0x0000000000007941 */ /* 0x000fea0003800000 */
.L_x_75:
        /* <DEDUP_REMOVED lines=10> */
.L_x_115:
        /* <DEDUP_REMOVED lines=59> */
[----:B------:R-:W-:Y:S05]  /*0b20*/  CALL.REL.NOINC `($__internal_2_$__cuda_sm20_div_s64) ;  /* 0x0000003800187944 */ /* 0x000fea0003c00000 */
[----:B------:R-:W-:Y:S01]  /*0b30*/  MOV R8, R40 ;  /* 0x0000002800087202 */ /* 0x000fe20000000f00 */
[----:B------:R-:W-:Y:S06]  /*0b40*/  BRA `(.L_x_82) ;  /* 0x0000000000487947 */ /* 0x000fec0003800000 */
.L_x_81:
        /* <DEDUP_REMOVED lines=18> */
.L_x_82:
[----:B------:R-:W-:Y:S05]  /*0c70*/  BSYNC B1 ;  /* 0x0000000000017941 */ /* 0x000fea0003800000 */
.L_x_80:
        /* <DEDUP_REMOVED lines=38> */
.L_x_114:
[----:B------:R-:W-:Y:S01]  /*0ee0*/  IADD3 R8, R15, 0x1, RZ ;  /* 0x000000010f087810 */ /* 0x000fe20007ffe0ff */
[----:B------:R-:W-:Y:S01]  /*0ef0*/  ULDC UR5, c[0x0][0x220] ;  /* 0x0000880000057ab9 */ /* 0x000fe20000000800 */
[----:B------:R-:W-:Y:S01]  /*0f00*/  IMAD.MOV.U32 R48, RZ, RZ, -0x1 ;  /* 0xffffffffff307424 */ /* 0x000fe200078e00ff */
[----:B------:R-:W-:Y:S01]  /*0f10*/  BSSY B2, `(.L_x_85) ;  /* 0x0000027000027945 */ /* 0x000fe20003800000 */
[----:B012---:R-:W-:Y:S01]  /*0f20*/  SHF.R.S32.HI R30, RZ, 0x1f, R8 ;  /* 0x0000001fff1e7819 */ /* 0x007fe20000011408 */
        /* <DEDUP_REMOVED lines=10> */
[----:B---3--:R-:W-:Y:S05]  /*0fd0*/  @!P0 BRA `(.L_x_86) ;  /* 0x00000000001c8947 */ /* 0x008fea0003800000 */
[----:B------:R-:W-:Y:S01]  /*0fe0*/  ULDC UR5, c[0x0][0x228] ;  /* 0x00008a0000057ab9 */ /* 0x000fe20000000800 */
[----:B------:R-:W-:Y:S01]  /*0ff0*/  MOV R39, UR6 ;  /* 0x0000000600277c02 */ /* 0x000fe20008000f00 */
[----:B------:R-:W-:Y:S01]  /*1000*/  IMAD.U32 R40, RZ, RZ, UR5 ;  /* 0x00000005ff287e24 */ /* 0x000fe2000f8e00ff */
[----:B------:R-:W-:-:S07]  /*1010*/  MOV R8, 0x1030 ;  /* 0x0000103000087802 */ /* 0x000fce0000000f00 */
[----:B------:R-:W-:Y:S05]  /*1020*/  CALL.REL.NOINC `($__internal_2_$__cuda_sm20_div_s64) ;  /* 0x0000003000d87944 */ /* 0x000fea0003c00000 */
[----:B------:R-:W-:Y:S01]  /*1030*/  IMAD.MOV.U32 R8, RZ, RZ, R40 ;  /* 0x000000ffff087224 */ /* 0x000fe200078e0028 */
[----:B------:R-:W-:Y:S06]  /*1040*/  BRA `(.L_x_87) ;  /* 0x00000000004c7947 */ /* 0x000fec0003800000 */
.L_x_86:
        /* <DEDUP_REMOVED lines=19> */
.L_x_87:
[----:B------:R-:W-:Y:S05]  /*1180*/  BSYNC B2 ;  /* 0x0000000000027941 */ /* 0x000fea0003800000 */
.L_x_85:
        /* <DEDUP_REMOVED lines=63> */
[----:B------:R-:W-:Y:S05]  /*1580*/  CALL.REL.NOINC `($__internal_2_$__cuda_sm20_div_s64) ;  /* 0x0000002c00807944 */ /* 0x000fea0003c00000 */
[----:B------:R-:W-:Y:S01]  /*1590*/  MOV R30, R40 ;  /* 0x00000028001e7202 */ /* 0x000fe20000000f00 */
[----:B------:R-:W-:Y:S06]  /*15a0*/  BRA `(.L_x_94) ;  /* 0x00000000004c7947 */ /* 0x000fec0003800000 */
.L_x_93:
        /* <DEDUP_REMOVED lines=19> */
.L_x_94:
[----:B------:R-:W-:Y:S05]  /*16e0*/  BSYNC B4 ;  /* 0x0000000000047941 */ /* 0x000fea0003800000 */
.L_x_92:
        /* <DEDUP_REMOVED lines=45> */
[----:B------:R-:W-:Y:S02]  /*19c0*/  ISETP.GE.AND P4, PT, R40, RZ, PT ;  /* 0x000000ff2800720c */ /* 0x000fe40003f86270 */
[----:B------:R-:W-:Y:S01]  /*19d0*/  F2FP.F16.F32.PACK_AB R39, RZ, R35 ;  /* 0x00000023ff27723e */ /* 0x000fe200000000ff */
[----:B------:R-:W-:-:S04]  /*19e0*/  @!P3 VIADD R33, R33, 0x1 ;  /* 0x000000012121b836 */ /* 0x000fc80000000000 */
[----:B------:R-:W-:-:S04]  /*19f0*/  HADD2.F32 R39, -RZ, R39.H0_H0 ;  /* 0x20000027ff277230 */ /* 0x000fc80000004100 */
[----:B------:R-:W-:Y:S02]  /*1a00*/  @P2 VIADD R33, R33, 0x1 ;  /* 0x0000000121212836 */ /* 0x000fe40000000000 */
[----:B------:R-:W0:Y:S03]  /*1a10*/  MUFU.RCP R39, R39 ;  /* 0x0000002700277308 */ /* 0x000e260000001000 */
[----:B------:R-:W-:-:S04]  /*1a20*/  @!P4 IADD3 R33, -R33, RZ, RZ ;  /* 0x000000ff2121c210 */ /* 0x000fc80007ffe1ff */
[----:B------:R-:W-:Y:S02]  /*1a30*/  SEL R33, R38, R33, !P0 ;  /* 0x0000002126217207 */ /* 0x000fe40004000000 */
[----:B------:R-:W-:-:S03]  /*1a40*/  LOP3.LUT R30, RZ, R30, RZ, 0x33, !PT ;  /* 0x0000001eff1e7212 */ /* 0x000fc600078e33ff */
[----:B------:R-:W-:-:S04]  /*1a50*/  IMAD R33, R32, UR5, R33 ;  /* 0x0000000520217c24 */ /* 0x000fc8000f8e0221 */
[----:B------:R-:W-:-:S05]  /*1a60*/  IMAD.IADD R33, R30, 0x1, R33 ;  /* 0x000000011e217824 */ /* 0x000fca00078e0221 */
[----:B------:R-:W-:Y:S02]  /*1a70*/  I2FP.F32.S32 R33, R33 ;  /* 0x0000002100217245 */ /* 0x000fe40000201400 */
[----:B------:R-:W-:Y:S01]  /*1a80*/  ISETP.NE.AND P0, PT, R17, 0x1, PT ;  /* 0x000000011100780c */ /* 0x000fe20003f05270 */
[----:B---3--:R-:W-:-:S05]  /*1a90*/  HADD2.F32 R36, -RZ, R36.H0_H0 ;  /* 0x20000024ff247230 */ /* 0x008fca0000004100 */
[----:B0-----:R-:W-:-:S05]  /*1aa0*/  FMUL.FTZ R36, R36, R39 ;  /* 0x0000002724247220 */ /* 0x001fca0000410000 */
[----:B------:R-:W-:-:S05]  /*1ab0*/  F2FP.F16.F32.PACK_AB R36, R33, R36 ;  /* 0x000000242124723e */ /* 0x000fca00000000ff */
[----:B------:R-:W-:-:S04]  /*1ac0*/  HADD2.F32 R32, -RZ, R36.H1_H1 ;  /* 0x30000024ff207230 */ /* 0x000fc80000004100 */
[----:B------:R-:W0:Y:S01]  /*1ad0*/  MUFU.RCP R33, R32 ;  /* 0x0000002000217308 */ /* 0x000e220000001000 */
[----:B------:R-:W-:Y:S02]  /*1ae0*/  HADD2.F32 R36, -RZ, R36.H0_H0 ;  /* 0x20000024ff247230 */ /* 0x000fe40000004100 */
[----:B--2---:R-:W-:-:S03]  /*1af0*/  HADD2.F32 R8, -RZ, R8.H0_H0 ;  /* 0x20000008ff087230 */ /* 0x004fc60000004100 */
[----:B0-----:R-:W-:-:S05]  /*1b00*/  FMUL.FTZ R36, R36, R33 ;  /* 0x0000002124247220 */ /* 0x001fca0000410000 */
[----:B------:R-:W-:-:S05]  /*1b10*/  F2FP.F16.F32.PACK_AB R36, RZ, R36 ;  /* 0x00000024ff24723e */ /* 0x000fca00000000ff */
[----:B------:R-:W-:-:S05]  /*1b20*/  HADD2.F32 R33, -RZ, R36.H0_H0 ;  /* 0x20000024ff217230 */ /* 0x000fca0000004100 */
[----:B------:R-:W-:-:S05]  /*1b30*/  FADD.FTZ R30, R8, R33 ;  /* 0x00000021081e7221 */ /* 0x000fca0000010000 */
[----:B------:R-:W-:-:S05]  /*1b40*/  F2FP.F16.F32.PACK_AB R30, RZ, R30 ;  /* 0x0000001eff1e723e */ /* 0x000fca00000000ff */
[----:B------:R0:W-:Y:S01]  /*1b50*/  STG.E.U16 desc[UR12][R28.64], R30 ;  /* 0x0000001e1c007986 */ /* 0x0001e2000c10150c */
[----:B------:R-:W-:Y:S01]  /*1b60*/  IMAD.MOV.U32 R36, RZ, RZ, R16 ;  /* 0x000000ffff247224 */ /* 0x000fe200078e0010 */
[----:B------:R-:W-:Y:S06]  /*1b70*/  @!P0 BRA `(.L_x_91) ;  /* 0x0000000c00148947 */ /* 0x000fec0003800000 */
        /* <DEDUP_REMOVED lines=10> */
[----:B0-----:R-:W-:Y:S05]  /*1c20*/  CALL.REL.NOINC `($__internal_2_$__cuda_sm20_div_s64) ;  /* 0x0000002400d87944 */ /* 0x001fea0003c00000 */
[----:B------:R-:W-:Y:S01]  /*1c30*/  IMAD.MOV.U32 R38, RZ, RZ, R40 ;  /* 0x000000ffff267224 */ /* 0x000fe200078e0028 */
[----:B------:R-:W-:Y:S06]  /*1c40*/  BRA `(.L_x_97) ;  /* 0x0000000000487947 */ /* 0x000fec0003800000 */
.L_x_96:
        /* <DEDUP_REMOVED lines=18> */
.L_x_97:
[----:B------:R-:W-:Y:S05]  /*1d70*/  BSYNC B4 ;  /* 0x0000000000047941 */ /* 0x000fea0003800000 */
.L_x_95:
[----:B------:R-:W2:Y:S01]  /*1d80*/  LDG.E.U16 R36, desc[UR12][R50.64+0x2] ;  /* 0x0000020c32247981 */ /* 0x000ea2000c1e1500 */
[----:B------:R-:W1:Y:S01]  /*1d90*/  LDC R37, c[0x0][0x22c] ;  /* 0x00008b00ff257b82 */ /* 0x000e620000000800 */
[----:B------:R-:W-:Y:S01]  /*1da0*/  IMAD.MOV.U32 R32, RZ, RZ, RZ ;  /* 0x000000ffff207224 */ /* 0x000fe200078e00ff */
[----:B------:R-:W-:Y:S01]  /*1db0*/  ULDC UR5, c[0x0][0x224] ;  /* 0x0000890000057ab9 */ /* 0x000fe20000000800 */
[----:B------:R-:W-:Y:S01]  /*1dc0*/  LOP3.LUT R38, RZ, R38, RZ, 0x33, !PT ;  /* 0x00000026ff267212 */ /* 0x000fe200078e33ff */
[----:B0-----:R-:W-:Y:S01]  /*1dd0*/  HADD2.F32 R30, -RZ, R30.H0_H0 ;  /* 0x2000001eff1e7230 */ /* 0x001fe20000004100 */
[----:B-1----:R-:W-:Y:S02]  /*1de0*/  IABS R39, R37 ;  /* 0x0000002500277213 */ /* 0x002fe40000000000 */
[----:B------:R-:W-:Y:S02]  /*1df0*/  ISETP.NE.AND P4, PT, R37, RZ, PT ;  /* 0x000000ff2500720c */ /* 0x000fe40003f85270 */
[----:B------:R-:W0:Y:S08]  /*1e00*/  I2F.RP R40, R39 ;  /* 0x0000002700287306 */ /* 0x000e300000209400 */
[----:B0-----:R-:W0:Y:S02]  /*1e10*/  MUFU.RCP R40, R40 ;  /* 0x0000002800287308 */ /* 0x001e240000001000 */
[----:B0-----:R-:W-:-:S06]  /*1e20*/  IADD3 R41, R40, 0xffffffe, RZ ;  /* 0x0ffffffe28297810 */ /* 0x001fcc0007ffe0ff */
[----:B------:R-:W0:Y:S02]  /*1e30*/  F2I.FTZ.U32.TRUNC.NTZ R33, R41 ;  /* 0x0000002900217305 */ /* 0x000e24000021f000 */
[----:B0-----:R-:W-:-:S04]  /*1e40*/  IMAD.MOV R8, RZ, RZ, -R33 ;  /* 0x000000ffff087224 */ /* 0x001fc800078e0a21 */
[----:B------:R-:W-:Y:S01]  /*1e50*/  IMAD R43, R8, R39, RZ ;  /* 0x00000027082b7224 */ /* 0x000fe200078e02ff */
[----:B------:R-:W-:-:S03]  /*1e60*/  IABS R8, R16 ;  /* 0x0000001000087213 */ /* 0x000fc60000000000 */
[----:B------:R-:W-:Y:S01]  /*1e70*/  IMAD.HI.U32 R43, R33, R43, R32 ;  /* 0x0000002b212b7227 */ /* 0x000fe200078e0020 */
[----:B------:R-:W-:-:S05]  /*1e80*/  MOV R32, R8 ;  /* 0x0000000800207202 */ /* 0x000fca0000000f00 */
        /* <DEDUP_REMOVED lines=27> */
[----:B------:R-:W-:-:S05]  /*2040*/  F2FP.F16.F32.PACK_AB R39, RZ, R35 ;  /* 0x00000023ff27723e */ /* 0x000fca00000000ff */
[----:B------:R-:W-:-:S06]  /*2050*/  HADD2.F32 R39, -RZ, R39.H0_H0 ;  /* 0x20000027ff277230 */ /* 0x000fcc0000004100 */
[----:B------:R-:W-:Y:S01]  /*2060*/  @P0 VIADD R33, R33, 0x1 ;  /* 0x0000000121210836 */ /* 0x000fe20000000000 */
[----:B------:R-:W0:Y:S01]  /*2070*/  MUFU.RCP R39, R39 ;  /* 0x0000002700277308 */ /* 0x000e220000001000 */
[----:B------:R-:W-:-:S03]  /*2080*/  ISETP.NE.AND P0, PT, R17, 0x2, PT ;  /* 0x000000021100780c */ /* 0x000fc60003f05270 */
[----:B------:R-:W-:-:S04]  /*2090*/  @!P3 IADD3 R33, -R33, RZ, RZ ;  /* 0x000000ff2121b210 */ /* 0x000fc80007ffe1ff */
[----:B------:R-:W-:-:S05]  /*20a0*/  SEL R33, R8, R33, !P4 ;  /* 0x0000002108217207 */ /* 0x000fca0006000000 */
[----:B------:R-:W-:-:S04]  /*20b0*/  IMAD R33, R32, UR5, R33 ;  /* 0x0000000520217c24 */ /* 0x000fc8000f8e0221 */
[----:B------:R-:W-:-:S05]  /*20c0*/  IMAD.IADD R33, R38, 0x1, R33 ;  /* 0x0000000126217824 */ /* 0x000fca00078e0221 */
[----:B------:R-:W-:Y:S01]  /*20d0*/  I2FP.F32.S32 R33, R33 ;  /* 0x0000002100217245 */ /* 0x000fe20000201400 */
[----:B--2---:R-:W-:-:S05]  /*20e0*/  HADD2.F32 R36, -RZ, R36.H0_H0 ;  /* 0x20000024ff247230 */ /* 0x004fca0000004100 */
[----:B0-----:R-:W-:-:S05]  /*20f0*/  FMUL.FTZ R36, R36, R39 ;  /* 0x0000002724247220 */ /* 0x001fca0000410000 */
[----:B------:R-:W-:-:S05]  /*2100*/  F2FP.F16.F32.PACK_AB R36, R33, R36 ;  /* 0x000000242124723e */ /* 0x000fca00000000ff */
[--C-:B------:R-:W-:Y:S02]  /*2110*/  HADD2.F32 R32, -RZ, R36.reuse.H1_H1 ;  /* 0x30000024ff207230 */ /* 0x100fe40000004100 */
[----:B------:R-:W-:Y:S02]  /*2120*/  HADD2.F32 R36, -RZ, R36.H0_H0 ;  /* 0x20000024ff247230 */ /* 0x000fe40000004100 */
[----:B------:R-:W0:Y:S03]  /*2130*/  MUFU.RCP R33, R32 ;  /* 0x0000002000217308 */ /* 0x000e260000001000 */
[----:B0-----:R-:W-:-:S05]  /*2140*/  FMUL.FTZ R36, R36, R33 ;  /* 0x0000002124247220 */ /* 0x001fca0000410000 */
[----:B------:R-:W-:-:S05]  /*2150*/  F2FP.F16.F32.PACK_AB R36, RZ, R36 ;  /* 0x00000024ff24723e */ /* 0x000fca00000000ff */
[----:B------:R-:W-:Y:S02]  /*2160*/  HADD2.F32 R33, -RZ, R36.H0_H0 ;  /* 0x20000024ff217230 */ /* 0x000fe40000004100 */
[----:B------:R-:W-:-:S03]  /*2170*/  IMAD.MOV.U32 R36, RZ, RZ, R18 ;  /* 0x000000ffff247224 */ /* 0x000fc600078e0012 */
[----:B------:R-:W-:-:S05]  /*2180*/  FADD.FTZ R30, R30, R33 ;  /* 0x000000211e1e7221 */ /* 0x000fca0000010000 */
[----:B------:R-:W-:-:S05]  /*2190*/  F2FP.F16.F32.PACK_AB R30, RZ, R30 ;  /* 0x0000001eff1e723e */ /* 0x000fca00000000ff */
[----:B------:R1:W-:Y:S01]  /*21a0*/  STG.E.U16 desc[UR12][R28.64], R30 ;  /* 0x0000001e1c007986 */ /* 0x0003e2000c10150c */
        /* <DEDUP_REMOVED lines=11> */
[----:B-1----:R-:W-:Y:S05]  /*2260*/  CALL.REL.NOINC `($__internal_2_$__cuda_sm20_div_s64) ;  /* 0x0000002000487944 */ /* 0x002fea0003c00000 */
[----:B------:R-:W-:Y:S01]  /*2270*/  IMAD.MOV.U32 R8, RZ, RZ, R40 ;  /* 0x000000ffff087224 */ /* 0x000fe200078e0028 */
[----:B------:R-:W-:Y:S06]  /*2280*/  BRA `(.L_x_100) ;  /* 0x0000000000487947 */ /* 0x000fec0003800000 */
.L_x_99:
[----:B------:R-:W0:Y:S08]  /*2290*/  I2F.U32.RP R36, R37 ;  /* 0x0000002500247306 */ /* 0x000e300000209000 */
[----:B0-----:R-:W0:Y:S02]  /*22a0*/  MUFU.RCP R36, R36 ;  /* 0x0000002400247308 */ /* 0x001e240000001000 */
[----:B0-----:R-:W-:-:S06]  /*22b0*/  VIADD R38, R36, 0xffffffe ;  /* 0x0ffffffe24267836 */ /* 0x001fcc0000000000 */
[----:B------:R-:W0:Y:S02]  /*22c0*/  F2I.FTZ.U32.TRUNC.NTZ R33, R38 ;  /* 0x0000002600217305 */ /* 0x000e24000021f000 */
[----:B0-----:R-:W-:-:S05]  /*22d0*/  IADD3 R32, RZ, -R33, RZ ;  /* 0x80000021ff207210 */ /* 0x001fca0007ffe0ff */
[----:B------:R-:W-:Y:S02]  /*22e0*/  IMAD R39, R32, R37, RZ ;  /* 0x0000002520277224 */ /* 0x000fe400078e02ff */
[----:B------:R-:W-:-:S04]  /*22f0*/  IMAD.MOV.U32 R32, RZ, RZ, RZ ;  /* 0x000000ffff207224 */ /* 0x000fc800078e00ff */
        /* <DEDUP_REMOVED lines=11> */
.L_x_100:
[----:B------:R-:W-:Y:S05]  /*23b0*/  BSYNC B4 ;  /* 0x0000000000047941 */ /* 0x000fea0003800000 */
.L_x_98:
[----:B------:R-:W2:Y:S01]  /*23c0*/  LDG.E.U16 R50, desc[UR12][R50.64+0x4] ;  /* 0x0000040c32327981 */ /* 0x000ea2000c1e1500 */
[----:B------:R-:W0:Y:S01]  /*23d0*/  LDC R37, c[0x0][0x22c] ;  /* 0x00008b00ff257b82 */ /* 0x000e220000000800 */
[----:B------:R-:W-:Y:S01]  /*23e0*/  IMAD.MOV.U32 R32, RZ, RZ, RZ ;  /* 0x000000ffff207224 */ /* 0x000fe200078e00ff */
[----:B------:R-:W-:Y:S01]  /*23f0*/  IABS R40, R18 ;  /* 0x0000001200287213 */ /* 0x000fe20000000000 */
[----:B------:R-:W-:Y:S01]  /*2400*/  ULDC UR5, c[0x0][0x224] ;  /* 0x0000890000057ab9 */ /* 0x000fe20000000800 */
[----:B------:R-:W-:Y:S01]  /*2410*/  LOP3.LUT R8, RZ, R8, RZ, 0x33, !PT ;  /* 0x00000008ff087212 */ /* 0x000fe200078e33ff */
[----:B-1----:R-:W-:Y:S01]  /*2420*/  HADD2.F32 R30, -RZ, R30.H0_H0 ;  /* 0x2000001eff1e7230 */ /* 0x002fe20000004100 */
        /* <DEDUP_REMOVED lines=29> */
[----:B------:R-:W-:Y:S02]  /*2600*/  ISETP.GE.AND P3, PT, R32, RZ, PT ;  /* 0x000000ff2000720c */ /* 0x000fe40003f66270 */
[----:B------:R-:W-:Y:S01]  /*2610*/  F2FP.F16.F32.PACK_AB R32, RZ, R35 ;  /* 0x00000023ff20723e */ /* 0x000fe200000000ff */
[----:B------:R-:W-:-:S04]  /*2620*/  IMAD.MOV R38, RZ, RZ, -R33 ;  /* 0x000000ffff267224 */ /* 0x000fc800078e0a21 */
[----:B------:R-:W-:Y:S02]  /*2630*/  IMAD R39, R36, R38, R39 ;  /* 0x0000002624277224 */ /* 0x000fe400078e0227 */
[----:B------:R-:W-:-:S03]  /*2640*/  HADD2.F32 R32, -RZ, R32.H0_H0 ;  /* 0x20000020ff207230 */ /* 0x000fc60000004100 */
[----:B------:R-:W-:Y:S01]  /*2650*/  ISETP.GT.U32.AND P2, PT, R36, R39, PT ;  /* 0x000000272400720c */ /* 0x000fe20003f44070 */
[----:B------:R-:W0:-:S12]  /*2660*/  MUFU.RCP R37, R32 ;  /* 0x0000002000257308 */ /* 0x000e180000001000 */
[----:B------:R-:W-:Y:S01]  /*2670*/  @!P2 IMAD.IADD R39, R39, 0x1, -R36 ;  /* 0x000000012727a824 */ /* 0x000fe200078e0a24 */
[----:B------:R-:W-:-:S04]  /*2680*/  @!P2 IADD3 R33, R33, 0x1, RZ ;  /* 0x000000012121a810 */ /* 0x000fc80007ffe0ff */
[----:B------:R-:W-:Y:S01]  /*2690*/  ISETP.GE.U32.AND P0, PT, R39, R36, PT ;  /* 0x000000242700720c */ /* 0x000fe20003f06070 */
[----:B------:R-:W-:-:S12]  /*26a0*/  IMAD.MOV.U32 R36, RZ, RZ, R20 ;  /* 0x000000ffff247224 */ /* 0x000fd800078e0014 */
[----:B------:R-:W-:-:S04]  /*26b0*/  @P0 VIADD R33, R33, 0x1 ;  /* 0x0000000121210836 */ /* 0x000fc80000000000 */
[----:B------:R-:W-:-:S05]  /*26c0*/  @!P3 IMAD.MOV R33, RZ, RZ, -R33 ;  /* 0x000000ffff21b224 */ /* 0x000fca00078e0a21 */
[----:B------:R-:W-:-:S05]  /*26d0*/  SEL R33, R41, R33, !P4 ;  /* 0x0000002129217207 */ /* 0x000fca0006000000 */
[----:B------:R-:W-:-:S05]  /*26e0*/  IMAD R33, R40, UR5, R33 ;  /* 0x0000000528217c24 */ /* 0x000fca000f8e0221 */
[----:B------:R-:W-:-:S04]  /*26f0*/  IADD3 R33, R8, R33, RZ ;  /* 0x0000002108217210 */ /* 0x000fc80007ffe0ff */
        /* <DEDUP_REMOVED lines=9> */
[----:B------:R-:W-:-:S05]  /*2790*/  HADD2.F32 R33, -RZ, R50.H0_H0 ;  /* 0x20000032ff217230 */ /* 0x000fca0000004100 */
[----:B------:R-:W-:-:S05]  /*27a0*/  FADD.FTZ R30, R30, R33 ;  /* 0x000000211e1e7221 */ /* 0x000fca0000010000 */
[----:B------:R-:W-:-:S05]  /*27b0*/  F2FP.F16.F32.PACK_AB R30, RZ, R30 ;  /* 0x0000001eff1e723e */ /* 0x000fca00000000ff */
[----:B------:R2:W-:Y:S02]  /*27c0*/  STG.E.U16 desc[UR12][R28.64], R30 ;  /* 0x0000001e1c007986 */ /* 0x0005e4000c10150c */
.L_x_91:
[----:B------:R-:W-:Y:S05]  /*27d0*/  BSYNC B3 ;  /* 0x0000000000037941 */ /* 0x000fea0003800000 */
.L_x_90:
[----:B------:R-:W-:-:S13]  /*27e0*/  ISETP.GE.U32.AND P0, PT, R14, 0x3, PT ;  /* 0x000000030e00780c */ /* 0x000fda0003f06070 */
[----:B------:R-:W-:Y:S05]  /*27f0*/  @!P0 BRA `(.L_x_89) ;  /* 0x0000001800b08947 */ /* 0x000fea0003800000 */
[----:B------:R-:W-:Y:S01]  /*2800*/  ULDC UR5, c[0x0][0x22c] ;  /* 0x00008b0000057ab9 */ /* 0x000fe20000000800 */
[----:B------:R-:W-:Y:S01]  /*2810*/  MOV R33, UR10 ;  /* 0x0000000a00217c02 */ /* 0x000fe20008000f00 */
[----:B------:R-:W-:Y:S02]  /*2820*/  IMAD.U32 R32, RZ, RZ, UR9 ;  /* 0x00000009ff207e24 */ /* 0x000fe4000f8e00ff */
[----:B------:R-:W-:Y:S02]  /*2830*/  IMAD R31, R31, UR5, R36 ;  /* 0x000000051f1f7c24 */ /* 0x000fe4000f8e0224 */
[----:B------:R-:W-:Y:S02]  /*2840*/  VIADD R38, R36, 0x1 ;  /* 0x0000000124267836 */ /* 0x000fe40000000000 */
[----:B------:R-:W-:-:S03]  /*2850*/  IMAD.WIDE R32, R31, 0x2, R32 ;  /* 0x000000021f207825 */ /* 0x000fc600078e0220 */
[----:B------:R-:W-:Y:S01]  /*2860*/  SHF.R.S32.HI R37, RZ, 0x1f, R38 ;  /* 0x0000001fff257819 */ /* 0x000fe20000011426 */
[----:B012---:R-:W-:Y:S01]  /*2870*/  IMAD.MOV.U32 R30, RZ, RZ, R32 ;  /* 0x000000ffff1e7224 */ /* 0x007fe200078e0020 */
[----:B------:R-:W-:-:S07]  /*2880*/  MOV R31, R33 ;  /* 0x00000021001f7202 */ /* 0x000fce0000000f00 */
.L_x_113:
        /* <DEDUP_REMOVED lines=15> */
[----:B------:R-:W-:Y:S05]  /*2980*/  CALL.REL.NOINC `($__internal_2_$__cuda_sm20_div_s64) ;  /* 0x0000001800807944 */ /* 0x000fea0003c00000 */
[----:B------:R-:W-:Y:S01]  /*2990*/  MOV R41, R40 ;  /* 0x0000002800297202 */ /* 0x000fe20000000f00 */
[----:B------:R-:W-:Y:S06]  /*29a0*/  BRA `(.L_x_103) ;  /* 0x00000000004c7947 */ /* 0x000fec0003800000 */
.L_x_102:
        /* <DEDUP_REMOVED lines=19> */
.L_x_103:
[----:B------:R-:W-:Y:S05]  /*2ae0*/  BSYNC B3 ;  /* 0x0000000000037941 */ /* 0x000fea0003800000 */
.L_x_101:
[----:B------:R-:W2:Y:S01]  /*2af0*/  LDG.E.U16 R42, desc[UR12][R30.64] ;  /* 0x0000000c1e2a7981 */ /* 0x000ea2000c1e1500 */
[----:B------:R-:W0:Y:S03]  /*2b00*/  LDC R39, c[0x0][0x22c] ;  /* 0x00008b00ff277b82 */ /* 0x000e260000000800 */
[----:B------:R-:W3:Y:S01]  /*2b10*/  LDG.E.U16 R40, desc[UR12][R28.64] ;  /* 0x0000000c1c287981 */ /* 0x000ee2000c1e1500 */
[----:B------:R-:W-:Y:S01]  /*2b20*/  IMAD.MOV.U32 R32, RZ, RZ, RZ ;  /* 0x000000ffff207224 */ /* 0x000fe200078e00ff */
[----:B------:R-:W-:Y:S01]  /*2b30*/  ULDC UR5, c[0x0][0x224] ;  /* 0x0000890000057ab9 */ /* 0x000fe20000000800 */
[----:B------:R-:W-:Y:S01]  /*2b40*/  MOV R49, 0xffffffff ;  /* 0xffffffff00317802 */ /* 0x000fe20000000f00 */
[----:B------:R-:W-:Y:S01]  /*2b50*/  IMAD.MOV.U32 R48, RZ, RZ, -0x1 ;  /* 0xffffffffff307424 */ /* 0x000fe200078e00ff */
        /* <DEDUP_REMOVED lines=39> */
[----:B------:R-:W-:-:S05]  /*2dd0*/  F2FP.F16.F32.PACK_AB R43, RZ, R35 ;  /* 0x00000023ff2b723e */ /* 0x000fca00000000ff */
[----:B------:R-:W-:-:S06]  /*2de0*/  HADD2.F32 R43, -RZ, R43.H0_H0 ;  /* 0x2000002bff2b7230 */ /* 0x000fcc0000004100 */
[----:B------:R-:W-:Y:S01]  /*2df0*/  @P0 VIADD R33, R33, 0x1 ;  /* 0x0000000121210836 */ /* 0x000fe20000000000 */
[----:B------:R-:W0:Y:S04]  /*2e00*/  MUFU.RCP R43, R43 ;  /* 0x0000002b002b7308 */ /* 0x000e280000001000 */
[----:B------:R-:W-:-:S04]  /*2e10*/  @!P3 IADD3 R33, -R33, RZ, RZ ;  /* 0x000000ff2121b210 */ /* 0x000fc80007ffe1ff */
[----:B------:R-:W-:-:S05]  /*2e20*/  SEL R33, R8, R33, !P4 ;  /* 0x0000002108217207 */ /* 0x000fca0006000000 */
[----:B------:R-:W-:Y:S01]  /*2e30*/  IMAD R33, R32, UR5, R33 ;  /* 0x0000000520217c24 */ /* 0x000fe2000f8e0221 */
[----:B------:R-:W-:Y:S02]  /*2e40*/  LOP3.LUT R32, RZ, R41, RZ, 0x33, !PT ;  /* 0x00000029ff207212 */ /* 0x000fe400078e33ff */
[----:B------:R-:W-:-:S03]  /*2e50*/  IADD3 R41, P0, R38, 0x1, RZ ;  /* 0x0000000126297810 */ /* 0x000fc60007f1e0ff */
[----:B------:R-:W-:Y:S02]  /*2e60*/  IMAD.IADD R33, R32, 0x1, R33 ;  /* 0x0000000120217824 */ /* 0x000fe400078e0221 */
[----:B------:R-:W-:-:S03]  /*2e70*/  IMAD.WIDE.U32 R48, R41, UR5, R48 ;  /* 0x0000000529307c25 */ /* 0x000fc6000f8e0030 */
[----:B------:R-:W-:Y:S01]  /*2e80*/  I2FP.F32.S32 R33, R33 ;  /* 0x0000002100217245 */ /* 0x000fe20000201400 */
[----:B--2---:R-:W-:Y:S02]  /*2e90*/  HADD2.F32 R42, -RZ, R42.H0_H0 ;  /* 0x2000002aff2a7230 */ /* 0x004fe40000004100 */
[----:B---3--:R-:W-:-:S03]  /*2ea0*/  HADD2.F32 R40, -RZ, R40.H0_H0 ;  /* 0x20000028ff287230 */ /* 0x008fc60000004100 */
        /* <DEDUP_REMOVED lines=8> */
[----:B------:R-:W-:Y:S01]  /*2f30*/  FADD.FTZ R45, R40, R33 ;  /* 0x00000021282d7221 */ /* 0x000fe20000010000 */
[----:B------:R-:W-:-:S04]  /*2f40*/  IADD3.X R33, RZ, R37, RZ, P0, !PT ;  /* 0x00000025ff217210 */ /* 0x000fc800007fe4ff */
[----:B------:R-:W-:Y:S01]  /*2f50*/  F2FP.F16.F32.PACK_AB R45, RZ, R45 ;  /* 0x0000002dff2d723e */ /* 0x000fe200000000ff */
[----:B------:R-:W-:-:S04]  /*2f60*/  IMAD R32, R33, UR5, RZ ;  /* 0x0000000521207c24 */ /* 0x000fc8000f8e02ff */
[----:B------:R-:W-:Y:S01]  /*2f70*/  IMAD R41, R3, R41, R32 ;  /* 0x0000002903297224 */ /* 0x000fe200078e0220 */
[----:B------:R0:W-:Y:S03]  /*2f80*/  STG.E.U16 desc[UR12][R28.64], R45 ;  /* 0x0000002d1c007986 */ /* 0x0001e6000c10150c */
[----:B------:R-:W-:-:S05]  /*2f90*/  IMAD.IADD R42, R49, 0x1, R41 ;  /* 0x00000001312a7824 */ /* 0x000fca00078e0229 */
[----:B------:R-:W-:-:S04]  /*2fa0*/  LOP3.LUT R32, R42, UR8, RZ, 0xfc, !PT ;  /* 0x000000082a207c12 */ /* 0x000fc8000f8efcff */
[----:B------:R-:W-:-:S13]  /*2fb0*/  ISETP.NE.U32.AND P0, PT, R32, RZ, PT ;  /* 0x000000ff2000720c */ /* 0x000fda0003f05070 */
[----:B0-----:R-:W-:Y:S05]  /*2fc0*/  @!P0 BRA `(.L_x_105) ;  /* 0x0000000000188947 */ /* 0x001fea0003800000 */
[----:B------:R-:W-:Y:S01]  /*2fd0*/  ULDC UR5, c[0x0][0x22c] ;  /* 0x00008b0000057ab9 */ /* 0x000fe20000000800 */
[----:B------:R-:W-:Y:S01]  /*2fe0*/  MOV R39, UR8 ;  /* 0x0000000800277c02 */ /* 0x000fe20008000f00 */
[----:B------:R-:W-:Y:S01]  /*2ff0*/  IMAD.U32 R40, RZ, RZ, UR5 ;  /* 0x00000005ff287e24 */ /* 0x000fe2000f8e00ff */
[----:B------:R-:W-:-:S07]  /*3000*/  MOV R8, 0x3020 ;  /* 0x0000302000087802 */ /* 0x000fce0000000f00 */
[----:B------:R-:W-:Y:S05]  /*3010*/  CALL.REL.NOINC `($__internal_2_$__cuda_sm20_div_s64) ;  /* 0x0000001000dc7944 */ /* 0x000fea0003c00000 */
[----:B------:R-:W-:Y:S05]  /*3020*/  BRA `(.L_x_106) ;  /* 0x0000000000487947 */ /* 0x000fea0003800000 */
.L_x_105:
[----:B------:R-:W0:Y:S08]  /*3030*/  I2F.U32.RP R40, R39 ;  /* 0x0000002700287306 */ /* 0x000e300000209000 */
[----:B0-----:R-:W0:Y:S02]  /*3040*/  MUFU.RCP R40, R40 ;  /* 0x0000002800287308 */ /* 0x001e240000001000 */
[----:B0-----:R-:W-:-:S06]  /*3050*/  IADD3 R41, R40, 0xffffffe, RZ ;  /* 0x0ffffffe28297810 */ /* 0x001fcc0007ffe0ff */
[----:B------:R-:W0:Y:S02]  /*3060*/  F2I.FTZ.U32.TRUNC.NTZ R33, R41 ;  /* 0x0000002900217305 */ /* 0x000e24000021f000 */
[----:B0-----:R-:W-:-:S04]  /*3070*/  IMAD.MOV R32, RZ, RZ, -R33 ;  /* 0x000000ffff207224 */ /* 0x001fc800078e0a21 */
[----:B------:R-:W-:Y:S01]  /*3080*/  IMAD R43, R32, R39, RZ ;  /* 0x00000027202b7224 */ /* 0x000fe200078e02ff */
[----:B------:R-:W-:-:S10]  /*3090*/  HFMA2.MMA R32, -RZ, RZ, 0, 0 ;  /* 0x00000000ff207435 */ /* 0x000fd400000001ff */
        /* <DEDUP_REMOVED lines=9> */
[----:B------:R-:W-:-:S04]  /*3130*/  @P2 IADD3 R33, R33, 0x1, RZ ;  /* 0x0000000121212810 */ /* 0x000fc80007ffe0ff */
[----:B------:R-:W-:-:S07]  /*3140*/  SEL R40, R8, R33, !P0 ;  /* 0x0000002108287207 */ /* 0x000fce0004000000 */
.L_x_106:
[----:B------:R-:W-:Y:S05]  /*3150*/  BSYNC B3 ;  /* 0x0000000000037941 */ /* 0x000fea0003800000 */
.L_x_104:
[----:B------:R-:W2:Y:S01]  /*3160*/  LDG.E.U16 R41, desc[UR12][R30.64+0x2] ;  /* 0x0000020c1e297981 */ /* 0x000ea2000c1e1500 */
[----:B------:R-:W0:Y:S01]  /*3170*/  LDC R39, c[0x0][0x22c] ;  /* 0x00008b00ff277b82 */ /* 0x000e220000000800 */
[----:B------:R-:W-:Y:S01]  /*3180*/  VIADD R44, R36, 0x1 ;  /* 0x00000001242c7836 */ /* 0x000fe20000000000 */
[----:B------:R-:W-:Y:S01]  /*3190*/  MOV R32, RZ ;  /* 0x000000ff00207202 */ /* 0x000fe20000000f00 */
[----:B------:R-:W-:Y:S01]  /*31a0*/  ULDC UR5, c[0x0][0x224] ;  /* 0x0000890000057ab9 */ /* 0x000fe20000000800 */
[----:B------:R-:W-:Y:S01]  /*31b0*/  LOP3.LUT R40, RZ, R40, RZ, 0x33, !PT ;  /* 0x00000028ff287212 */ /* 0x000fe200078e33ff */
[----:B------:R-:W-:Y:S01]  /*31c0*/  HADD2.F32 R45, -RZ, R45.H0_H0 ;  /* 0x2000002dff2d7230 */ /* 0x000fe20000004100 */
[----:B------:R-:W-:Y:S01]  /*31d0*/  IABS R47, R44 ;  /* 0x0000002c002f7213 */ /* 0x000fe20000000000 */
        /* <DEDUP_REMOVED lines=10> */
[----:B------:R-:W-:-:S04]  /*3280*/  IMAD R43, R43, R42, RZ ;  /* 0x0000002a2b2b7224 */ /* 0x000fc800078e02ff */
[----:B------:R-:W-:-:S04]  /*3290*/  IMAD.HI.U32 R33, R33, R43, R32 ;  /* 0x0000002b21217227 */ /* 0x000fc800078e0020 */
[----:B------:R-:W-:-:S04]  /*32a0*/  IMAD.MOV.U32 R43, RZ, RZ, R47 ;  /* 0x000000ffff2b7224 */ /* 0x000fc800078e002f */
[----:B------:R-:W-:-:S05]  /*32b0*/  IMAD.HI.U32 R8, R33, R43, RZ ;  /* 0x0000002b21087227 */ /* 0x000fca00078e00ff */
[----:B------:R-:W-:-:S05]  /*32c0*/  IADD3 R32, -R8, RZ, RZ ;  /* 0x000000ff08207210 */ /* 0x000fca0007ffe1ff */
        /* <DEDUP_REMOVED lines=27> */
[----:B------:R-:W-:Y:S01]  /*3480*/  @P0 IADD3 R33, R33, 0x1, RZ ;  /* 0x0000000121210810 */ /* 0x000fe20007ffe0ff */
[----:B------:R-:W0:Y:S04]  /*3490*/  MUFU.RCP R42, R42 ;  /* 0x0000002a002a7308 */ /* 0x000e280000001000 */
[----:B------:R-:W-:-:S05]  /*34a0*/  @!P3 IMAD.MOV R33, RZ, RZ, -R33 ;  /* 0x000000ffff21b224 */ /* 0x000fca00078e0a21 */
[----:B------:R-:W-:-:S05]  /*34b0*/  SEL R33, R8, R33, !P4 ;  /* 0x0000002108217207 */ /* 0x000fca0006000000 */
[----:B------:R-:W-:-:S05]  /*34c0*/  IMAD R33, R32, UR5, R33 ;  /* 0x0000000520217c24 */ /* 0x000fca000f8e0221 */
[----:B------:R-:W-:-:S04]  /*34d0*/  IADD3 R33, R40, R33, RZ ;  /* 0x0000002128217210 */ /* 0x000fc80007ffe0ff */
[----:B------:R-:W-:Y:S02]  /*34e0*/  I2FP.F32.S32 R32, R33 ;  /* 0x0000002100207245 */ /* 0x000fe40000201400 */
[----:B------:R-:W-:-:S05]  /*34f0*/  IADD3 R33, P0, R38, 0x2, RZ ;  /* 0x0000000226217810 */ /* 0x000fca0007f1e0ff */
[----:B------:R-:W-:-:S04]  /*3500*/  IMAD.WIDE.U32 R48, R33, UR5, R48 ;  /* 0x0000000521307c25 */ /* 0x000fc8000f8e0030 */
[----:B--2---:R-:W-:-:S05]  /*3510*/  HADD2.F32 R41, -RZ, R41.H0_H0 ;  /* 0x20000029ff297230 */ /* 0x004fca0000004100 */
[----:B0-----:R-:W-:-:S05]  /*3520*/  FMUL.FTZ R41, R41, R42 ;  /* 0x0000002a29297220 */ /* 0x001fca0000410000 */
[----:B------:R-:W-:-:S05]  /*3530*/  F2FP.F16.F32.PACK_AB R41, R32, R41 ;  /* 0x000000292029723e */ /* 0x000fca00000000ff */
[--C-:B------:R-:W-:Y:S02]  /*3540*/  HADD2.F32 R32, -RZ, R41.reuse.H1_H1 ;  /* 0x30000029ff207230 */ /* 0x100fe40000004100 */
[----:B------:R-:W-:-:S04]  /*3550*/  HADD2.F32 R41, -RZ, R41.H0_H0 ;  /* 0x20000029ff297230 */ /* 0x000fc80000004100 */
[----:B------:R-:W0:Y:S02]  /*3560*/  MUFU.RCP R32, R32 ;  /* 0x0000002000207308 */ /* 0x000e240000001000 */
[----:B0-----:R-:W-:-:S05]  /*3570*/  FMUL.FTZ R41, R41, R32 ;  /* 0x0000002029297220 */ /* 0x001fca0000410000 */
[----:B------:R-:W-:-:S05]  /*3580*/  F2FP.F16.F32.PACK_AB R41, RZ, R41 ;  /* 0x00000029ff29723e */ /* 0x000fca00000000ff */
[----:B------:R-:W-:-:S05]  /*3590*/  HADD2.F32 R40, -RZ, R41.H0_H0 ;  /* 0x20000029ff287230 */ /* 0x000fca0000004100 */
[----:B------:R-:W-:Y:S01]  /*35a0*/  FADD.FTZ R45, R45, R40 ;  /* 0x000000282d2d7221 */ /* 0x000fe20000010000 */
[----:B------:R-:W-:-:S04]  /*35b0*/  IMAD.X R40, RZ, RZ, R37, P0 ;  /* 0x000000ffff287224 */ /* 0x000fc800000e0625 */
[----:B------:R-:W-:Y:S01]  /*35c0*/  IMAD R40, R40, UR5, RZ ;  /* 0x0000000528287c24 */ /* 0x000fe2000f8e02ff */
[----:B------:R-:W-:-:S03]  /*35d0*/  F2FP.F16.F32.PACK_AB R45, RZ, R45 ;  /* 0x0000002dff2d723e */ /* 0x000fc600000000ff */
[----:B------:R-:W-:Y:S02]  /*35e0*/  IMAD R33, R3, R33, R40 ;  /* 0x0000002103217224 */ /* 0x000fe400078e0228 */
[----:B------:R0:W-:Y:S03]  /*35f0*/  STG.E.U16 desc[UR12][R28.64], R45 ;  /* 0x0000002d1c007986 */ /* 0x0001e6000c10150c */
[----:B------:R-:W-:-:S04]  /*3600*/  IADD3 R42, R49, R33, RZ ;  /* 0x00000021312a7210 */ /* 0x000fc80007ffe0ff */
[----:B------:R-:W-:-:S04]  /*3610*/  LOP3.LUT R32, R42, UR8, RZ, 0xfc, !PT ;  /* 0x000000082a207c12 */ /* 0x000fc8000f8efcff */
[----:B------:R-:W-:-:S13]  /*3620*/  ISETP.NE.U32.AND P0, PT, R32, RZ, PT ;  /* 0x000000ff2000720c */ /* 0x000fda0003f05070 */
[----:B0-----:R-:W-:Y:S05]  /*3630*/  @!P0 BRA `(.L_x_108) ;  /* 0x0000000000188947 */ /* 0x001fea0003800000 */
[----:B------:R-:W-:Y:S01]  /*3640*/  ULDC UR5, c[0x0][0x22c] ;  /* 0x00008b0000057ab9 */ /* 0x000fe20000000800 */
[----:B------:R-:W-:Y:S01]  /*3650*/  IMAD.U32 R39, RZ, RZ, UR8 ;  /* 0x00000008ff277e24 */ /* 0x000fe2000f8e00ff */
[----:B------:R-:W-:Y:S02]  /*3660*/  MOV R40, UR5 ;  /* 0x0000000500287c02 */ /* 0x000fe40008000f00 */
[----:B------:R-:W-:-:S07]  /*3670*/  MOV R8, 0x3690 ;  /* 0x0000369000087802 */ /* 0x000fce0000000f00 */
[----:B------:R-:W-:Y:S05]  /*3680*/  CALL.REL.NOINC `($__internal_2_$__cuda_sm20_div_s64) ;  /* 0x0000000c00407944 */ /* 0x000fea0003c00000 */
[----:B------:R-:W-:Y:S05]  /*3690*/  BRA `(.L_x_109) ;  /* 0x0000000000487947 */ /* 0x000fea0003800000 */
.L_x_108:
        /* <DEDUP_REMOVED lines=18> */
.L_x_109:
[----:B------:R-:W-:Y:S05]  /*37c0*/  BSYNC B3 ;  /* 0x0000000000037941 */ /* 0x000fea0003800000 */
.L_x_107:
[----:B------:R-:W2:Y:S01]  /*37d0*/  LDG.E.U16 R41, desc[UR12][R30.64+0x4] ;  /* 0x0000040c1e297981 */ /* 0x000ea2000c1e1500 */
[----:B------:R-:W0:Y:S01]  /*37e0*/  LDC R39, c[0x0][0x22c] ;  /* 0x00008b00ff277b82 */ /* 0x000e220000000800 */
[----:B------:R-:W-:Y:S01]  /*37f0*/  IADD3 R44, R36, 0x2, RZ ;  /* 0x00000002242c7810 */ /* 0x000fe20007ffe0ff */
[----:B------:R-:W-:Y:S01]  /*3800*/  IMAD.MOV.U32 R32, RZ, RZ, RZ ;  /* 0x000000ffff207224 */ /* 0x000fe200078e00ff */
        /* <DEDUP_REMOVED lines=50> */
[----:B------:R-:W-:-:S04]  /*3b30*/  IMAD R33, R32, UR5, R33 ;  /* 0x0000000520217c24 */ /* 0x000fc8000f8e0221 */
[----:B------:R-:W-:-:S05]  /*3b40*/  IMAD.IADD R33, R40, 0x1, R33 ;  /* 0x0000000128217824 */ /* 0x000fca00078e0221 */
        /* <DEDUP_REMOVED lines=27> */
[----:B------:R-:W-:Y:S01]  /*3d00*/  MOV R8, R40 ;  /* 0x0000002800087202 */ /* 0x000fe20000000f00 */
[----:B------:R-:W-:Y:S06]  /*3d10*/  BRA `(.L_x_112) ;  /* 0x0000000000487947 */ /* 0x000fec0003800000 */
.L_x_111:
        /* <DEDUP_REMOVED lines=18> */
.L_x_112:
[----:B------:R-:W-:Y:S05]  /*3e40*/  BSYNC B3 ;  /* 0x0000000000037941 */ /* 0x000fea0003800000 */
.L_x_110:
[----:B------:R0:W2:Y:S01]  /*3e50*/  LDG.E.U16 R39, desc[UR12][R30.64+0x6] ;  /* 0x0000060c1e277981 */ /* 0x0000a2000c1e1500 */
[----:B------:R-:W1:Y:S01]  /*3e60*/  LDC R40, c[0x0][0x22c] ;  /* 0x00008b00ff287b82 */ /* 0x000e620000000800 */
[C---:B------:R-:W-:Y:S01]  /*3e70*/  IADD3 R43, R36.reuse, 0x3, RZ ;  /* 0x00000003242b7810 */ /* 0x040fe20007ffe0ff */
[----:B------:R-:W-:Y:S01]  /*3e80*/  ULDC UR5, c[0x0][0x224] ;  /* 0x0000890000057ab9 */ /* 0x000fe20000000800 */
[----:B------:R-:W-:Y:S01]  /*3e90*/  LOP3.LUT R8, RZ, R8, RZ, 0x33, !PT ;  /* 0x00000008ff087212 */ /* 0x000fe200078e33ff */
[----:B------:R-:W-:Y:S01]  /*3ea0*/  HADD2.F32 R45, -RZ, R45.H0_H0 ;  /* 0x2000002dff2d7230 */ /* 0x000fe20000004100 */
[----:B------:R-:W-:Y:S02]  /*3eb0*/  IABS R44, R43 ;  /* 0x0000002b002c7213 */ /* 0x000fe40000000000 */
[----:B------:R-:W-:Y:S02]  /*3ec0*/  IADD3 R36, R36, 0x4, RZ ;  /* 0x0000000424247810 */ /* 0x000fe40007ffe0ff */
[----:B-1----:R-:W-:-:S02]  /*3ed0*/  IABS R41, R40 ;  /* 0x0000002800297213 */ /* 0x002fc40000000000 */
[----:B------:R-:W-:Y:S02]  /*3ee0*/  ISETP.NE.AND P4, PT, R40, RZ, PT ;  /* 0x000000ff2800720c */ /* 0x000fe40003f85270 */
[----:B------:R-:W1:Y:S08]  /*3ef0*/  I2F.RP R46, R41 ;  /* 0x00000029002e7306 */ /* 0x000e700000209400 */
[----:B-1----:R-:W1:Y:S02]  /*3f00*/  MUFU.RCP R46, R46 ;  /* 0x0000002e002e7308 */ /* 0x002e640000001000 */
[----:B-1----:R-:W-:-:S06]  /*3f10*/  IADD3 R47, R46, 0xffffffe, RZ ;  /* 0x0ffffffe2e2f7810 */ /* 0x002fcc0007ffe0ff */
[----:B------:R-:W1:Y:S02]  /*3f20*/  F2I.FTZ.U32.TRUNC.NTZ R33, R47 ;  /* 0x0000002f00217305 */ /* 0x000e64000021f000 */
[----:B-1----:R-:W-:-:S04]  /*3f30*/  IMAD.MOV R32, RZ, RZ, -R33 ;  /* 0x000000ffff207224 */ /* 0x002fc800078e0a21 */
        /* <DEDUP_REMOVED lines=23> */
[----:B------:R-:W-:Y:S02]  /*40b0*/  F2FP.F16.F32.PACK_AB R40, RZ, R35 ;  /* 0x00000023ff28723e */ /* 0x000fe400000000ff */
[----:B------:R-:W-:-:S03]  /*40c0*/  IADD3 R46, -R42, RZ, RZ ;  /* 0x000000ff2a2e7210 */ /* 0x000fc60007ffe1ff */
[----:B------:R-:W-:Y:S02]  /*40d0*/  HADD2.F32 R40, -RZ, R40.H0_H0 ;  /* 0x20000028ff287230 */ /* 0x000fe40000004100 */
[----:B------:R-:W-:-:S04]  /*40e0*/  IMAD R44, R41, R46, R44 ;  /* 0x0000002e292c7224 */ /* 0x000fc800078e022c */
[----:B------:R-:W1:Y:S01]  /*40f0*/  MUFU.RCP R40, R40 ;  /* 0x0000002800287308 */ /* 0x000e620000001000 */
[----:B------:R-:W-:-:S13]  /*4100*/  ISETP.GT.U32.AND P2, PT, R41, R44, PT ;  /* 0x0000002c2900720c */ /* 0x000fda0003f44070 */
[----:B------:R-:W-:Y:S01]  /*4110*/  @!P2 IMAD.IADD R44, R44, 0x1, -R41 ;  /* 0x000000012c2ca824 */ /* 0x000fe200078e0a29 */
[----:B------:R-:W-:Y:S02]  /*4120*/  @!P2 IADD3 R42, R42, 0x1, RZ ;  /* 0x000000012a2aa810 */ /* 0x000fe40007ffe0ff */
[----:B0-----:R-:W-:Y:S02]  /*4130*/  IADD3 R30, P2, R30, 0x8, RZ ;  /* 0x000000081e1e7810 */ /* 0x001fe40007f5e0ff */
        /* <DEDUP_REMOVED lines=8> */
[----:B------:R-:W-:-:S04]  /*41c0*/  IMAD R33, R32, UR5, R33 ;  /* 0x0000000520217c24 */ /* 0x000fc8000f8e0221 */
[----:B------:R-:W-:-:S05]  /*41d0*/  IMAD.IADD R33, R8, 0x1, R33 ;  /* 0x0000000108217824 */ /* 0x000fca00078e0221 */
[----:B------:R-:W-:Y:S01]  /*41e0*/  I2FP.F32.S32 R8, R33 ;  /* 0x0000002100087245 */ /* 0x000fe20000201400 */
[----:B--2---:R-:W-:-:S05]  /*41f0*/  HADD2.F32 R39, -RZ, R39.H0_H0 ;  /* 0x20000027ff277230 */ /* 0x004fca0000004100 */
[----:B-1----:R-:W-:-:S05]  /*4200*/  FMUL.FTZ R39, R39, R40 ;  /* 0x0000002827277220 */ /* 0x002fca0000410000 */
[----:B------:R-:W-:-:S05]  /*4210*/  F2FP.F16.F32.PACK_AB R39, R8, R39 ;  /* 0x000000270827723e */ /* 0x000fca00000000ff */
[--C-:B------:R-:W-:Y:S02]  /*4220*/  HADD2.F32 R8, -RZ, R39.reuse.H1_H1 ;  /* 0x30000027ff087230 */ /* 0x100fe40000004100 */
[----:B------:R-:W-:-:S04]  /*4230*/  HADD2.F32 R39, -RZ, R39.H0_H0 ;  /* 0x20000027ff277230 */ /* 0x000fc80000004100 */
[----:B------:R-:W0:Y:S02]  /*4240*/  MUFU.RCP R8, R8 ;  /* 0x0000000800087308 */ /* 0x000e240000001000 */
[----:B0-----:R-:W-:-:S05]  /*4250*/  FMUL.FTZ R39, R39, R8 ;  /* 0x0000000827277220 */ /* 0x001fca0000410000 */
[----:B------:R-:W-:-:S05]  /*4260*/  F2FP.F16.F32.PACK_AB R39, RZ, R39 ;  /* 0x00000027ff27723e */ /* 0x000fca00000000ff */
[----:B------:R-:W-:-:S05]  /*4270*/  HADD2.F32 R32, -RZ, R39.H0_H0 ;  /* 0x20000027ff207230 */ /* 0x000fca0000004100 */
[----:B------:R-:W-:-:S05]  /*4280*/  FADD.FTZ R32, R45, R32 ;  /* 0x000000202d207221 */ /* 0x000fca0000010000 */
[----:B------:R-:W-:-:S05]  /*4290*/  F2FP.F16.F32.PACK_AB R32, RZ, R32 ;  /* 0x00000020ff20723e */ /* 0x000fca00000000ff */
[----:B------:R3:W-:Y:S01]  /*42a0*/  STG.E.U16 desc[UR12][R28.64], R32 ;  /* 0x000000201c007986 */ /* 0x0007e2000c10150c */
[----:B------:R-:W-:Y:S05]  /*42b0*/  @!P0 BRA `(.L_x_113) ;  /* 0xffffffe400748947 */ /* 0x000fea000383ffff */
.L_x_89:
[----:B------:R-:W-:Y:S05]  /*42c0*/  BSYNC B2 ;  /* 0x0000000000027941 */ /* 0x000fea0003800000 */
.L_x_88:
[----:B------:R-:W-:Y:S05]  /*42d0*/  @!P1 BRA `(.L_x_114) ;  /* 0xffffffcc00009947 */ /* 0x000fea000383ffff */
.L_x_84:
[----:B------:R-:W-:Y:S05]  /*42e0*/  BSYNC B1 ;  /* 0x0000000000017941 */ /* 0x000fea0003800000 */
.L_x_83:
[----:B------:R-:W-:Y:S01]  /*42f0*/  VIADD R10, R10, UR11 ;  /* 0x0000000b0a0a7c36 */ /* 0x000fe20008000000 */
[----:B------:R-:W-:-:S04]  /*4300*/  ULDC UR5, c[0x0][0x224] ;  /* 0x0000890000057ab9 */ /* 0x000fc80000000800 */
[----:B------:R-:W-:-:S13]  /*4310*/  ISETP.GE.AND P0, PT, R10, UR5, PT ;  /* 0x000000050a007c0c */ /* 0x000fda000bf06270 */
[----:B------:R-:W-:Y:S05]  /*4320*/  @!P0 BRA `(.L_x_115) ;  /* 0xffffffc400108947 */ /* 0x000fea000383ffff */
.L_x_79:
[----:B------:R-:W-:Y:S05]  /*4330*/  BSYNC B0 ;  /* 0x0000000000007941 */ /* 0x000fea0003800000 */
.L_x_78:
[----:B------:R-:W-:Y:S01]  /*4340*/  IADD3 R2, R5, R2, RZ ;  /* 0x0000000205027210 */ /* 0x000fe20007ffe0ff */
[----:B------:R-:W-:-:S03]  /*4350*/  ULDC UR5, c[0x0][0x220] ;  /* 0x0000880000057ab9 */ /* 0x000fc60000000800 */
[----:B------:R-:W-:-:S13]  /*4360*/  ISETP.GE.AND P0, PT, R2, UR5, PT ;  /* 0x0000000502007c0c */ /* 0x000fda000bf06270 */
[----:B------:R-:W-:Y:S05]  /*4370*/  @!P0 BRA `(.L_x_116) ;  /* 0xffffffbc00908947 */ /* 0x000fea000383ffff */
[----:B------:R-:W-:Y:S05]  /*4380*/  EXIT ;  /* 0x000000000000794d */ /* 0x000fea0003800000 */
        .weak           $__internal_2_$__cuda_sm20_div_s64
        .type           $__internal_2_$__cuda_sm20_div_s64,@function
        .size           $__internal_2_$__cuda_sm20_div_s64,(.L_x_684 - $__internal_2_$__cuda_sm20_div_s64)
$__internal_2_$__cuda_sm20_div_s64:
        /* <DEDUP_REMOVED lines=68> */
[----:B------:R-:W-:Y:S01]  /*47d0*/  ISETP.GE.AND P2, PT, R32, RZ, PT ;  /* 0x000000ff2000720c */ /* 0x000fe20003f46270 */
[----:B------:R-:W-:Y:S01]  /*47e0*/  IMAD.MOV.U32 R32, RZ, RZ, R8 ;  /* 0x000000ffff207224 */ /* 0x000fe200078e0008 */
[----:B------:R-:W-:-:S02]  /*47f0*/  SEL R41, R41, R46, P0 ;  /* 0x0000002e29297207 */ /* 0x000fc40000000000 */
[----:B------:R-:W-:Y:S02]  /*4800*/  ISETP.NE.U32.AND P0, PT, R40, RZ, PT ;  /* 0x000000ff2800720c */ /* 0x000fe40003f05070 */
[-C--:B------:R-:W-:Y:S02]  /*4810*/  IADD3 R40, RZ, -R41.reuse, RZ ;  /* 0x80000029ff287210 */ /* 0x080fe40007ffe0ff */
[----:B------:R-:W-:Y:S02]  /*4820*/  ISETP.NE.AND.EX P0, PT, R39, RZ, PT, P0 ;  /* 0x000000ff2700720c */ /* 0x000fe40003f05300 */
[----:B------:R-:W-:-:S04]  /*4830*/  SEL R40, R40, R41, !P2 ;  /* 0x0000002928287207 */ /* 0x000fc80005000000 */
[----:B------:R-:W-:Y:S01]  /*4840*/  SEL R40, R40, 0xffffffff, P0 ;  /* 0xffffffff28287807 */ /* 0x000fe20000000000 */
[----:B------:R-:W-:Y:S06]  /*4850*/  RET.REL.NODEC R32 `(_ZN2at6native58_GLOBAL__N__9a069279_25_AdaptiveAveragePooling_cu_ef17039c26adaptive_average_gradinputIN3c104HalfEEEvPT_PKS5_iiii) ;  /* 0xffffffb420e87950 */ /* 0x000fec0003c3ffff */
.L_x_117:
        /* <DEDUP_REMOVED lines=10> */
.L_x_684:


//--------------------- .text._ZN2at6native58_GLOBAL__N__9a069279_25_AdaptiveAveragePooling_cu_ef17039c33atomic_adaptive_average_gradinputIN3c104HalfEEEvPT_PKS5_iiii --------------------------
	.section	.text._ZN2at6native58_GLOBAL__N__9a069279_25_AdaptiveAveragePooling_cu_ef17039c33atomic_adaptive_average_gradinputIN3c104HalfEEEvPT_PKS5_iiii,"ax",@progbits
	.align	128
.text._ZN2at6native58_GLOBAL__N__9a069279_25_AdaptiveAveragePooling_cu_ef17039c33atomic_adaptive_average_gradinputIN3c104HalfEEEvPT_PKS5_iiii:
        .type           _ZN2at6native58_GLOBAL__N__9a069279_25_AdaptiveAveragePooling_cu_ef17039c33atomic_adaptive_average_gradinputIN3c104HalfEEEvPT_PKS5_iiii,@function
        .size           _ZN2at6native58_GLOBAL__N__9a069279_25_AdaptiveAveragePooling_cu_ef17039c33atomic_adaptive_average_gradinputIN3c104HalfEEEvPT_PKS5_iiii,(.L_x_686 - _ZN2at6native58_GLOBAL__N__9a069279_25_AdaptiveAveragePooling_cu_ef17039c33atomic_adaptive_average_gradinputIN3c104HalfEEEvPT_PKS5_iiii)
        .other          _ZN2at6native58_GLOBAL__N__9a069279_25_AdaptiveAveragePooling_cu_ef17039c33atomic_adaptive_average_gradinputIN3c104HalfEEEvPT_PKS5_iiii,@"STO_CUDA_ENTRY STV_DEFAULT"
_ZN2at6native58_GLOBAL__N__9a069279_25_AdaptiveAveragePooling_cu_ef17039c33atomic_adaptive_average_gradinputIN3c104HalfEEEvPT_PKS5_iiii:
        /* <DEDUP_REMOVED lines=25> */
.L_x_148:
        /* <DEDUP_REMOVED lines=56> */
[----:B------:R-:W-:Y:S01]  /*0510*/  MOV R23, R9 ;  /* 0x0000000900177202 */ /* 0x000fe20000000f00 */
[----:B------:R-:W-:Y:S01]  /*0520*/  IMAD.U32 R20, RZ, RZ, UR13 ;  /* 0x0000000dff147e24 */ /* 0x000fe2000f8e00ff */
[----:B------:R-:W-:Y:S01]  /*0530*/  MOV R4, 0x560 ;  /* 0x0000056000047802 */ /* 0x000fe20000000f00 */
[----:B------:R-:W-:-:S07]  /*0540*/  IMAD.U32 R21, RZ, RZ, UR7 ;  /* 0x00000007ff157e24 */ /* 0x000fce000f8e00ff */
[----:B------:R-:W-:Y:S05]  /*0550*/  CALL.REL.NOINC `($__internal_3_$__cuda_sm20_div_s64) ;  /* 0x0000001000b87944 */ /* 0x000fea0003c00000 */
[----:B------:R-:W-:Y:S01]  /*0560*/  IMAD.MOV.U32 R7, RZ, RZ, R14 ;  /* 0x000000ffff077224 */ /* 0x000fe200078e000e */
[----:B------:R-:W-:Y:S06]  /*0570*/  BRA `(.L_x_120) ;  /* 0x0000000000487947 */ /* 0x000fec0003800000 */
.L_x_119:
        /* <DEDUP_REMOVED lines=18> */
.L_x_120:
[----:B------:R-:W-:Y:S05]  /*06a0*/  BSYNC B0 ;  /* 0x0000000000007941 */ /* 0x000fea0003800000 */
.L_x_118:
        /* <DEDUP_REMOVED lines=18> */
.L_x_147:
[----:B------:R-:W0:Y:S01]  /*07d0*/  LDC R15, c[0x0][0x22c] ;  /* 0x00008b00ff0f7b82 */ /* 0x000e220000000800 */
[----:B------:R-:W-:Y:S01]  /*07e0*/  IABS R13, R10 ;  /* 0x0000000a000d7213 */ /* 0x000fe20000000000 */
[----:B------:R-:W-:Y:S01]  /*07f0*/  ULDC UR7, c[0x0][0x224] ;  /* 0x0000890000077ab9 */ /* 0x000fe20000000800 */
[----:B------:R-:W-:Y:S01]  /*0800*/  VIADD R19, R10, 0x1 ;  /* 0x000000010a137836 */ /* 0x000fe20000000000 */
[----:B------:R-:W-:Y:S01]  /*0810*/  MOV R23, 0xffffffff ;  /* 0xffffffff00177802 */ /* 0x000fe20000000f00 */
[----:B------:R-:W-:Y:S01]  /*0820*/  IMAD.MOV.U32 R22, RZ, RZ, -0x1 ;  /* 0xffffffffff167424 */ /* 0x000fe200078e00ff */
[----:B------:R-:W-:Y:S03]  /*0830*/  BSSY B1, `(.L_x_123) ;  /* 0x000004b000017945 */ /* 0x000fe60003800000 */
        /* <DEDUP_REMOVED lines=12> */
[----:B------:R-:W-:Y:S01]  /*0900*/  IMAD R13, R12, R4, R13 ;  /* 0x000000040c0d7224 */ /* 0x000fe200078e020d */
[----:B------:R-:W-:-:S04]  /*0910*/  LOP3.LUT R4, R10, R15, RZ, 0x3c, !PT ;  /* 0x0000000f0a047212 */ /* 0x000fc800078e3cff */
[----:B------:R-:W-:Y:S02]  /*0920*/  ISETP.GT.U32.AND P1, PT, R12, R13, PT ;  /* 0x0000000d0c00720c */ /* 0x000fe40003f24070 */
[----:B------:R-:W-:Y:S02]  /*0930*/  ISETP.GE.AND P2, PT, R4, RZ, PT ;  /* 0x000000ff0400720c */ /* 0x000fe40003f46270 */
[----:B------:R-:W-:-:S09]  /*0940*/  LOP3.LUT R4, RZ, R15, RZ, 0x33, !PT ;  /* 0x0000000fff047212 */ /* 0x000fd200078e33ff */
[----:B------:R-:W-:Y:S01]  /*0950*/  @!P1 IADD3 R13, R13, -R12, RZ ;  /* 0x8000000c0d0d9210 */ /* 0x000fe20007ffe0ff */
        /* <DEDUP_REMOVED lines=35> */
[----:B------:R-:W-:Y:S05]  /*0b90*/  CALL.REL.NOINC `($__internal_3_$__cuda_sm20_div_s64) ;  /* 0x0000000c00287944 */ /* 0x000fea0003c00000 */
[----:B------:R-:W-:Y:S01]  /*0ba0*/  IMAD.MOV.U32 R12, RZ, RZ, R14 ;  /* 0x000000ffff0c7224 */ /* 0x000fe200078e000e */
[----:B------:R-:W-:Y:S06]  /*0bb0*/  BRA `(.L_x_125) ;  /* 0x0000000000487947 */ /* 0x000fec0003800000 */
.L_x_124:
[----:B------:R-:W0:Y:S08]  /*0bc0*/  I2F.U32.RP R14, R15 ;  /* 0x0000000f000e7306 */ /* 0x000e300000209000 */
[----:B0-----:R-:W0:Y:S02]  /*0bd0*/  MUFU.RCP R14, R14 ;  /* 0x0000000e000e7308 */ /* 0x001e240000001000 */
[----:B0-----:R-:W-:-:S06]  /*0be0*/  IADD3 R12, R14, 0xffffffe, RZ ;  /* 0x0ffffffe0e0c7810 */ /* 0x001fcc0007ffe0ff */
        /* <DEDUP_REMOVED lines=9> */
[----:B------:R-:W-:Y:S02]  /*0c80*/  @P0 IMAD.IADD R22, R22, 0x1, -R15 ;  /* 0x0000000116160824 */ /* 0x000fe400078e0a0f */
[----:B------:R-:W-:Y:S01]  /*0c90*/  @P0 VIADD R13, R13, 0x1 ;  /* 0x000000010d0d0836 */ /* 0x000fe20000000000 */
[----:B------:R-:W-:Y:S02]  /*0ca0*/  ISETP.NE.U32.AND P0, PT, R15, RZ, PT ;  /* 0x000000ff0f00720c */ /* 0x000fe40003f05070 */
[----:B------:R-:W-:-:S13]  /*0cb0*/  ISETP.GE.U32.AND P1, PT, R22, R15, PT ;  /* 0x0000000f1600720c */ /* 0x000fda0003f26070 */
[----:B------:R-:W-:-:S05]  /*0cc0*/  @P1 VIADD R13, R13, 0x1 ;  /* 0x000000010d0d1836 */ /* 0x000fca0000000000 */
[----:B------:R-:W-:-:S07]  /*0cd0*/  SEL R12, R4, R13, !P0 ;  /* 0x0000000d040c7207 */ /* 0x000fce0004000000 */
.L_x_125:
[----:B------:R-:W-:Y:S05]  /*0ce0*/  BSYNC B1 ;  /* 0x0000000000017941 */ /* 0x000fea0003800000 */
.L_x_123:
[----:B------:R-:W-:Y:S01]  /*0cf0*/  IADD3 R4, P0, R10, R3, RZ ;  /* 0x000000030a047210 */ /* 0x000fe20007f1e0ff */
[----:B------:R-:W-:-:S03]  /*0d00*/  ULDC.64 UR16, c[0x0][0x218] ;  /* 0x0000860000107ab9 */ /* 0x000fc60000000a00 */
[----:B------:R-:W-:Y:S02]  /*0d10*/  LEA.HI.X.SX32 R13, R10, R7, 0x1, P0 ;  /* 0x000000070a0d7211 */ /* 0x000fe400000f0eff */
[----:B------:R-:W-:-:S04]  /*0d20*/  LEA R14, P0, R4, UR16, 0x1 ;  /* 0x00000010040e7c11 */ /* 0x000fc8000f8008ff */
[----:B------:R-:W-:Y:S01]  /*0d30*/  LEA.HI.X R15, R4, UR17, R13, 0x1, P0 ;  /* 0x00000011040f7c11 */ /* 0x000fe200080f0c0d */
[----:B------:R-:W-:-:S04]  /*0d40*/  ULDC.64 UR16, c[0x0][0x210] ;  /* 0x0000840000107ab9 */ /* 0x000fc80000000a00 */
[----:B------:R-:W2:Y:S01]  /*0d50*/  LDG.E.U16 R14, desc[UR10][R14.64] ;  /* 0x0000000a0e0e7981 */ /* 0x000ea2000c1e1500 */
[----:B------:R-:W-:Y:S01]  /*0d60*/  IADD3 R4, R12, 0x1, -R19 ;  /* 0x000000010c047810 */ /* 0x000fe20007ffe813 */
[----:B------:R-:W-:Y:S01]  /*0d70*/  BSSY B3, `(.L_x_126) ;  /* 0x00000a2000037945 */ /* 0x000fe20003800000 */
[----:B------:R-:W-:Y:S02]  /*0d80*/  ISETP.GE.AND P0, PT, R6, 0x1, PT ;  /* 0x000000010600780c */ /* 0x000fe40003f06270 */
[----:B------:R-:W-:Y:S02]  /*0d90*/  I2FP.F32.S32 R16, R4 ;  /* 0x0000000400107245 */ /* 0x000fe40000201400 */
[----:B------:R-:W-:Y:S02]  /*0da0*/  IADD3 R21, P1, R19, R5, RZ ;  /* 0x0000000513157210 */ /* 0x000fe40007f3e0ff */
[----:B------:R-:W-:-:S05]  /*0db0*/  F2FP.F16.F32.PACK_AB R16, R9, R16 ;  /* 0x000000100910723e */ /* 0x000fca00000000ff */
[--C-:B------:R-:W-:Y:S02]  /*0dc0*/  HADD2.F32 R17, -RZ, R16.reuse.H0_H0 ;  /* 0x20000010ff117230 */ /* 0x100fe40000004100 */
[----:B------:R-:W-:Y:S02]  /*0dd0*/  HADD2.F32 R16, -RZ, R16.H1_H1 ;  /* 0x30000010ff107230 */ /* 0x000fe40000004100 */
[----:B------:R-:W0:Y:S08]  /*0de0*/  MUFU.RCP R20, R17 ;  /* 0x0000001100147308 */ /* 0x000e300000001000 */
[----:B------:R-:W1:Y:S01]  /*0df0*/  MUFU.RCP R16, R16 ;  /* 0x0000001000107308 */ /* 0x000e620000001000 */
[----:B--2---:R-:W-:Y:S01]  /*0e00*/  HADD2.F32 R13, -RZ, R14.H0_H0 ;  /* 0x2000000eff0d7230 */ /* 0x004fe20000004100 */
[----:B------:R-:W-:-:S04]  /*0e10*/  LEA.HI.X.SX32 R14, R19, R8, 0x1, P1 ;  /* 0x00000008130e7211 */ /* 0x000fc800008f0eff */
[----:B0-----:R-:W-:Y:S01]  /*0e20*/  FMUL.FTZ R13, R13, R20 ;  /* 0x000000140d0d7220 */ /* 0x001fe20000410000 */
[----:B------:R-:W-:-:S04]  /*0e30*/  LEA R20, P2, R21, UR16, 0x1 ;  /* 0x0000001015147c11 */ /* 0x000fc8000f8408ff */
[----:B------:R-:W-:Y:S02]  /*0e40*/  F2FP.F16.F32.PACK_AB R13, RZ, R13 ;  /* 0x0000000dff0d723e */ /* 0x000fe400000000ff */
[----:B------:R-:W-:-:S03]  /*0e50*/  LEA.HI.X R21, R21, UR17, R14, 0x1, P2 ;  /* 0x0000001115157c11 */ /* 0x000fc600090f0c0e */
[----:B------:R-:W-:-:S05]  /*0e60*/  HADD2.F32 R13, -RZ, R13.H0_H0 ;  /* 0x2000000dff0d7230 */ /* 0x000fca0000004100 */
[----:B-1----:R-:W-:Y:S01]  /*0e70*/  FMUL.FTZ R14, R13, R16 ;  /* 0x000000100d0e7220 */ /* 0x002fe20000410000 */
[----:B------:R-:W-:Y:S06]  /*0e80*/  @!P0 BRA `(.L_x_127) ;  /* 0x0000000800408947 */ /* 0x000fec0003800000 */
[----:B------:R-:W-:Y:S01]  /*0e90*/  IMAD.MOV R11, RZ, RZ, -R11 ;  /* 0x000000ffff0b7224 */ /* 0x000fe200078e0a0b */
[----:B------:R-:W-:Y:S01]  /*0ea0*/  ULDC UR7, c[0x0][0x224] ;  /* 0x0000890000077ab9 */ /* 0x000fe20000000800 */
[----:B------:R-:W-:Y:S01]  /*0eb0*/  IMAD.IADD R19, R12, 0x1, -R19 ;  /* 0x000000010c137824 */ /* 0x000fe200078e0a13 */
[----:B------:R-:W-:Y:S01]  /*0ec0*/  LOP3.LUT R13, R4, 0x3, RZ, 0xc0, !PT ;  /* 0x00000003040d7812 */ /* 0x000fe200078ec0ff */
[----:B------:R-:W-:Y:S01]  /*0ed0*/  IMAD R12, R11, UR7, R12 ;  /* 0x000000070b0c7c24 */ /* 0x000fe2000f8e020c */
[----:B------:R-:W-:Y:S02]  /*0ee0*/  F2FP.F16.F32.PACK_AB R11, RZ, R14 ;  /* 0x0000000eff0b723e */ /* 0x000fe400000000ff */
[----:B------:R-:W-:Y:S01]  /*0ef0*/  ISETP.GE.U32.AND P0, PT, R19, 0x3, PT ;  /* 0x000000031300780c */ /* 0x000fe20003f06070 */
[----:B------:R-:W-:Y:S01]  /*0f00*/  HFMA2.MMA R19, -RZ, RZ, 0, 0 ;  /* 0x00000000ff137435 */ /* 0x000fe200000001ff */
[----:B------:R-:W-:-:S11]  /*0f10*/  IADD3 R18, -R18, R12, -R13 ;  /* 0x0000000c12127210 */ /* 0x000fd60007ffe90d */
.L_x_146:
        /* <DEDUP_REMOVED lines=12> */
.L_x_140:
        /* <DEDUP_REMOVED lines=8> */
.L_x_133:
[----:B-----5:R-:W-:-:S05]  /*1060*/  HADD2 R27, R22, R11.H0_H0 ;  /* 0x2000000b161b7230 */ /* 0x020fca0000000000 */
[----:B------:R-:W-:-:S06]  /*1070*/  PRMT R27, R22, R24, R27 ;  /* 0x00000018161b7216 */ /* 0x000fcc000000001b */
[----:B------:R-:W2:Y:S02]  /*1080*/  ATOM.E.CAS.STRONG.GPU PT, R27, [R14], R22, R27 ;  /* 0x000000160e1b738b */ /* 0x000ea400001ee11b */
[----:B--2---:R-:W-:Y:S01]  /*1090*/  ISETP.NE.U32.AND P2, PT, R27, R22, PT ;  /* 0x000000161b00720c */ /* 0x004fe20003f45070 */
[----:B------:R-:W-:-:S12]  /*10a0*/  IMAD.MOV.U32 R22, RZ, RZ, R27 ;  /* 0x000000ffff167224 */ /* 0x000fd800078e001b */
[----:B------:R-:W-:Y:S05]  /*10b0*/  @P2 BRA `(.L_x_133) ;  /* 0xfffffffc00e82947 */ /* 0x000fea000383ffff */
[----:B------:R-:W-:Y:S05]  /*10c0*/  BSYNC B4 ;  /* 0x0000000000047941 */ /* 0x000fea0003800000 */
.L_x_132:
        /* <DEDUP_REMOVED lines=8> */
.L_x_135:
[----:B-----5:R-:W-:-:S05]  /*1150*/  HADD2 R29, R22, R11.H0_H0 ;  /* 0x2000000b161d7230 */ /* 0x020fca0000000000 */
[----:B------:R-:W-:-:S06]  /*1160*/  PRMT R29, R22, R24, R29 ;  /* 0x00000018161d7216 */ /* 0x000fcc000000001d */
[----:B------:R-:W2:Y:S02]  /*1170*/  ATOM.E.CAS.STRONG.GPU PT, R29, [R14], R22, R29 ;  /* 0x000000160e1d738b */ /* 0x000ea400001ee11d */
[----:B--2---:R-:W-:Y:S01]  /*1180*/  ISETP.NE.U32.AND P2, PT, R29, R22, PT ;  /* 0x000000161d00720c */ /* 0x004fe20003f45070 */
[----:B------:R-:W-:-:S12]  /*1190*/  IMAD.MOV.U32 R22, RZ, RZ, R29 ;  /* 0x000000ffff167224 */ /* 0x000fd800078e001d */
[----:B------:R-:W-:Y:S05]  /*11a0*/  @P2 BRA `(.L_x_135) ;  /* 0xfffffffc00e82947 */ /* 0x000fea000383ffff */
[----:B------:R-:W-:Y:S05]  /*11b0*/  BSYNC B4 ;  /* 0x0000000000047941 */ /* 0x000fea0003800000 */
.L_x_134:
        /* <DEDUP_REMOVED lines=8> */
.L_x_137:
[----:B-----5:R-:W-:-:S05]  /*1240*/  HADD2 R29, R22, R11.H0_H0 ;  /* 0x2000000b161d7230 */ /* 0x020fca0000000000 */
[----:B------:R-:W-:-:S06]  /*1250*/  PRMT R29, R22, R24, R29 ;  /* 0x00000018161d7216 */ /* 0x000fcc000000001d */
[----:B------:R-:W2:Y:S02]  /*1260*/  ATOM.E.CAS.STRONG.GPU PT, R29, [R14], R22, R29 ;  /* 0x000000160e1d738b */ /* 0x000ea400001ee11d */
[----:B--2---:R-:W-:Y:S01]  /*1270*/  ISETP.NE.U32.AND P2, PT, R29, R22, PT ;  /* 0x000000161d00720c */ /* 0x004fe20003f45070 */
[----:B------:R-:W-:-:S12]  /*1280*/  IMAD.MOV.U32 R22, RZ, RZ, R29 ;  /* 0x000000ffff167224 */ /* 0x000fd800078e001d */
[----:B------:R-:W-:Y:S05]  /*1290*/  @P2 BRA `(.L_x_137) ;  /* 0xfffffffc00e82947 */ /* 0x000fea000383ffff */
[----:B------:R-:W-:Y:S05]  /*12a0*/  BSYNC B4 ;  /* 0x0000000000047941 */ /* 0x000fea0003800000 */
.L_x_136:
        /* <DEDUP_REMOVED lines=8> */
.L_x_139:
[----:B-----5:R-:W-:-:S05]  /*1330*/  HADD2 R29, R22, R11.H0_H0 ;  /* 0x2000000b161d7230 */ /* 0x020fca0000000000 */
[----:B------:R-:W-:-:S06]  /*1340*/  PRMT R29, R22, R12, R29 ;  /* 0x0000000c161d7216 */ /* 0x000fcc000000001d */
[----:B------:R-:W2:Y:S02]  /*1350*/  ATOM.E.CAS.STRONG.GPU PT, R29, [R14], R22, R29 ;  /* 0x000000160e1d738b */ /* 0x000ea400001ee11d */
[----:B--2---:R-:W-:Y:S01]  /*1360*/  ISETP.NE.U32.AND P2, PT, R29, R22, PT ;  /* 0x000000161d00720c */ /* 0x004fe20003f45070 */
[----:B------:R-:W-:-:S12]  /*1370*/  IMAD.MOV.U32 R22, RZ, RZ, R29 ;  /* 0x000000ffff167224 */ /* 0x000fd800078e001d */
[----:B------:R-:W-:Y:S05]  /*1380*/  @P2 BRA `(.L_x_139) ;  /* 0xfffffffc00e82947 */ /* 0x000fea000383ffff */
[----:B------:R-:W-:Y:S05]  /*1390*/  BSYNC B4 ;  /* 0x0000000000047941 */ /* 0x000fea0003800000 */
.L_x_138:
[----:B------:R-:W-:Y:S01]  /*13a0*/  IADD3 R16, R16, -0x4, RZ ;  /* 0xfffffffc10107810 */ /* 0x000fe20007ffe0ff */
[----:B------:R-:W-:Y:S01]  /*13b0*/  VIADD R17, R17, 0x4 ;  /* 0x0000000411117836 */ /* 0x000fe20000000000 */
[----:B------:R-:W-:Y:S02]  /*13c0*/  IADD3 R25, P3, R25, 0x8, RZ ;  /* 0x0000000819197810 */ /* 0x000fe40007f7e0ff */
[----:B------:R-:W-:-:S03]  /*13d0*/  ISETP.NE.AND P2, PT, R16, -0x1, PT ;  /* 0xffffffff1000780c */ /* 0x000fc60003f45270 */
[----:B------:R-:W-:-:S10]  /*13e0*/  IMAD.X R23, RZ, RZ, R23, P3 ;  /* 0x000000ffff177224 */ /* 0x000fd400018e0617 */
[----:B------:R-:W-:Y:S05]  /*13f0*/  @P2 BRA `(.L_x_140) ;  /* 0xfffffff800f82947 */ /* 0x000fea000383ffff */
.L_x_131:
[----:B------:R-:W-:Y:S05]  /*1400*/  BSYNC B1 ;  /* 0x0000000000017941 */ /* 0x000fea0003800000 */
.L_x_130:
        /* <DEDUP_REMOVED lines=12> */
.L_x_142:
[----:B-----5:R-:W-:-:S05]  /*14d0*/  HADD2 R22, R23, R11.H0_H0 ;  /* 0x2000000b17167230 */ /* 0x020fca0000000000 */
[----:B------:R-:W-:-:S05]  /*14e0*/  PRMT R25, R23, R24, R22 ;  /* 0x0000001817197216 */ /* 0x000fca0000000016 */
[----:B------:R-:W2:Y:S02]  /*14f0*/  ATOM.E.CAS.STRONG.GPU PT, R22, [R16], R23, R25 ;  /* 0x000000171016738b */ /* 0x000ea400001ee119 */
[----:B--2---:R-:W-:Y:S01]  /*1500*/  ISETP.NE.U32.AND P2, PT, R22, R23, PT ;  /* 0x000000171600720c */ /* 0x004fe20003f45070 */
[----:B------:R-:W-:-:S12]  /*1510*/  IMAD.MOV.U32 R23, RZ, RZ, R22 ;  /* 0x000000ffff177224 */ /* 0x000fd800078e0016 */
[----:B------:R-:W-:Y:S05]  /*1520*/  @P2 BRA `(.L_x_142) ;  /* 0xfffffffc00e82947 */ /* 0x000fea000383ffff */
[----:B------:R-:W-:Y:S05]  /*1530*/  BSYNC B1 ;  /* 0x0000000000017941 */ /* 0x000fea0003800000 */
.L_x_141:
        /* <DEDUP_REMOVED lines=10> */
.L_x_144:
[----:B-----5:R-:W-:-:S05]  /*15e0*/  HADD2 R22, R23, R11.H0_H0 ;  /* 0x2000000b17167230 */ /* 0x020fca0000000000 */
[----:B------:R-:W-:-:S06]  /*15f0*/  PRMT R22, R23, R24, R22 ;  /* 0x0000001817167216 */ /* 0x000fcc0000000016 */
[----:B------:R-:W2:Y:S02]  /*1600*/  ATOM.E.CAS.STRONG.GPU PT, R22, [R16], R23, R22 ;  /* 0x000000171016738b */ /* 0x000ea400001ee116 */
[----:B--2---:R-:W-:Y:S01]  /*1610*/  ISETP.NE.U32.AND P2, PT, R22, R23, PT ;  /* 0x000000171600720c */ /* 0x004fe20003f45070 */
[----:B------:R-:W-:-:S12]  /*1620*/  IMAD.MOV.U32 R23, RZ, RZ, R22 ;  /* 0x000000ffff177224 */ /* 0x000fd800078e0016 */
[----:B------:R-:W-:Y:S05]  /*1630*/  @P2 BRA `(.L_x_144) ;  /* 0xfffffffc00e82947 */ /* 0x000fea000383ffff */
[----:B------:R-:W-:Y:S05]  /*1640*/  BSYNC B1 ;  /* 0x0000000000017941 */ /* 0x000fea0003800000 */
.L_x_143:
        /* <DEDUP_REMOVED lines=8> */
.L_x_145:
[----:B-----5:R-:W-:-:S05]  /*16d0*/  HADD2 R12, R17, R11.H0_H0 ;  /* 0x2000000b110c7230 */ /* 0x020fca0000000000 */
[----:B------:R-:W-:-:S06]  /*16e0*/  PRMT R12, R17, R16, R12 ;  /* 0x00000010110c7216 */ /* 0x000fcc000000000c */
[----:B------:R-:W2:Y:S02]  /*16f0*/  ATOM.E.CAS.STRONG.GPU PT, R12, [R14], R17, R12 ;  /* 0x000000110e0c738b */ /* 0x000ea400001ee10c */
[----:B--2---:R-:W-:Y:S01]  /*1700*/  ISETP.NE.U32.AND P2, PT, R12, R17, PT ;  /* 0x000000110c00720c */ /* 0x004fe20003f45070 */
[----:B------:R-:W-:-:S12]  /*1710*/  IMAD.MOV.U32 R17, RZ, RZ, R12 ;  /* 0x000000ffff117224 */ /* 0x000fd800078e000c */
[----:B------:R-:W-:Y:S05]  /*1720*/  @P2 BRA `(.L_x_145) ;  /* 0xfffffffc00e82947 */ /* 0x000fea000383ffff */
.L_x_129:
[----:B------:R-:W-:Y:S05]  /*1730*/  BSYNC B2 ;  /* 0x0000000000027941 */ /* 0x000fea0003800000 */
.L_x_128:
[----:B------:R-:W1:Y:S01]  /*1740*/  LDC R12, c[0x0][0x224] ;  /* 0x00008900ff0c7b82 */ /* 0x000e620000000800 */
[----:B0-----:R-:W-:Y:S01]  /*1750*/  IMAD.U32 R14, RZ, RZ, UR14 ;  /* 0x0000000eff0e7e24 */ /* 0x001fe2000f8e00ff */
[----:B-1----:R-:W-:-:S04]  /*1760*/  LEA R20, P2, R12, R20, 0x1 ;  /* 0x000000140c147211 */ /* 0x002fc800078408ff */
[----:B------:R-:W-:Y:S01]  /*1770*/  LEA.HI.X R21, R12, R21, R14, 0x1, P2 ;  /* 0x000000150c157211 */ /* 0x000fe200010f0c0e */
[----:B------:R-:W-:Y:S08]  /*1780*/  @!P1 BRA `(.L_x_146) ;  /* 0xfffffff400e49947 */ /* 0x000ff0000383ffff */
.L_x_127:
[----:B------:R-:W-:Y:S05]  /*1790*/  BSYNC B3 ;  /* 0x0000000000037941 */ /* 0x000fea0003800000 */
.L_x_126:
[----:B------:R-:W-:Y:S01]  /*17a0*/  VIADD R10, R10, UR12 ;  /* 0x0000000c0a0a7c36 */ /* 0x000fe20008000000 */
[----:B------:R-:W-:-:S04]  /*17b0*/  ULDC UR7, c[0x0][0x22c] ;  /* 0x00008b0000077ab9 */ /* 0x000fc80000000800 */
[----:B------:R-:W-:-:S13]  /*17c0*/  ISETP.GE.AND P0, PT, R10, UR7, PT ;  /* 0x000000070a007c0c */ /* 0x000fda000bf06270 */
[----:B------:R-:W-:Y:S05]  /*17d0*/  @!P0 BRA `(.L_x_147) ;  /* 0xffffffec00fc8947 */ /* 0x000fea000383ffff */
.L_x_122:
[----:B------:R-:W-:Y:S05]  /*17e0*/  BSYNC B0 ;  /* 0x0000000000007941 */ /* 0x000fea0003800000 */
.L_x_121:
[----:B------:R-:W-:Y:S01]  /*17f0*/  VIADD R2, R2, UR4 ;  /* 0x0000000402027c36 */ /* 0x000fe20008000000 */
[----:B------:R-:W-:-:S04]  /*1800*/  ULDC UR7, c[0x0][0x228] ;  /* 0x00008a0000077ab9 */ /* 0x000fc80000000800 */
[----:B------:R-:W-:-:S13]  /*1810*/  ISETP.GE.AND P0, PT, R2, UR7, PT ;  /* 0x0000000702007c0c */ /* 0x000fda000bf06270 */
[----:B------:R-:W-:Y:S05]  /*1820*/  @!P0 BRA `(.L_x_148) ;  /* 0xffffffe800588947 */ /* 0x000fea000383ffff */
[----:B------:R-:W-:Y:S05]  /*1830*/  EXIT ;  /* 0x000000000000794d */ /* 0x000fea0003800000 */
        .weak           $__internal_3_$__cuda_sm20_div_s64
        .type           $__internal_3_$__cuda_sm20_div_s64,@function
        .size           $__internal_3_$__cuda_sm20_div_s64,(.L_x_686 - $__internal_3_$__cuda_sm20_div_s64)
$__internal_3_$__cuda_sm20_div_s64:
        /* <DEDUP_REMOVED lines=76> */
[----:B------:R-:W-:Y:S06]  /*1d00*/  RET.REL.NODEC R12 `(_ZN2at6native58_GLOBAL__N__9a069279_25_AdaptiveAveragePooling_cu_ef17039c33atomic_adaptive_average_gradinputIN3c104HalfEEEvPT_PKS5_iiii) ;  /* 0xffffffe00cbc7950 */ /* 0x000fec0003c3ffff */
.L_x_149:
        /* <DEDUP_REMOVED lines=15> */
.L_x_686:


//--------------------- .text._ZN2at6native58_GLOBAL__N__9a069279_25_AdaptiveAveragePooling_cu_ef17039c26adaptive_average_gradinputIfEEvPT_PKS3_iiii --------------------------
	.section	.text._ZN2at6native58_GLOBAL__N__9a069279_25_AdaptiveAveragePooling_cu_ef17039c26adaptive_average_gradinputIfEEvPT_PKS3_iiii,"ax",@progbits
	.align	128
.text._ZN2at6native58_GLOBAL__N__9a069279_25_AdaptiveAveragePooling_cu_ef17039c26adaptive_average_gradinputIfEEvPT_PKS3_iiii:
        .type           _ZN2at6native58_GLOBAL__N__9a069279_25_AdaptiveAveragePooling_cu_ef17039c26adaptive_average_gradinputIfEEvPT_PKS3_iiii,@function
        .size           _ZN2at6native58_GLOBAL__N__9a069279_25_AdaptiveAveragePooling_cu_ef17039c26adaptive_average_gradinputIfEEvPT_PKS3_iiii,(.L_x_688 - _ZN2at6native58_GLOBAL__N__9a069279_25_AdaptiveAveragePooling_cu_ef17039c26adaptive_average_gradinputIfEEvPT_PKS3_iiii)
        .other          _ZN2at6native58_GLOBAL__N__9a069279_25_AdaptiveAveragePooling_cu_ef17039c26adaptive_average_gradinputIfEEvPT_PKS3_iiii,@"STO_CUDA_ENTRY STV_DEFAULT"
_ZN2at6native58_GLOBAL__N__9a069279_25_AdaptiveAveragePooling_cu_ef17039c26adaptive_average_gradinputIfEEvPT_PKS3_iiii:
        /* <DEDUP_REMOVED lines=28> */
.L_x_191:
        /* <DEDUP_REMOVED lines=59> */
[----:B------:R-:W-:Y:S05]  /*0570*/  CALL.REL.NOINC `($__internal_4_$__cuda_sm20_div_s64) ;  /* 0x0000003800587944 */ /* 0x000fea0003c00000 */
[----:B------:R-:W-:Y:S01]  /*0580*/  MOV R9, R38 ;  /* 0x0000002600097202 */ /* 0x000fe20000000f00 */
[----:B------:R-:W-:Y:S06]  /*0590*/  BRA `(.L_x_152) ;  /* 0x0000000000487947 */ /* 0x000fec0003800000 */
.L_x_151:
        /* <DEDUP_REMOVED lines=18> */
.L_x_152:
[----:B------:R-:W-:Y:S05]  /*06c0*/  BSYNC B0 ;  /* 0x0000000000007941 */ /* 0x000fea0003800000 */
.L_x_150:
        /* <DEDUP_REMOVED lines=10> */
.L_x_190:
        /* <DEDUP_REMOVED lines=59> */
[----:B------:R-:W-:Y:S05]  /*0b20*/  CALL.REL.NOINC `($__internal_4_$__cuda_sm20_div_s64) ;  /* 0x0000003000ec7944 */ /* 0x000fea0003c00000 */
[----:B------:R-:W-:Y:S01]  /*0b30*/  MOV R8, R38 ;  /* 0x0000002600087202 */ /* 0x000fe20000000f00 */
[----:B------:R-:W-:Y:S06]  /*0b40*/  BRA `(.L_x_157) ;  /* 0x0000000000487947 */ /* 0x000fec0003800000 */
.L_x_156:
        /* <DEDUP_REMOVED lines=18> */
.L_x_157:
[----:B------:R-:W-:Y:S05]  /*0c70*/  BSYNC B1 ;  /* 0x0000000000017941 */ /* 0x000fea0003800000 */
.L_x_155:
[----:B------:R-:W-:Y:S01]  /*0c80*/  ISETP.GE.AND P0, PT, R6, R9, PT ;  /* 0x000000090600720c */ /* 0x000fe20003f06270 */
[----:B------:R-:W-:-:S12]  /*0c90*/  BSSY B1, `(.L_x_158) ;  /* 0x000031a000017945 */ /* 0x000fd80003800000 */
[----:B------:R-:W-:Y:S05]  /*0ca0*/  @P0 BRA `(.L_x_159) ;  /* 0x0000003000600947 */ /* 0x000fea0003800000 */
[----:B------:R-:W-:Y:S01]  /*0cb0*/  IADD3 R16, P0, R10, R7, RZ ;  /* 0x000000070a107210 */ /* 0x000fe20007f1e0ff */
[----:B------:R-:W-:Y:S01]  /*0cc0*/  IMAD.MOV R15, RZ, RZ, -R13 ;  /* 0x000000ffff0f7224 */ /* 0x000fe200078e0a0d */
[----:B------:R-:W-:Y:S01]  /*0cd0*/  IADD3 R13, R8, 0x1, RZ ;  /* 0x00000001080d7810 */ /* 0x000fe20007ffe0ff */
[----:B------:R-:W-:Y:S01]  /*0ce0*/  ULDC.64 UR16, c[0x0][0x210] ;  /* 0x0000840000107ab9 */ /* 0x000fe20000000a00 */
[----:B------:R-:W-:Y:S01]  /*0cf0*/  LEA.HI.X.SX32 R21, R10, R11, 0x1, P0 ;  /* 0x0000000b0a157211 */ /* 0x000fe200000f0eff */
[----:B------:R-:W-:Y:S01]  /*0d00*/  ULDC UR5, c[0x0][0x22c] ;  /* 0x00008b0000057ab9 */ /* 0x000fe20000000800 */
[C---:B------:R-:W-:Y:S01]  /*0d10*/  LEA R28, P0, R16.reuse, UR16, 0x2 ;  /* 0x00000010101c7c11 */ /* 0x040fe2000f8010ff */
[C---:B------:R-:W-:Y:S01]  /*0d20*/  IMAD R19, R15.reuse, UR5, R8 ;  /* 0x000000050f137c24 */ /* 0x040fe2000f8e0208 */
[----:B------:R-:W-:Y:S01]  /*0d30*/  MOV R22, 0xffffffff ;  /* 0xffffffff00167802 */ /* 0x000fe20000000f00 */
[----:B------:R-:W-:Y:S01]  /*0d40*/  IMAD R15, R15, UR5, R13 ;  /* 0x000000050f0f7c24 */ /* 0x000fe2000f8e020d */
[----:B------:R-:W-:Y:S01]  /*0d50*/  LEA.HI.X R29, R16, UR17, R21, 0x2, P0 ;  /* 0x00000011101d7c11 */ /* 0x000fe200080f1415 */
[C---:B------:R-:W-:Y:S01]  /*0d60*/  VIADD R18, R12.reuse, 0x2 ;  /* 0x000000020c127836 */ /* 0x040fe20000000000 */
[C---:B------:R-:W-:Y:S01]  /*0d70*/  IADD3 R16, R12.reuse, 0x1, RZ ;  /* 0x000000010c107810 */ /* 0x040fe20007ffe0ff */
[----:B------:R-:W-:Y:S01]  /*0d80*/  VIADD R8, R12, 0x3 ;  /* 0x000000030c087836 */ /* 0x000fe20000000000 */
[----:B------:R-:W-:Y:S01]  /*0d90*/  ULDC UR5, c[0x0][0x224] ;  /* 0x0000890000057ab9 */ /* 0x000fe20000000800 */
[----:B------:R-:W-:Y:S01]  /*0da0*/  IMAD.IADD R17, R15, 0x1, -R14 ;  /* 0x000000010f117824 */ /* 0x000fe200078e0a0e */
[----:B------:R-:W-:Y:S01]  /*0db0*/  SHF.R.S32.HI R15, RZ, 0x1f, R16 ;  /* 0x0000001fff0f7819 */ /* 0x000fe20000011410 */
[----:B------:R-:W-:Y:S01]  /*0dc0*/  IMAD.IADD R14, R19, 0x1, -R14 ;  /* 0x00000001130e7824 */ /* 0x000fe200078e0a0e */
[----:B------:R-:W-:Y:S01]  /*0dd0*/  SHF.R.S32.HI R19, RZ, 0x1f, R18 ;  /* 0x0000001fff137819 */ /* 0x000fe20000011412 */
[----:B------:R-:W-:Y:S01]  /*0de0*/  IMAD.MOV.U32 R23, RZ, RZ, -0x1 ;  /* 0xffffffffff177424 */ /* 0x000fe200078e00ff */
[----:B------:R-:W-:Y:S01]  /*0df0*/  SHF.R.S32.HI R20, RZ, 0x1f, R8 ;  /* 0x0000001fff147819 */ /* 0x000fe20000011408 */
[----:B------:R-:W-:Y:S01]  /*0e00*/  IMAD R15, R15, UR5, RZ ;  /* 0x000000050f0f7c24 */ /* 0x000fe2000f8e02ff */
[----:B------:R-:W-:Y:S01]  /*0e10*/  LOP3.LUT R17, R17, 0x3, RZ, 0xc0, !PT ;  /* 0x0000000311117812 */ /* 0x000fe200078ec0ff */
[----:B------:R-:W-:-:S02]  /*0e20*/  IMAD R21, R19, UR5, RZ ;  /* 0x0000000513157c24 */ /* 0x000fc4000f8e02ff */
[----:B------:R-:W-:Y:S02]  /*0e30*/  IMAD R20, R20, UR5, RZ ;  /* 0x0000000514147c24 */ /* 0x000fe4000f8e02ff */
[----:B------:R-:W-:-:S04]  /*0e40*/  IMAD.WIDE.U32 R26, R16, UR5, R22 ;  /* 0x00000005101a7c25 */ /* 0x000fc8000f8e0016 */
[----:B------:R-:W-:-:S04]  /*0e50*/  IMAD.WIDE.U32 R24, R18, UR5, R22 ;  /* 0x0000000512187c25 */ /* 0x000fc8000f8e0016 */
[-C--:B------:R-:W-:Y:S02]  /*0e60*/  IMAD R19, R16, R3.reuse, R15 ;  /* 0x0000000310137224 */ /* 0x080fe400078e020f */
[----:B------:R-:W-:Y:S02]  /*0e70*/  IMAD R21, R18, R3, R21 ;  /* 0x0000000312157224 */ /* 0x000fe400078e0215 */
[----:B------:R-:W-:Y:S01]  /*0e80*/  IMAD.WIDE.U32 R22, R8, UR5, R22 ;  /* 0x0000000508167c25 */ /* 0x000fe2000f8e0016 */
[----:B------:R-:W-:-:S03]  /*0e90*/  IADD3 R19, R27, R19, RZ ;  /* 0x000000131b137210 */ /* 0x000fc60007ffe0ff */
[----:B------:R-:W-:Y:S02]  /*0ea0*/  IMAD R31, R8, R3, R20 ;  /* 0x00000003081f7224 */ /* 0x000fe400078e0214 */
[----:B------:R-:W-:Y:S02]  /*0eb0*/  IMAD.IADD R20, R25, 0x1, R21 ;  /* 0x0000000119147824 */ /* 0x000fe400078e0215 */
[----:B------:R-:W-:Y:S02]  /*0ec0*/  IMAD.MOV.U32 R15, RZ, RZ, R6 ;  /* 0x000000ffff0f7224 */ /* 0x000fe400078e0006 */
[----:B------:R-:W-:-:S07]  /*0ed0*/  IMAD.IADD R21, R23, 0x1, R31 ;  /* 0x0000000117157824 */ /* 0x000fce00078e021f */
.L_x_189:
        /* <DEDUP_REMOVED lines=20> */
[----:B------:R-:W-:Y:S05]  /*1020*/  CALL.REL.NOINC `($__internal_4_$__cuda_sm20_div_s64) ;  /* 0x0000002c00ac7944 */ /* 0x000fea0003c00000 */
[----:B------:R-:W-:Y:S01]  /*1030*/  IMAD.MOV.U32 R8, RZ, RZ, R38 ;  /* 0x000000ffff087224 */ /* 0x000fe200078e0026 */
[----:B------:R-:W-:Y:S06]  /*1040*/  BRA `(.L_x_162) ;  /* 0x00000000004c7947 */ /* 0x000fec0003800000 */
.L_x_161:
        /* <DEDUP_REMOVED lines=19> */
.L_x_162:
[----:B------:R-:W-:Y:S05]  /*1180*/  BSYNC B2 ;  /* 0x0000000000027941 */ /* 0x000fea0003800000 */
.L_x_160:
[----:B------:R-:W-:Y:S01]  /*1190*/  ISETP.GE.AND P0, PT, R12, R13, PT ;  /* 0x0000000d0c00720c */ /* 0x000fe20003f06270 */
[----:B------:R-:W-:-:S12]  /*11a0*/  BSSY B2, `(.L_x_163) ;  /* 0x00002c7000027945 */ /* 0x000fd80003800000 */
[----:B------:R-:W-:Y:S05]  /*11b0*/  @P0 BRA `(.L_x_164) ;  /* 0x0000002c00140947 */ /* 0x000fea0003800000 */
[----:B------:R-:W0:Y:S01]  /*11c0*/  LDC R30, c[0x0][0x228] ;  /* 0x00008a00ff1e7b82 */ /* 0x000e220000000800 */
[----:B------:R-:W-:Y:S01]  /*11d0*/  IABS R36, R31 ;  /* 0x0000001f00247213 */ /* 0x000fe20000000000 */
        /* <DEDUP_REMOVED lines=11> */
[----:B------:R-:W-:-:S05]  /*1290*/  IMAD R37, R37, R34, RZ ;  /* 0x0000002225257224 */ /* 0x000fca00078e02ff */
[----:B------:R-:W-:Y:S01]  /*12a0*/  IMAD.HI.U32 R33, R33, R37, R32 ;  /* 0x0000002521217227 */ /* 0x000fe200078e0020 */
[----:B------:R-:W-:-:S03]  /*12b0*/  LOP3.LUT R32, R31, R30, RZ, 0x3c, !PT ;  /* 0x0000001e1f207212 */ /* 0x000fc600078e3cff */
[----:B------:R-:W-:Y:S01]  /*12c0*/  IMAD.MOV.U32 R37, RZ, RZ, R36 ;  /* 0x000000ffff257224 */ /* 0x000fe200078e0024 */
[----:B------:R-:W-:-:S03]  /*12d0*/  ISETP.GE.AND P3, PT, R32, RZ, PT ;  /* 0x000000ff2000720c */ /* 0x000fc60003f66270 */
[----:B------:R-:W-:-:S04]  /*12e0*/  IMAD.HI.U32 R36, R33, R37, RZ ;  /* 0x0000002521247227 */ /* 0x000fc800078e00ff */
[----:B------:R-:W-:-:S04]  /*12f0*/  IMAD.MOV R35, RZ, RZ, -R36 ;  /* 0x000000ffff237224 */ /* 0x000fc800078e0a24 */
[----:B------:R-:W-:-:S05]  /*1300*/  IMAD R35, R34, R35, R37 ;  /* 0x0000002322237224 */ /* 0x000fca00078e0225 */
[----:B------:R-:W-:-:S13]  /*1310*/  ISETP.GT.U32.AND P2, PT, R34, R35, PT ;  /* 0x000000232200720c */ /* 0x000fda0003f44070 */
[----:B------:R-:W-:Y:S01]  /*1320*/  @!P2 IADD3 R35, R35, -R34, RZ ;  /* 0x800000222323a210 */ /* 0x000fe20007ffe0ff */
[----:B------:R-:W-:-:S03]  /*1330*/  @!P2 VIADD R36, R36, 0x1 ;  /* 0x000000012424a836 */ /* 0x000fc60000000000 */
[----:B------:R-:W-:-:S13]  /*1340*/  ISETP.GE.U32.AND P0, PT, R35, R34, PT ;  /* 0x000000222300720c */ /* 0x000fda0003f06070 */
[----:B------:R-:W-:Y:S01]  /*1350*/  @P0 VIADD R36, R36, 0x1 ;  /* 0x0000000124240836 */ /* 0x000fe20000000000 */
[----:B------:R-:W-:-:S04]  /*1360*/  ISETP.NE.AND P0, PT, R30, RZ, PT ;  /* 0x000000ff1e00720c */ /* 0x000fc80003f05270 */
        /* <DEDUP_REMOVED lines=14> */
[----:B------:R-:W-:Y:S01]  /*1450*/  ISETP.GE.U32.AND P2, PT, R37, R34, PT ;  /* 0x000000222500720c */ /* 0x000fe20003f46070 */
[----:B------:R-:W-:-:S12]  /*1460*/  IMAD.MOV.U32 R34, RZ, RZ, R12 ;  /* 0x000000ffff227224 */ /* 0x000fd800078e000c */
[----:B------:R-:W-:-:S05]  /*1470*/  @P2 VIADD R33, R33, 0x1 ;  /* 0x0000000121212836 */ /* 0x000fca0000000000 */
[----:B------:R-:W-:-:S04]  /*1480*/  @!P4 IADD3 R33, -R33, RZ, RZ ;  /* 0x000000ff2121c210 */ /* 0x000fc80007ffe1ff */
[----:B------:R-:W-:Y:S02]  /*1490*/  SEL R33, R38, R33, !P0 ;  /* 0x0000002126217207 */ /* 0x000fe40004000000 */
[----:B------:R-:W-:-:S03]  /*14a0*/  ISETP.NE.AND P0, PT, R17, RZ, PT ;  /* 0x000000ff1100720c */ /* 0x000fc60003f05270 */
[----:B------:R-:W-:-:S04]  /*14b0*/  IMAD R33, R36, UR5, R33 ;  /* 0x0000000524217c24 */ /* 0x000fc8000f8e0221 */
[----:B------:R-:W-:-:S05]  /*14c0*/  IMAD.IADD R8, R33, 0x1, R8 ;  /* 0x0000000121087824 */ /* 0x000fca00078e0208 */
[----:B------:R-:W-:Y:S01]  /*14d0*/  I2FP.F32.S32 R35, R8 ;  /* 0x0000000800237245 */ /* 0x000fe20000201400 */
        /* <DEDUP_REMOVED lines=11> */
[----:B------:R-:W-:Y:S05]  /*1590*/  CALL.REL.NOINC `($__internal_4_$__cuda_sm20_div_s64) ;  /* 0x0000002800507944 */ /* 0x000fea0003c00000 */
[----:B------:R-:W-:Y:S01]  /*15a0*/  IMAD.MOV.U32 R30, RZ, RZ, R38 ;  /* 0x000000ffff1e7224 */ /* 0x000fe200078e0026 */
[----:B------:R-:W-:Y:S06]  /*15b0*/  BRA `(.L_x_169) ;  /* 0x00000000004c7947 */ /* 0x000fec0003800000 */
.L_x_168:
[----:B------:R-:W-:Y:S02]  /*15c0*/  ULDC UR5, c[0x0][0x22c] ;  /* 0x00008b0000057ab9 */ /* 0x000fe40000000800 */
[----:B------:R-:W0:Y:S01]  /*15d0*/  I2F.U32.RP R8, UR5 ;  /* 0x0000000500087d06 */ /* 0x000e220008209000 */
[----:B------:R-:W-:-:S07]  /*15e0*/  ISETP.NE.U32.AND P3, PT, RZ, UR5, PT ;  /* 0x00000005ff007c0c */ /* 0x000fce000bf65070 */
[----:B0-----:R-:W0:Y:S02]  /*15f0*/  MUFU.RCP R8, R8 ;  /* 0x0000000800087308 */ /* 0x001e240000001000 */
[----:B0-----:R-:W-:-:S06]  /*1600*/  VIADD R32, R8, 0xffffffe ;  /* 0x0ffffffe08207836 */ /* 0x001fcc0000000000 */
[----:B------:R0:W1:Y:S02]  /*1610*/  F2I.FTZ.U32.TRUNC.NTZ R33, R32 ;  /* 0x0000002000217305 */ /* 0x000064000021f000 */
[----:B0-----:R-:W-:Y:S01]  /*1620*/  IMAD.MOV.U32 R32, RZ, RZ, RZ ;  /* 0x000000ffff207224 */ /* 0x001fe200078e00ff */
[----:B-1----:R-:W-:-:S05]  /*1630*/  IADD3 R37, RZ, -R33, RZ ;  /* 0x80000021ff257210 */ /* 0x002fca0007ffe0ff */
[----:B------:R-:W-:-:S04]  /*1640*/  IMAD R37, R37, UR5, RZ ;  /* 0x0000000525257c24 */ /* 0x000fc8000f8e02ff */
[----:B------:R-:W-:-:S06]  /*1650*/  IMAD.HI.U32 R33, R33, R37, R32 ;  /* 0x0000002521217227 */ /* 0x000fcc00078e0020 */
[----:B------:R-:W-:-:S04]  /*1660*/  IMAD.HI.U32 R30, R33, R26, RZ ;  /* 0x0000001a211e7227 */ /* 0x000fc800078e00ff */
[----:B------:R-:W-:-:S04]  /*1670*/  IMAD.MOV R33, RZ, RZ, -R30 ;  /* 0x000000ffff217224 */ /* 0x000fc800078e0a1e */
[----:B------:R-:W-:-:S05]  /*1680*/  IMAD R33, R33, UR5, R26 ;  /* 0x0000000521217c24 */ /* 0x000fca000f8e021a */
[----:B------:R-:W-:-:S13]  /*1690*/  ISETP.GE.U32.AND P0, PT, R33, UR5, PT ;  /* 0x0000000521007c0c */ /* 0x000fda000bf06070 */
[----:B------:R-:W-:Y:S01]  /*16a0*/  @P0 IADD3 R33, R33, -UR5, RZ ;  /* 0x8000000521210c10 */ /* 0x000fe2000fffe0ff */
[----:B------:R-:W-:-:S03]  /*16b0*/  @P0 VIADD R30, R30, 0x1 ;  /* 0x000000011e1e0836 */ /* 0x000fc60000000000 */
[----:B------:R-:W-:-:S13]  /*16c0*/  ISETP.GE.U32.AND P2, PT, R33, UR5, PT ;  /* 0x0000000521007c0c */ /* 0x000fda000bf46070 */
[----:B------:R-:W-:Y:S01]  /*16d0*/  @P2 VIADD R30, R30, 0x1 ;  /* 0x000000011e1e2836 */ /* 0x000fe20000000000 */
[----:B------:R-:W-:-:S07]  /*16e0*/  @!P3 LOP3.LUT R30, RZ, UR5, RZ, 0x33, !PT ;  /* 0x00000005ff1ebc12 */ /* 0x000fce000f8e33ff */
.L_x_169:
[----:B------:R-:W-:Y:S05]  /*16f0*/  BSYNC B4 ;  /* 0x0000000000047941 */ /* 0x000fea0003800000 */
.L_x_167:
[----:B------:R-:W0:Y:S01]  /*1700*/  LDC R39, c[0x0][0x22c] ;  /* 0x00008b00ff277b82 */ /* 0x000e220000000800 */
[----:B------:R-:W-:Y:S01]  /*1710*/  ULDC.64 UR16, c[0x0][0x218] ;  /* 0x0000860000107ab9 */ /* 0x000fe20000000a00 */
[----:B------:R-:W2:Y:S01]  /*1720*/  LDG.E R37, desc[UR12][R28.64] ;  /* 0x0000000c1c257981 */ /* 0x000ea2000c1e1900 */
[----:B------:R-:W-:Y:S01]  /*1730*/  IABS R38, R12 ;  /* 0x0000000c00267213 */ /* 0x000fe20000000000 */
[----:B------:R-:W-:Y:S01]  /*1740*/  ULDC UR5, c[0x0][0x224] ;  /* 0x0000890000057ab9 */ /* 0x000fe20000000800 */
[----:B0-----:R-:W-:-:S05]  /*1750*/  IMAD R8, R31, R39, R12 ;  /* 0x000000271f087224 */ /* 0x001fca00078e020c */
[----:B------:R-:W-:-:S04]  /*1760*/  IADD3 R32, P0, R8, UR4, RZ ;  /* 0x0000000408207c10 */ /* 0x000fc8000ff1e0ff */
[----:B------:R-:W-:Y:S02]  /*1770*/  LEA.HI.X.SX32 R33, R8, UR14, 0x1, P0 ;  /* 0x0000000e08217c11 */ /* 0x000fe400080f0eff */
[----:B------:R-:W-:-:S04]  /*1780*/  LEA R50, P0, R32, UR16, 0x2 ;  /* 0x0000001020327c11 */ /* 0x000fc8000f8010ff */
[----:B------:R-:W-:-:S05]  /*1790*/  LEA.HI.X R51, R32, UR17, R33, 0x2, P0 ;  /* 0x0000001120337c11 */ /* 0x000fca00080f1421 */
[----:B------:R-:W3:Y:S01]  /*17a0*/  LDG.E R8, desc[UR12][R50.64] ;  /* 0x0000000c32087981 */ /* 0x000ee2000c1e1900 */
[----:B------:R-:W-:-:S04]  /*17b0*/  IABS R34, R39 ;  /* 0x0000002700227213 */ /* 0x000fc80000000000 */
[----:B------:R-:W0:Y:S08]  /*17c0*/  I2F.RP R36, R34 ;  /* 0x0000002200247306 */ /* 0x000e300000209400 */
[----:B0-----:R-:W0:Y:S02]  /*17d0*/  MUFU.RCP R36, R36 ;  /* 0x0000002400247308 */ /* 0x001e240000001000 */
[----:B0-----:R-:W-:-:S06]  /*17e0*/  IADD3 R32, R36, 0xffffffe, RZ ;  /* 0x0ffffffe24207810 */ /* 0x001fcc0007ffe0ff */
[----:B------:R0:W1:Y:S02]  /*17f0*/  F2I.FTZ.U32.TRUNC.NTZ R33, R32 ;  /* 0x0000002000217305 */ /* 0x000064000021f000 */
[----:B0-----:R-:W-:Y:S02]  /*1800*/  IMAD.MOV.U32 R32, RZ, RZ, RZ ;  /* 0x000000ffff207224 */ /* 0x001fe400078e00ff */
[----:B-1----:R-:W-:-:S04]  /*1810*/  IMAD.MOV R41, RZ, RZ, -R33 ;  /* 0x000000ffff297224 */ /* 0x002fc800078e0a21 */
[----:B------:R-:W-:-:S04]  /*1820*/  IMAD R41, R41, R34, RZ ;  /* 0x0000002229297224 */ /* 0x000fc800078e02ff */
[----:B------:R-:W-:Y:S01]  /*1830*/  IMAD.HI.U32 R33, R33, R41, R32 ;  /* 0x0000002921217227 */ /* 0x000fe200078e0020 */
[----:B------:R-:W-:-:S05]  /*1840*/  MOV R41, R38 ;  /* 0x0000002600297202 */ /* 0x000fca0000000f00 */
[----:B------:R-:W-:-:S04]  /*1850*/  IMAD.HI.U32 R38, R33, R41, RZ ;  /* 0x0000002921267227 */ /* 0x000fc800078e00ff */
[----:B------:R-:W-:-:S04]  /*1860*/  IMAD.MOV R36, RZ, RZ, -R38 ;  /* 0x000000ffff247224 */ /* 0x000fc800078e0a26 */
[----:B------:R-:W-:-:S05]  /*1870*/  IMAD R41, R34, R36, R41 ;  /* 0x0000002422297224 */ /* 0x000fca00078e0229 */
[----:B------:R-:W-:Y:S02]  /*1880*/  ISETP.GT.U32.AND P2, PT, R34, R41, PT ;  /* 0x000000292200720c */ /* 0x000fe40003f44070 */
[----:B------:R-:W-:-:S11]  /*1890*/  LOP3.LUT R32, R12, R39, RZ, 0x3c, !PT ;  /* 0x000000270c207212 */ /* 0x000fd600078e3cff */
[----:B------:R-:W-:Y:S01]  /*18a0*/  @!P2 IMAD.IADD R41, R41, 0x1, -R34 ;  /* 0x000000012929a824 */ /* 0x000fe200078e0a22 */
[----:B------:R-:W-:-:S04]  /*18b0*/  ISETP.GE.AND P3, PT, R32, RZ, PT ;  /* 0x000000ff2000720c */ /* 0x000fc80003f66270 */
[----:B------:R-:W-:Y:S02]  /*18c0*/  ISETP.GE.U32.AND P0, PT, R41, R34, PT ;  /* 0x000000222900720c */ /* 0x000fe40003f06070 */
[----:B------:R-:W-:Y:S02]  /*18d0*/  @!P2 IADD3 R38, R38, 0x1, RZ ;  /* 0x000000012626a810 */ /* 0x000fe40007ffe0ff */
[----:B------:R-:W-:-:S09]  /*18e0*/  LOP3.LUT R36, RZ, R39, RZ, 0x33, !PT ;  /* 0x00000027ff247212 */ /* 0x000fd200078e33ff */
[----:B------:R-:W-:Y:S01]  /*18f0*/  @P0 VIADD R38, R38, 0x1 ;  /* 0x0000000126260836 */ /* 0x000fe20000000000 */
[----:B------:R-:W-:-:S03]  /*1900*/  ISETP.NE.AND P0, PT, R39, RZ, PT ;  /* 0x000000ff2700720c */ /* 0x000fc60003f05270 */
[----:B------:R-:W-:-:S05]  /*1910*/  @!P3 IMAD.MOV R38, RZ, RZ, -R38 ;  /* 0x000000ffff26b224 */ /* 0x000fca00078e0a26 */
[----:B------:R-:W-:-:S04]  /*1920*/  SEL R40, R36, R38, !P0 ;  /* 0x0000002624287207 */ /* 0x000fc80004000000 */
[----:B------:R-:W-:-:S05]  /*1930*/  IADD3 R32, -R40, RZ, RZ ;  /* 0x000000ff28207210 */ /* 0x000fca0007ffe1ff */
        /* <DEDUP_REMOVED lines=11> */
[----:B------:R-:W-:-:S11]  /*19f0*/  @!P3 IADD3 R33, R33, 0x1, RZ ;  /* 0x000000012121b810 */ /* 0x000fd60007ffe0ff */
[----:B------:R-:W-:-:S04]  /*1a00*/  @P2 VIADD R33, R33, 0x1 ;  /* 0x0000000121212836 */ /* 0x000fc80000000000 */
[----:B------:R-:W-:-:S05]  /*1a10*/  @!P4 IMAD.MOV R33, RZ, RZ, -R33 ;  /* 0x000000ffff21c224 */ /* 0x000fca00078e0a21 */
[----:B------:R-:W-:Y:S02]  /*1a20*/  SEL R33, R36, R33, !P0 ;  /* 0x0000002124217207 */ /* 0x000fe40004000000 */
[----:B------:R-:W-:-:S03]  /*1a30*/  LOP3.LUT R30, RZ, R30, RZ, 0x33, !PT ;  /* 0x0000001eff1e7212 */ /* 0x000fc600078e33ff */
[----:B------:R-:W-:-:S05]  /*1a40*/  IMAD R33, R40, UR5, R33 ;  /* 0x0000000528217c24 */ /* 0x000fca000f8e0221 */
[----:B------:R-:W-:Y:S01]  /*1a50*/  IADD3 R33, R30, R33, RZ ;  /* 0x000000211e217210 */ /* 0x000fe20007ffe0ff */
[----:B------:R-:W3:Y:S03]  /*1a60*/  MUFU.RCP R41, R35 ;  /* 0x0000002300297308 */ /* 0x000ee60000001000 */
[----:B------:R-:W-:-:S06]  /*1a70*/  I2FP.F32.S32 R33, R33 ;  /* 0x0000002100217245 */ /* 0x000fcc0000201400 */
[----:B------:R-:W2:Y:S01]  /*1a80*/  MUFU.RCP R33, R33 ;  /* 0x0000002100217308 */ /* 0x000ea20000001000 */
[----:B------:R-:W-:Y:S01]  /*1a90*/  ISETP.NE.AND P0, PT, R17, 0x1, PT ;  /* 0x000000011100780c */ /* 0x000fe20003f05270 */
[----:B------:R-:W-:Y:S02]  /*1aa0*/  IMAD.MOV.U32 R34, RZ, RZ, R16 ;  /* 0x000000ffff227224 */ /* 0x000fe400078e0010 */
[----:B---3--:R-:W-:-:S04]  /*1ab0*/  FMUL.FTZ R8, R8, R41 ;  /* 0x0000002908087220 */ /* 0x008fc80000410000 */
[----:B--2---:R-:W-:-:S05]  /*1ac0*/  FFMA.FTZ R37, R8, R33, R37 ;  /* 0x0000002108257223 */ /* 0x004fca0000010025 */
[----:B------:R0:W-:Y:S01]  /*1ad0*/  STG.E desc[UR12][R28.64], R37 ;  /* 0x000000251c007986 */ /* 0x0001e2000c10190c */
[----:B------:R-:W-:Y:S05]  /*1ae0*/  @!P0 BRA `(.L_x_166) ;  /* 0x0000000800bc8947 */ /* 0x000fea0003800000 */
        /* <DEDUP_REMOVED lines=10> */
[----:B0-----:R-:W-:Y:S05]  /*1b90*/  CALL.REL.NOINC `($__internal_4_$__cuda_sm20_div_s64) ;  /* 0x0000002000d07944 */ /* 0x001fea0003c00000 */
[----:B------:R-:W-:Y:S01]  /*1ba0*/  MOV R36, R38 ;  /* 0x0000002600247202 */ /* 0x000fe20000000f00 */
[----:B------:R-:W-:Y:S06]  /*1bb0*/  BRA `(.L_x_172) ;  /* 0x0000000000487947 */ /* 0x000fec0003800000 */
.L_x_171:
[----:B------:R-:W1:Y:S08]  /*1bc0*/  I2F.U32.RP R30, R39 ;  /* 0x00000027001e7306 */ /* 0x000e700000209000 */
[----:B-1----:R-:W1:Y:S02]  /*1bd0*/  MUFU.RCP R30, R30 ;  /* 0x0000001e001e7308 */ /* 0x002e640000001000 */
[----:B-1----:R-:W-:-:S06]  /*1be0*/  VIADD R32, R30, 0xffffffe ;  /* 0x0ffffffe1e207836 */ /* 0x002fcc0000000000 */
[----:B------:R1:W2:Y:S02]  /*1bf0*/  F2I.FTZ.U32.TRUNC.NTZ R33, R32 ;  /* 0x0000002000217305 */ /* 0x0002a4000021f000 */
[----:B-1----:R-:W-:Y:S01]  /*1c00*/  HFMA2.MMA R32, -RZ, RZ, 0, 0 ;  /* 0x00000000ff207435 */ /* 0x002fe200000001ff */
[----:B--2---:R-:W-:-:S04]  /*1c10*/  IMAD.MOV R8, RZ, RZ, -R33 ;  /* 0x000000ffff087224 */ /* 0x004fc800078e0a21 */
[----:B------:R-:W-:-:S05]  /*1c20*/  IMAD R41, R8, R39, RZ ;  /* 0x0000002708297224 */ /* 0x000fca00078e02ff */
        /* <DEDUP_REMOVED lines=11> */
.L_x_172:
[----:B------:R-:W-:Y:S05]  /*1ce0*/  BSYNC B4 ;  /* 0x0000000000047941 */ /* 0x000fea0003800000 */
.L_x_170:
[----:B------:R-:W2:Y:S01]  /*1cf0*/  LDG.E R30, desc[UR12][R50.64+0x4] ;  /* 0x0000040c321e7981 */ /* 0x000ea2000c1e1900 */
[----:B------:R-:W1:Y:S01]  /*1d00*/  LDC R39, c[0x0][0x22c] ;  /* 0x00008b00ff277b82 */ /* 0x000e620000000800 */
[----:B------:R-:W-:Y:S01]  /*1d10*/  IMAD.MOV.U32 R32, RZ, RZ, RZ ;  /* 0x000000ffff207224 */ /* 0x000fe200078e00ff */
[----:B------:R-:W-:Y:S01]  /*1d20*/  IABS R8, R16 ;  /* 0x0000001000087213 */ /* 0x000fe20000000000 */
[----:B------:R-:W-:Y:S01]  /*1d30*/  ULDC UR5, c[0x0][0x224] ;  /* 0x0000890000057ab9 */ /* 0x000fe20000000800 */
[----:B------:R-:W-:Y:S02]  /*1d40*/  LOP3.LUT R36, RZ, R36, RZ, 0x33, !PT ;  /* 0x00000024ff247212 */ /* 0x000fe400078e33ff */
[----:B-1----:R-:W-:Y:S02]  /*1d50*/  IABS R34, R39 ;  /* 0x0000002700227213 */ /* 0x002fe40000000000 */
[----:B------:R-:W-:Y:S02]  /*1d60*/  ISETP.NE.AND P4, PT, R39, RZ, PT ;  /* 0x000000ff2700720c */ /* 0x000fe40003f85270 */
[----:B------:R-:W1:Y:S08]  /*1d70*/  I2F.RP R38, R34 ;  /* 0x0000002200267306 */ /* 0x000e700000209400 */
[----:B-1----:R-:W1:Y:S02]  /*1d80*/  MUFU.RCP R38, R38 ;  /* 0x0000002600267308 */ /* 0x002e640000001000 */
[----:B-1----:R-:W-:-:S06]  /*1d90*/  VIADD R40, R38, 0xffffffe ;  /* 0x0ffffffe26287836 */ /* 0x002fcc0000000000 */
[----:B------:R-:W1:Y:S02]  /*1da0*/  F2I.FTZ.U32.TRUNC.NTZ R33, R40 ;  /* 0x0000002800217305 */ /* 0x000e64000021f000 */
[----:B-1----:R-:W-:-:S05]  /*1db0*/  IADD3 R41, RZ, -R33, RZ ;  /* 0x80000021ff297210 */ /* 0x002fca0007ffe0ff */
        /* <DEDUP_REMOVED lines=9> */
[----:B------:R-:W-:Y:S02]  /*1e50*/  @!P2 IMAD.IADD R33, R33, 0x1, -R34 ;  /* 0x000000012121a824 */ /* 0x000fe400078e0a22 */
[----:B------:R-:W-:-:S03]  /*1e60*/  @!P2 VIADD R8, R8, 0x1 ;  /* 0x000000010808a836 */ /* 0x000fc60000000000 */
[----:B------:R-:W-:-:S13]  /*1e70*/  ISETP.GE.U32.AND P0, PT, R33, R34, PT ;  /* 0x000000222100720c */ /* 0x000fda0003f06070 */
        /* <DEDUP_REMOVED lines=17> */
[----:B------:R-:W-:Y:S01]  /*1f90*/  ISETP.GE.U32.AND P0, PT, R41, R34, PT ;  /* 0x000000222900720c */ /* 0x000fe20003f06070 */
[----:B------:R-:W-:Y:S01]  /*1fa0*/  IMAD.MOV.U32 R34, RZ, RZ, R18 ;  /* 0x000000ffff227224 */ /* 0x000fe200078e0012 */
[----:B------:R-:W2:Y:S11]  /*1fb0*/  MUFU.RCP R41, R35 ;  /* 0x0000002300297308 */ /* 0x000eb60000001000 */
[----:B------:R-:W-:Y:S01]  /*1fc0*/  @P0 VIADD R33, R33, 0x1 ;  /* 0x0000000121210836 */ /* 0x000fe20000000000 */
[----:B------:R-:W-:-:S03]  /*1fd0*/  ISETP.NE.AND P0, PT, R17, 0x2, PT ;  /* 0x000000021100780c */ /* 0x000fc60003f05270 */
[----:B------:R-:W-:-:S05]  /*1fe0*/  @!P3 IMAD.MOV R33, RZ, RZ, -R33 ;  /* 0x000000ffff21b224 */ /* 0x000fca00078e0a21 */
[----:B------:R-:W-:-:S05]  /*1ff0*/  SEL R33, R8, R33, !P4 ;  /* 0x0000002108217207 */ /* 0x000fca0006000000 */
[----:B------:R-:W-:-:S05]  /*2000*/  IMAD R33, R40, UR5, R33 ;  /* 0x0000000528217c24 */ /* 0x000fca000f8e0221 */
[----:B------:R-:W-:-:S04]  /*2010*/  IADD3 R33, R36, R33, RZ ;  /* 0x0000002124217210 */ /* 0x000fc80007ffe0ff */
[----:B------:R-:W-:-:S06]  /*2020*/  I2FP.F32.S32 R33, R33 ;  /* 0x0000002100217245 */ /* 0x000fcc0000201400 */
[----:B------:R-:W0:Y:S01]  /*2030*/  MUFU.RCP R33, R33 ;  /* 0x0000002100217308 */ /* 0x000e220000001000 */
[----:B--2---:R-:W-:-:S04]  /*2040*/  FMUL.FTZ R30, R30, R41 ;  /* 0x000000291e1e7220 */ /* 0x004fc80000410000 */
[----:B0-----:R-:W-:-:S05]  /*2050*/  FFMA.FTZ R37, R30, R33, R37 ;  /* 0x000000211e257223 */ /* 0x001fca0000010025 */
        /* <DEDUP_REMOVED lines=12> */
[----:B-1----:R-:W-:Y:S05]  /*2120*/  CALL.REL.NOINC `($__internal_4_$__cuda_sm20_div_s64) ;  /* 0x0000001c006c7944 */ /* 0x002fea0003c00000 */
[----:B------:R-:W-:Y:S01]  /*2130*/  MOV R8, R38 ;  /* 0x0000002600087202 */ /* 0x000fe20000000f00 */
[----:B------:R-:W-:Y:S06]  /*2140*/  BRA `(.L_x_175) ;  /* 0x0000000000487947 */ /* 0x000fec0003800000 */
.L_x_174:
[----:B------:R-:W0:Y:S08]  /*2150*/  I2F.U32.RP R34, R39 ;  /* 0x0000002700227306 */ /* 0x000e300000209000 */
[----:B0-----:R-:W0:Y:S02]  /*2160*/  MUFU.RCP R34, R34 ;  /* 0x0000002200227308 */ /* 0x001e240000001000 */
[----:B0-----:R-:W-:-:S06]  /*2170*/  VIADD R32, R34, 0xffffffe ;  /* 0x0ffffffe22207836 */ /* 0x001fcc0000000000 */
[----:B------:R0:W2:Y:S02]  /*2180*/  F2I.FTZ.U32.TRUNC.NTZ R33, R32 ;  /* 0x0000002000217305 */ /* 0x0000a4000021f000 */
[----:B0-----:R-:W-:Y:S01]  /*2190*/  HFMA2.MMA R32, -RZ, RZ, 0, 0 ;  /* 0x00000000ff207435 */ /* 0x001fe200000001ff */
        /* <DEDUP_REMOVED lines=13> */
.L_x_175:
[----:B------:R-:W-:Y:S05]  /*2270*/  BSYNC B4 ;  /* 0x0000000000047941 */ /* 0x000fea0003800000 */
.L_x_173:
[----:B------:R-:W2:Y:S01]  /*2280*/  LDG.E R50, desc[UR12][R50.64+0x8] ;  /* 0x0000080c32327981 */ /* 0x000ea2000c1e1900 */
[----:B------:R-:W0:Y:S01]  /*2290*/  LDC R39, c[0x0][0x22c] ;  /* 0x00008b00ff277b82 */ /* 0x000e220000000800 */
[----:B------:R-:W-:Y:S01]  /*22a0*/  IMAD.MOV.U32 R32, RZ, RZ, RZ ;  /* 0x000000ffff207224 */ /* 0x000fe200078e00ff */
[----:B------:R-:W-:Y:S01]  /*22b0*/  IABS R40, R18 ;  /* 0x0000001200287213 */ /* 0x000fe20000000000 */
[----:B------:R-:W-:Y:S01]  /*22c0*/  ULDC UR5, c[0x0][0x224] ;  /* 0x0000890000057ab9 */ /* 0x000fe20000000800 */
[----:B------:R-:W-:Y:S02]  /*22d0*/  LOP3.LUT R8, RZ, R8, RZ, 0x33, !PT ;  /* 0x00000008ff087212 */ /* 0x000fe400078e33ff */
[----:B0-----:R-:W-:Y:S02]  /*22e0*/  IABS R30, R39 ;  /* 0x00000027001e7213 */ /* 0x001fe40000000000 */
        /* <DEDUP_REMOVED lines=8> */
[----:B------:R-:W-:Y:S01]  /*2370*/  IMAD.MOV.U32 R33, RZ, RZ, R40 ;  /* 0x000000ffff217224 */ /* 0x000fe200078e0028 */
[----:B------:R-:W-:-:S03]  /*2380*/  LOP3.LUT R40, RZ, R39, RZ, 0x33, !PT ;  /* 0x00000027ff287212 */ /* 0x000fc600078e33ff */
        /* <DEDUP_REMOVED lines=9> */
[----:B------:R-:W-:-:S06]  /*2420*/  @P0 IADD3 R32, R32, 0x1, RZ ;  /* 0x0000000120200810 */ /* 0x000fcc0007ffe0ff */
[----:B------:R-:W-:-:S05]  /*2430*/  @!P3 IMAD.MOV R32, RZ, RZ, -R32 ;  /* 0x000000ffff20b224 */ /* 0x000fca00078e0a20 */
[----:B------:R-:W-:-:S05]  /*2440*/  SEL R36, R40, R32, !P4 ;  /* 0x0000002028247207 */ /* 0x000fca0006000000 */
[----:B------:R-:W-:-:S04]  /*2450*/  IMAD.MOV R32, RZ, RZ, -R36 ;  /* 0x000000ffff207224 */ /* 0x000fc800078e0a24 */
[----:B------:R-:W-:-:S04]  /*2460*/  IMAD R32, R39, R32, R18 ;  /* 0x0000002027207224 */ /* 0x000fc800078e0212 */
[----:B------:R-:W-:-:S05]  /*2470*/  IMAD R32, R32, UR5, RZ ;  /* 0x0000000520207c24 */ /* 0x000fca000f8e02ff */
[----:B------:R-:W-:Y:S02]  /*2480*/  IABS R41, R32 ;  /* 0x0000002000297213 */ /* 0x000fe40000000000 */
[----:B------:R-:W-:Y:S02]  /*2490*/  LOP3.LUT R32, R32, R39, RZ, 0x3c, !PT ;  /* 0x0000002720207212 */ /* 0x000fe400078e3cff */
[----:B------:R-:W2:Y:S01]  /*24a0*/  MUFU.RCP R39, R35 ;  /* 0x0000002300277308 */ /* 0x000ea20000001000 */
[----:B------:R-:W-:Y:S01]  /*24b0*/  IMAD.HI.U32 R33, R38, R41, RZ ;  /* 0x0000002926217227 */ /* 0x000fe200078e00ff */
[----:B------:R-:W-:-:S04]  /*24c0*/  ISETP.GE.AND P3, PT, R32, RZ, PT ;  /* 0x000000ff2000720c */ /* 0x000fc80003f66270 */
[----:B------:R-:W-:-:S05]  /*24d0*/  IADD3 R34, -R33, RZ, RZ ;  /* 0x000000ff21227210 */ /* 0x000fca0007ffe1ff */
[----:B------:R-:W-:Y:S01]  /*24e0*/  IMAD R41, R30, R34, R41 ;  /* 0x000000221e297224 */ /* 0x000fe200078e0229 */
[----:B------:R-:W-:-:S04]  /*24f0*/  IADD3 R34, R12, 0x3, RZ ;  /* 0x000000030c227810 */ /* 0x000fc80007ffe0ff */
[----:B------:R-:W-:-:S13]  /*2500*/  ISETP.GT.U32.AND P2, PT, R30, R41, PT ;  /* 0x000000291e00720c */ /* 0x000fda0003f44070 */
[----:B------:R-:W-:Y:S02]  /*2510*/  @!P2 IMAD.IADD R41, R41, 0x1, -R30 ;  /* 0x000000012929a824 */ /* 0x000fe400078e0a1e */
[----:B------:R-:W-:-:S03]  /*2520*/  @!P2 VIADD R33, R33, 0x1 ;  /* 0x000000012121a836 */ /* 0x000fc60000000000 */
[----:B------:R-:W-:-:S13]  /*2530*/  ISETP.GE.U32.AND P0, PT, R41, R30, PT ;  /* 0x0000001e2900720c */ /* 0x000fda0003f06070 */
[----:B------:R-:W-:-:S05]  /*2540*/  @P0 IADD3 R33, R33, 0x1, RZ ;  /* 0x0000000121210810 */ /* 0x000fca0007ffe0ff */
[----:B------:R-:W-:-:S05]  /*2550*/  @!P3 IMAD.MOV R33, RZ, RZ, -R33 ;  /* 0x000000ffff21b224 */ /* 0x000fca00078e0a21 */
[----:B------:R-:W-:-:S05]  /*2560*/  SEL R33, R40, R33, !P4 ;  /* 0x0000002128217207 */ /* 0x000fca0006000000 */
[----:B------:R-:W-:-:S04]  /*2570*/  IMAD R33, R36, UR5, R33 ;  /* 0x0000000524217c24 */ /* 0x000fc8000f8e0221 */
[----:B------:R-:W-:-:S05]  /*2580*/  IMAD.IADD R33, R8, 0x1, R33 ;  /* 0x0000000108217824 */ /* 0x000fca00078e0221 */
[----:B------:R-:W-:-:S06]  /*2590*/  I2FP.F32.S32 R33, R33 ;  /* 0x0000002100217245 */ /* 0x000fcc0000201400 */
[----:B------:R-:W1:Y:S01]  /*25a0*/  MUFU.RCP R33, R33 ;  /* 0x0000002100217308 */ /* 0x000e620000001000 */
[----:B--2---:R-:W-:-:S04]  /*25b0*/  FMUL.FTZ R50, R50, R39 ;  /* 0x0000002732327220 */ /* 0x004fc80000410000 */
[----:B-1----:R-:W-:-:S05]  /*25c0*/  FFMA.FTZ R37, R50, R33, R37 ;  /* 0x0000002132257223 */ /* 0x002fca0000010025 */
[----:B------:R2:W-:Y:S02]  /*25d0*/  STG.E desc[UR12][R28.64], R37 ;  /* 0x000000251c007986 */ /* 0x0005e4000c10190c */
.L_x_166:
[----:B------:R-:W-:Y:S05]  /*25e0*/  BSYNC B3 ;  /* 0x0000000000037941 */ /* 0x000fea0003800000 */
.L_x_165:
[----:B------:R-:W-:-:S13]  /*25f0*/  ISETP.GE.U32.AND P0, PT, R14, 0x3, PT ;  /* 0x000000030e00780c */ /* 0x000fda0003f06070 */
[----:B------:R-:W-:Y:S05]  /*2600*/  @!P0 BRA `(.L_x_164) ;  /* 0x0000001800008947 */ /* 0x000fea0003800000 */
[----:B------:R3:W5:Y:S01]  /*2610*/  LDG.E R43, desc[UR12][R28.64] ;  /* 0x0000000c1c2b7981 */ /* 0x000762000c1e1900 */
[----:B------:R-:W-:Y:S01]  /*2620*/  ULDC UR5, c[0x0][0x22c] ;  /* 0x00008b0000057ab9 */ /* 0x000fe20000000800 */
[----:B------:R-:W-:Y:S01]  /*2630*/  IMAD.U32 R32, RZ, RZ, UR9 ;  /* 0x00000009ff207e24 */ /* 0x000fe2000f8e00ff */
[----:B------:R-:W-:Y:S01]  /*2640*/  IADD3 R36, R34, 0x1, RZ ;  /* 0x0000000122247810 */ /* 0x000fe20007ffe0ff */
[----:B------:R-:W-:Y:S02]  /*2650*/  IMAD.U32 R33, RZ, RZ, UR10 ;  /* 0x0000000aff217e24 */ /* 0x000fe4000f8e00ff */
[----:B------:R-:W-:Y:S01]  /*2660*/  IMAD R31, R31, UR5, R34 ;  /* 0x000000051f1f7c24 */ /* 0x000fe2000f8e0222 */
[----:B012---:R-:W-:-:S03]  /*2670*/  SHF.R.S32.HI R37, RZ, 0x1f, R36 ;  /* 0x0000001fff257819 */ /* 0x007fc60000011424 */
[----:B------:R-:W-:-:S04]  /*2680*/  IMAD.WIDE R32, R31, 0x4, R32 ;  /* 0x000000041f207825 */ /* 0x000fc800078e0220 */
[----:B------:R-:W-:Y:S02]  /*2690*/  IMAD.MOV.U32 R30, RZ, RZ, R32 ;  /* 0x000000ffff1e7224 */ /* 0x000fe400078e0020 */
[----:B---3--:R-:W-:-:S07]  /*26a0*/  IMAD.MOV.U32 R31, RZ, RZ, R33 ;  /* 0x000000ffff1f7224 */ /* 0x008fce00078e0021 */
.L_x_188:
[----:B------:R-:W-:Y:S01]  /*26b0*/  ULDC UR5, c[0x0][0x224] ;  /* 0x0000890000057ab9 */ /* 0x000fe20000000800 */
[----:B------:R-:W-:Y:S01]  /*26c0*/  MOV R44, 0xffffffff ;  /* 0xffffffff002c7802 */ /* 0x000fe20000000f00 */
[----:B------:R-:W-:Y:S01]  /*26d0*/  IMAD.MOV.U32 R45, RZ, RZ, -0x1 ;  /* 0xffffffffff2d7424 */ /* 0x000fe200078e00ff */
[----:B------:R-:W-:Y:S01]  /*26e0*/  BSSY B3, `(.L_x_176) ;  /* 0x0000022000037945 */ /* 0x000fe20003800000 */
[----:B------:R-:W-:Y:S02]  /*26f0*/  IMAD R8, R37, UR5, RZ ;  /* 0x0000000525087c24 */ /* 0x000fe4000f8e02ff */
[----:B------:R-:W-:-:S04]  /*2700*/  IMAD.WIDE.U32 R44, R36, UR5, R44 ;  /* 0x00000005242c7c25 */ /* 0x000fc8000f8e002c */
[----:B------:R-:W-:-:S04]  /*2710*/  IMAD R33, R3, R36, R8 ;  /* 0x0000002403217224 */ /* 0x000fc800078e0208 */
[----:B------:R-:W-:-:S05]  /*2720*/  IMAD.IADD R41, R45, 0x1, R33 ;  /* 0x000000012d297824 */ /* 0x000fca00078e0221 */
[----:B------:R-:W-:-:S04]  /*2730*/  LOP3.LUT R8, R41, UR8, RZ, 0xfc, !PT ;  /* 0x0000000829087c12 */ /* 0x000fc8000f8efcff */
[----:B------:R-:W-:-:S13]  /*2740*/  ISETP.NE.U32.AND P0, PT, R8, RZ, PT ;  /* 0x000000ff0800720c */ /* 0x000fda0003f05070 */
[----:B---3--:R-:W-:Y:S05]  /*2750*/  @!P0 BRA `(.L_x_177) ;  /* 0x00000000001c8947 */ /* 0x008fea0003800000 */
[----:B------:R-:W-:Y:S01]  /*2760*/  ULDC UR5, c[0x0][0x22c] ;  /* 0x00008b0000057ab9 */ /* 0x000fe20000000800 */
[----:B------:R-:W-:Y:S01]  /*2770*/  MOV R38, UR8 ;  /* 0x0000000800267c02 */ /* 0x000fe20008000f00 */
[----:B------:R-:W-:Y:S01]  /*2780*/  IMAD.U32 R39, RZ, RZ, UR5 ;  /* 0x00000005ff277e24 */ /* 0x000fe2000f8e00ff */
[----:B------:R-:W-:-:S07]  /*2790*/  MOV R8, 0x27b0 ;  /* 0x000027b000087802 */ /* 0x000fce0000000f00 */
[----:B-----5:R-:W-:Y:S05]  /*27a0*/  CALL.REL.NOINC `($__internal_4_$__cuda_sm20_div_s64) ;  /* 0x0000001400cc7944 */ /* 0x020fea0003c00000 */
[----:B------:R-:W-:Y:S01]  /*27b0*/  IMAD.MOV.U32 R40, RZ, RZ, R38 ;  /* 0x000000ffff287224 */ /* 0x000fe200078e0026 */
[----:B------:R-:W-:Y:S06]  /*27c0*/  BRA `(.L_x_178) ;  /* 0x00000000004c7947 */ /* 0x000fec0003800000 */
.L_x_177:
        /* <DEDUP_REMOVED lines=19> */
.L_x_178:
[----:B------:R-:W-:Y:S05]  /*2900*/  BSYNC B3 ;  /* 0x0000000000037941 */ /* 0x000fea0003800000 */
.L_x_176:
[----:B------:R-:W2:Y:S01]  /*2910*/  LDG.E R38, desc[UR12][R30.64] ;  /* 0x0000000c1e267981 */ /* 0x000ea2000c1e1900 */
[----:B------:R-:W0:Y:S01]  /*2920*/  LDC R39, c[0x0][0x22c] ;  /* 0x00008b00ff277b82 */ /* 0x000e220000000800 */
[----:B------:R-:W-:Y:S01]  /*2930*/  HFMA2.MMA R32, -RZ, RZ, 0, 0 ;  /* 0x00000000ff207435 */ /* 0x000fe200000001ff */
[----:B------:R-:W-:Y:S01]  /*2940*/  IABS R42, R34 ;  /* 0x00000022002a7213 */ /* 0x000fe20000000000 */
[----:B------:R-:W-:Y:S01]  /*2950*/  ULDC UR5, c[0x0][0x224] ;  /* 0x0000890000057ab9 */ /* 0x000fe20000000800 */
[----:B------:R-:W-:Y:S01]  /*2960*/  BSSY B3, `(.L_x_179) ;  /* 0x0000054000037945 */ /* 0x000fe20003800000 */
[----:B0-----:R-:W-:Y:S02]  /*2970*/  IABS R41, R39 ;  /* 0x0000002700297213 */ /* 0x001fe40000000000 */
[----:B------:R-:W-:Y:S02]  /*2980*/  ISETP.NE.AND P4, PT, R39, RZ, PT ;  /* 0x000000ff2700720c */ /* 0x000fe40003f85270 */
[----:B------:R-:W0:Y:S08]  /*2990*/  I2F.RP R44, R41 ;  /* 0x00000029002c7306 */ /* 0x000e300000209400 */
[----:B0-----:R-:W0:Y:S02]  /*29a0*/  MUFU.RCP R44, R44 ;  /* 0x0000002c002c7308 */ /* 0x001e240000001000 */
[----:B0-----:R-:W-:-:S06]  /*29b0*/  VIADD R45, R44, 0xffffffe ;  /* 0x0ffffffe2c2d7836 */ /* 0x001fcc0000000000 */
[----:B------:R-:W0:Y:S02]  /*29c0*/  F2I.FTZ.U32.TRUNC.NTZ R33, R45 ;  /* 0x0000002d00217305 */ /* 0x000e24000021f000 */
[----:B0-----:R-:W-:-:S04]  /*29d0*/  IMAD.MOV R8, RZ, RZ, -R33 ;  /* 0x000000ffff087224 */ /* 0x001fc800078e0a21 */
[----:B------:R-:W-:-:S04]  /*29e0*/  IMAD R47, R8, R41, RZ ;  /* 0x00000029082f7224 */ /* 0x000fc800078e02ff */
[----:B------:R-:W-:-:S06]  /*29f0*/  IMAD.HI.U32 R32, R33, R47, R32 ;  /* 0x0000002f21207227 */ /* 0x000fcc00078e0020 */
        /* <DEDUP_REMOVED lines=23> */
[----:B------:R-:W-:-:S04]  /*2b70*/  LOP3.LUT R33, RZ, R40, RZ, 0x33, !PT ;  /* 0x00000028ff217212 */ /* 0x000fc800078e33ff */
[----:B------:R-:W-:-:S13]  /*2b80*/  ISETP.GT.U32.AND P2, PT, R41, R44, PT ;  /* 0x0000002c2900720c */ /* 0x000fda0003f44070 */
[----:B------:R-:W-:Y:S01]  /*2b90*/  @!P2 IADD3 R44, R44, -R41, RZ ;  /* 0x800000292c2ca210 */ /* 0x000fe20007ffe0ff */
[----:B------:R-:W-:-:S03]  /*2ba0*/  @!P2 VIADD R32, R32, 0x1 ;  /* 0x000000012020a836 */ /* 0x000fc60000000000 */
[----:B------:R-:W-:-:S13]  /*2bb0*/  ISETP.GE.U32.AND P0, PT, R44, R41, PT ;  /* 0x000000292c00720c */ /* 0x000fda0003f06070 */
[----:B------:R-:W-:Y:S01]  /*2bc0*/  @P0 VIADD R32, R32, 0x1 ;  /* 0x0000000120200836 */ /* 0x000fe20000000000 */
[----:B------:R-:W-:-:S04]  /*2bd0*/  IADD3 R41, P0, R36, 0x1, RZ ;  /* 0x0000000124297810 */ /* 0x000fc80007f1e0ff */
[----:B------:R-:W-:Y:S01]  /*2be0*/  @!P3 IADD3 R32, -R32, RZ, RZ ;  /* 0x000000ff2020b210 */ /* 0x000fe20007ffe1ff */
[----:B------:R-:W-:-:S03]  /*2bf0*/  IMAD.X R42, RZ, RZ, R37, P0 ;  /* 0x000000ffff2a7224 */ /* 0x000fc600000e0625 */
[----:B------:R-:W-:Y:S01]  /*2c00*/  SEL R32, R8, R32, !P4 ;  /* 0x0000002008207207 */ /* 0x000fe20006000000 */
[----:B------:R-:W-:-:S04]  /*2c10*/  IMAD R42, R42, UR5, RZ ;  /* 0x000000052a2a7c24 */ /* 0x000fc8000f8e02ff */
[----:B------:R-:W-:Y:S02]  /*2c20*/  IMAD R32, R45, UR5, R32 ;  /* 0x000000052d207c24 */ /* 0x000fe4000f8e0220 */
[----:B------:R-:W2:Y:S02]  /*2c30*/  MUFU.RCP R45, R35 ;  /* 0x00000023002d7308 */ /* 0x000ea40000001000 */
[----:B------:R-:W-:Y:S02]  /*2c40*/  IMAD.IADD R32, R33, 0x1, R32 ;  /* 0x0000000121207824 */ /* 0x000fe400078e0220 */
[----:B------:R-:W-:-:S03]  /*2c50*/  IMAD.MOV.U32 R33, RZ, RZ, -0x1 ;  /* 0xffffffffff217424 */ /* 0x000fc600078e00ff */
[----:B------:R-:W-:Y:S02]  /*2c60*/  I2FP.F32.S32 R40, R32 ;  /* 0x0000002000287245 */ /* 0x000fe40000201400 */
[----:B------:R-:W-:-:S04]  /*2c70*/  MOV R32, 0xffffffff ;  /* 0xffffffff00207802 */ /* 0x000fc80000000f00 */
[----:B------:R-:W0:Y:S01]  /*2c80*/  MUFU.RCP R40, R40 ;  /* 0x0000002800287308 */ /* 0x000e220000001000 */
[----:B--2---:R-:W-:Y:S01]  /*2c90*/  FMUL.FTZ R38, R38, R45 ;  /* 0x0000002d26267220 */ /* 0x004fe20000410000 */
[----:B------:R-:W-:-:S04]  /*2ca0*/  IMAD.WIDE.U32 R44, R41, UR5, R32 ;  /* 0x00000005292c7c25 */ /* 0x000fc8000f8e0020 */
[----:B0----5:R-:W-:Y:S01]  /*2cb0*/  FFMA.FTZ R43, R38, R40, R43 ;  /* 0x00000028262b7223 */ /* 0x021fe2000001002b */
[----:B------:R-:W-:-:S04]  /*2cc0*/  IMAD R41, R3, R41, R42 ;  /* 0x0000002903297224 */ /* 0x000fc800078e022a */
[----:B------:R-:W-:Y:S01]  /*2cd0*/  IMAD.IADD R41, R45, 0x1, R41 ;  /* 0x000000012d297824 */ /* 0x000fe200078e0229 */
[----:B------:R0:W-:Y:S04]  /*2ce0*/  STG.E desc[UR12][R28.64], R43 ;  /* 0x0000002b1c007986 */ /* 0x0001e8000c10190c */
[----:B------:R-:W-:-:S04]  /*2cf0*/  LOP3.LUT R32, R41, UR8, RZ, 0xfc, !PT ;  /* 0x0000000829207c12 */ /* 0x000fc8000f8efcff */
[----:B------:R-:W-:-:S13]  /*2d00*/  ISETP.NE.U32.AND P0, PT, R32, RZ, PT ;  /* 0x000000ff2000720c */ /* 0x000fda0003f05070 */
[----:B0-----:R-:W-:Y:S05]  /*2d10*/  @!P0 BRA `(.L_x_180) ;  /* 0x0000000000188947 */ /* 0x001fea0003800000 */
[----:B------:R-:W-:Y:S01]  /*2d20*/  ULDC UR5, c[0x0][0x22c] ;  /* 0x00008b0000057ab9 */ /* 0x000fe20000000800 */
[----:B------:R-:W-:Y:S01]  /*2d30*/  MOV R38, UR8 ;  /* 0x0000000800267c02 */ /* 0x000fe20008000f00 */
[----:B------:R-:W-:Y:S01]  /*2d40*/  IMAD.U32 R39, RZ, RZ, UR5 ;  /* 0x00000005ff277e24 */ /* 0x000fe2000f8e00ff */
[----:B------:R-:W-:-:S07]  /*2d50*/  MOV R8, 0x2d70 ;  /* 0x00002d7000087802 */ /* 0x000fce0000000f00 */
[----:B------:R-:W-:Y:S05]  /*2d60*/  CALL.REL.NOINC `($__internal_4_$__cuda_sm20_div_s64) ;  /* 0x00000010005c7944 */ /* 0x000fea0003c00000 */
[----:B------:R-:W-:Y:S05]  /*2d70*/  BRA `(.L_x_181) ;  /* 0x0000000000487947 */ /* 0x000fea0003800000 */
.L_x_180:
        /* <DEDUP_REMOVED lines=18> */
.L_x_181:
[----:B------:R-:W-:Y:S05]  /*2ea0*/  BSYNC B3 ;  /* 0x0000000000037941 */ /* 0x000fea0003800000 */
.L_x_179:
[----:B------:R-:W2:Y:S01]  /*2eb0*/  LDG.E R40, desc[UR12][R30.64+0x4] ;  /* 0x0000040c1e287981 */ /* 0x000ea2000c1e1900 */
[----:B------:R-:W0:Y:S01]  /*2ec0*/  LDC R39, c[0x0][0x22c] ;  /* 0x00008b00ff277b82 */ /* 0x000e220000000800 */
[----:B------:R-:W-:Y:S01]  /*2ed0*/  VIADD R42, R34, 0x1 ;  /* 0x00000001222a7836 */ /* 0x000fe20000000000 */
[----:B------:R-:W-:Y:S01]  /*2ee0*/  ULDC UR5, c[0x0][0x224] ;  /* 0x0000890000057ab9 */ /* 0x000fe20000000800 */
[----:B------:R-:W-:Y:S01]  /*2ef0*/  LOP3.LUT R38, RZ, R38, RZ, 0x33, !PT ;  /* 0x00000026ff267212 */ /* 0x000fe200078e33ff */
[----:B------:R-:W-:Y:S02]  /*2f00*/  BSSY B3, `(.L_x_182) ;  /* 0x0000056000037945 */ /* 0x000fe40003800000 */
[----:B------:R-:W-:Y:S02]  /*2f10*/  IABS R44, R42 ;  /* 0x0000002a002c7213 */ /* 0x000fe40000000000 */
[----:B0-----:R-:W-:Y:S02]  /*2f20*/  IABS R41, R39 ;  /* 0x0000002700297213 */ /* 0x001fe40000000000 */
[----:B------:R-:W-:-:S02]  /*2f30*/  ISETP.NE.AND P4, PT, R39, RZ, PT ;  /* 0x000000ff2700720c */ /* 0x000fc40003f85270 */
[----:B------:R-:W0:Y:S08]  /*2f40*/  I2F.RP R8, R41 ;  /* 0x0000002900087306 */ /* 0x000e300000209400 */
[----:B0-----:R-:W0:Y:S02]  /*2f50*/  MUFU.RCP R8, R8 ;  /* 0x0000000800087308 */ /* 0x001e240000001000 */
[----:B0-----:R-:W-:-:S06]  /*2f60*/  IADD3 R45, R8, 0xffffffe, RZ ;  /* 0x0ffffffe082d7810 */ /* 0x001fcc0007ffe0ff */
[----:B------:R-:W0:Y:S02]  /*2f70*/  F2I.FTZ.U32.TRUNC.NTZ R33, R45 ;  /* 0x0000002d00217305 */ /* 0x000e24000021f000 */
[----:B0-----:R-:W-:-:S04]  /*2f80*/  IMAD.MOV R32, RZ, RZ, -R33 ;  /* 0x000000ffff207224 */ /* 0x001fc800078e0a21 */
[----:B------:R-:W-:Y:S01]  /*2f90*/  IMAD R47, R32, R41, RZ ;  /* 0x00000029202f7224 */ /* 0x000fe200078e02ff */
[----:B------:R-:W-:-:S10]  /*2fa0*/  HFMA2.MMA R32, -RZ, RZ, 0, 0 ;  /* 0x00000000ff207435 */ /* 0x000fd400000001ff */
[----:B------:R-:W-:-:S04]  /*2fb0*/  IMAD.HI.U32 R33, R33, R47, R32 ;  /* 0x0000002f21217227 */ /* 0x000fc800078e0020 */
[----:B------:R-:W-:-:S04]  /*2fc0*/  IMAD.MOV.U32 R32, RZ, RZ, R44 ;  /* 0x000000ffff207224 */ /* 0x000fc800078e002c */
[----:B------:R-:W-:-:S04]  /*2fd0*/  IMAD.HI.U32 R8, R33, R32, RZ ;  /* 0x0000002021087227 */ /* 0x000fc800078e00ff */
[----:B------:R-:W-:-:S04]  /*2fe0*/  IMAD.MOV R44, RZ, RZ, -R8 ;  /* 0x000000ffff2c7224 */ /* 0x000fc800078e0a08 */
[----:B------:R-:W-:-:S05]  /*2ff0*/  IMAD R32, R41, R44, R32 ;  /* 0x0000002c29207224 */ /* 0x000fca00078e0220 */
[----:B------:R-:W-:-:S13]  /*3000*/  ISETP.GT.U32.AND P2, PT, R41, R32, PT ;  /* 0x000000202900720c */ /* 0x000fda0003f44070 */
[----:B------:R-:W-:Y:S01]  /*3010*/  @!P2 IADD3 R32, R32, -R41, RZ ;  /* 0x800000292020a210 */ /* 0x000fe20007ffe0ff */
[----:B------:R-:W-:-:S03]  /*3020*/  @!P2 VIADD R8, R8, 0x1 ;  /* 0x000000010808a836 */ /* 0x000fc60000000000 */
[----:B------:R-:W-:Y:S02]  /*3030*/  ISETP.GE.U32.AND P0, PT, R32, R41, PT ;  /* 0x000000292000720c */ /* 0x000fe40003f06070 */
[----:B------:R-:W-:-:S04]  /*3040*/  LOP3.LUT R32, R42, R39, RZ, 0x3c, !PT ;  /* 0x000000272a207212 */ /* 0x000fc800078e3cff */
[----:B------:R-:W-:-:S07]  /*3050*/  ISETP.GE.AND P3, PT, R32, RZ, PT ;  /* 0x000000ff2000720c */ /* 0x000fce0003f66270 */
[----:B------:R-:W-:-:S05]  /*3060*/  @P0 VIADD R8, R8, 0x1 ;  /* 0x0000000108080836 */ /* 0x000fca0000000000 */
[----:B------:R-:W-:Y:S02]  /*3070*/  MOV R45, R8 ;  /* 0x00000008002d7202 */ /* 0x000fe40000000f00 */
[----:B------:R-:W-:-:S03]  /*3080*/  LOP3.LUT R8, RZ, R39, RZ, 0x33, !PT ;  /* 0x00000027ff087212 */ /* 0x000fc600078e33ff */
        /* <DEDUP_REMOVED lines=10> */
[C---:B------:R-:W-:Y:S02]  /*3130*/  IMAD R44, R41.reuse, R45, R44 ;  /* 0x0000002d292c7224 */ /* 0x040fe400078e022c */
[----:B------:R-:W2:Y:S03]  /*3140*/  MUFU.RCP R45, R35 ;  /* 0x00000023002d7308 */ /* 0x000ea60000001000 */
[----:B------:R-:W-:-:S13]  /*3150*/  ISETP.GT.U32.AND P2, PT, R41, R44, PT ;  /* 0x0000002c2900720c */ /* 0x000fda0003f44070 */
[----:B------:R-:W-:Y:S02]  /*3160*/  @!P2 IMAD.IADD R44, R44, 0x1, -R41 ;  /* 0x000000012c2ca824 */ /* 0x000fe400078e0a29 */
[----:B------:R-:W-:-:S03]  /*3170*/  @!P2 VIADD R33, R33, 0x1 ;  /* 0x000000012121a836 */ /* 0x000fc60000000000 */
[----:B------:R-:W-:-:S13]  /*3180*/  ISETP.GE.U32.AND P0, PT, R44, R41, PT ;  /* 0x000000292c00720c */ /* 0x000fda0003f06070 */
[----:B------:R-:W-:Y:S02]  /*3190*/  @P0 IADD3 R33, R33, 0x1, RZ ;  /* 0x0000000121210810 */ /* 0x000fe40007ffe0ff */
[----:B------:R-:W-:-:S03]  /*31a0*/  IADD3 R41, P0, R36, 0x2, RZ ;  /* 0x0000000224297810 */ /* 0x000fc60007f1e0ff */
[----:B------:R-:W-:Y:S01]  /*31b0*/  @!P3 IMAD.MOV R33, RZ, RZ, -R33 ;  /* 0x000000ffff21b224 */ /* 0x000fe200078e0a21 */
[----:B------:R-:W-:-:S04]  /*31c0*/  IADD3.X R42, RZ, R37, RZ, P0, !PT ;  /* 0x00000025ff2a7210 */ /* 0x000fc800007fe4ff */
[----:B------:R-:W-:Y:S01]  /*31d0*/  SEL R33, R8, R33, !P4 ;  /* 0x0000002108217207 */ /* 0x000fe20006000000 */
[----:B------:R-:W-:-:S04]  /*31e0*/  IMAD R42, R42, UR5, RZ ;  /* 0x000000052a2a7c24 */ /* 0x000fc8000f8e02ff */
[----:B------:R-:W-:Y:S02]  /*31f0*/  IMAD R33, R32, UR5, R33 ;  /* 0x0000000520217c24 */ /* 0x000fe4000f8e0221 */
[----:B------:R-:W-:Y:S02]  /*3200*/  IMAD.MOV.U32 R32, RZ, RZ, -0x1 ;  /* 0xffffffffff207424 */ /* 0x000fe400078e00ff */
[----:B------:R-:W-:-:S05]  /*3210*/  IMAD.IADD R33, R38, 0x1, R33 ;  /* 0x0000000126217824 */ /* 0x000fca00078e0221 */
[----:B------:R-:W-:Y:S01]  /*3220*/  I2FP.F32.S32 R38, R33 ;  /* 0x0000002100267245 */ /* 0x000fe20000201400 */
[----:B------:R-:W-:-:S05]  /*3230*/  IMAD.MOV.U32 R33, RZ, RZ, -0x1 ;  /* 0xffffffffff217424 */ /* 0x000fca00078e00ff */
[----:B------:R-:W0:Y:S01]  /*3240*/  MUFU.RCP R38, R38 ;  /* 0x0000002600267308 */ /* 0x000e220000001000 */
[----:B--2---:R-:W-:Y:S01]  /*3250*/  FMUL.FTZ R40, R40, R45 ;  /* 0x0000002d28287220 */ /* 0x004fe20000410000 */
[----:B------:R-:W-:-:S04]  /*3260*/  IMAD.WIDE.U32 R44, R41, UR5, R32 ;  /* 0x00000005292c7c25 */ /* 0x000fc8000f8e0020 */
[----:B0-----:R-:W-:Y:S01]  /*3270*/  FFMA.FTZ R43, R40, R38, R43 ;  /* 0x00000026282b7223 */ /* 0x001fe2000001002b */
[----:B------:R-:W-:-:S04]  /*3280*/  IMAD R41, R3, R41, R42 ;  /* 0x0000002903297224 */ /* 0x000fc800078e022a */
[----:B------:R0:W-:Y:S01]  /*3290*/  STG.E desc[UR12][R28.64], R43 ;  /* 0x0000002b1c007986 */ /* 0x0001e2000c10190c */
[----:B------:R-:W-:-:S04]  /*32a0*/  IADD3 R41, R45, R41, RZ ;  /* 0x000000292d297210 */ /* 0x000fc80007ffe0ff */
[----:B------:R-:W-:-:S04]  /*32b0*/  LOP3.LUT R32, R41, UR8, RZ, 0xfc, !PT ;  /* 0x0000000829207c12 */ /* 0x000fc8000f8efcff */
[----:B------:R-:W-:-:S13]  /*32c0*/  ISETP.NE.U32.AND P0, PT, R32, RZ, PT ;  /* 0x000000ff2000720c */ /* 0x000fda0003f05070 */
[----:B0-----:R-:W-:Y:S05]  /*32d0*/  @!P0 BRA `(.L_x_183) ;  /* 0x0000000000188947 */ /* 0x001fea0003800000 */
[----:B------:R-:W-:Y:S01]  /*32e0*/  ULDC UR5, c[0x0][0x22c] ;  /* 0x00008b0000057ab9 */ /* 0x000fe20000000800 */
[----:B------:R-:W-:Y:S01]  /*32f0*/  IMAD.U32 R38, RZ, RZ, UR8 ;  /* 0x00000008ff267e24 */ /* 0x000fe2000f8e00ff */
[----:B------:R-:W-:Y:S01]  /*3300*/  MOV R8, 0x3330 ;  /* 0x0000333000087802 */ /* 0x000fe20000000f00 */
[----:B------:R-:W-:-:S07]  /*3310*/  IMAD.U32 R39, RZ, RZ, UR5 ;  /* 0x00000005ff277e24 */ /* 0x000fce000f8e00ff */
[----:B------:R-:W-:Y:S05]  /*3320*/  CALL.REL.NOINC `($__internal_4_$__cuda_sm20_div_s64) ;  /* 0x0000000800ec7944 */ /* 0x000fea0003c00000 */
[----:B------:R-:W-:Y:S05]  /*3330*/  BRA `(.L_x_184) ;  /* 0x0000000000487947 */ /* 0x000fea0003800000 */
.L_x_183:
[----:B------:R-:W0:Y:S08]  /*3340*/  I2F.U32.RP R38, R39 ;  /* 0x0000002700267306 */ /* 0x000e300000209000 */
        /* <DEDUP_REMOVED lines=9> */
[----:B------:R-:W-:-:S05]  /*33e0*/  IMAD R44, R39, R32, R44 ;  /* 0x00000020272c7224 */ /* 0x000fca00078e022c */
[----:B------:R-:W-:-:S13]  /*33f0*/  ISETP.GE.U32.AND P0, PT, R44, R39, PT ;  /* 0x000000272c00720c */ /* 0x000fda0003f06070 */
[----:B------:R-:W-:Y:S02]  /*3400*/  @P0 IMAD.IADD R44, R44, 0x1, -R39 ;  /* 0x000000012c2c0824 */ /* 0x000fe400078e0a27 */
[----:B------:R-:W-:Y:S01]  /*3410*/  @P0 VIADD R33, R33, 0x1 ;  /* 0x0000000121210836 */ /* 0x000fe20000000000 */
[----:B------:R-:W-:Y:S02]  /*3420*/  ISETP.NE.U32.AND P0, PT, R39, RZ, PT ;  /* 0x000000ff2700720c */ /* 0x000fe40003f05070 */
[----:B------:R-:W-:-:S13]  /*3430*/  ISETP.GE.U32.AND P2, PT, R44, R39, PT ;  /* 0x000000272c00720c */ /* 0x000fda0003f46070 */
[----:B------:R-:W-:-:S04]  /*3440*/  @P2 IADD3 R33, R33, 0x1, RZ ;  /* 0x0000000121212810 */ /* 0x000fc80007ffe0ff */
[----:B------:R-:W-:-:S07]  /*3450*/  SEL R38, R8, R33, !P0 ;  /* 0x0000002108267207 */ /* 0x000fce0004000000 */
.L_x_184:
[----:B------:R-:W-:Y:S05]  /*3460*/  BSYNC B3 ;  /* 0x0000000000037941 */ /* 0x000fea0003800000 */
.L_x_182:
[----:B------:R-:W2:Y:S01]  /*3470*/  LDG.E R40, desc[UR12][R30.64+0x8] ;  /* 0x0000080c1e287981 */ /* 0x000ea2000c1e1900 */
[----:B------:R-:W0:Y:S01]  /*3480*/  LDC R39, c[0x0][0x22c] ;  /* 0x00008b00ff277b82 */ /* 0x000e220000000800 */
[----:B------:R-:W-:Y:S01]  /*3490*/  IADD3 R42, R34, 0x2, RZ ;  /* 0x00000002222a7810 */ /* 0x000fe20007ffe0ff */
[----:B------:R-:W-:Y:S01]  /*34a0*/  ULDC UR5, c[0x0][0x224] ;  /* 0x0000890000057ab9 */ /* 0x000fe20000000800 */
[----:B------:R-:W-:Y:S01]  /*34b0*/  LOP3.LUT R38, RZ, R38, RZ, 0x33, !PT ;  /* 0x00000026ff267212 */ /* 0x000fe200078e33ff */
[----:B------:R-:W-:Y:S01]  /*34c0*/  BSSY B3, `(.L_x_185) ;  /* 0x0000057000037945 */ /* 0x000fe20003800000 */
[----:B------:R-:W-:Y:S02]  /*34d0*/  IABS R44, R42 ;  /* 0x0000002a002c7213 */ /* 0x000fe40000000000 */
[----:B0-----:R-:W-:Y:S02]  /*34e0*/  IABS R41, R39 ;  /* 0x0000002700297213 */ /* 0x001fe40000000000 */
[----:B------:R-:W-:-:S02]  /*34f0*/  ISETP.NE.AND P4, PT, R39, RZ, PT ;  /* 0x000000ff2700720c */ /* 0x000fc40003f85270 */
[----:B------:R-:W0:Y:S08]  /*3500*/  I2F.RP R8, R41 ;  /* 0x0000002900087306 */ /* 0x000e300000209400 */
[----:B0-----:R-:W0:Y:S02]  /*3510*/  MUFU.RCP R8, R8 ;  /* 0x0000000800087308 */ /* 0x001e240000001000 */
[----:B0-----:R-:W-:-:S06]  /*3520*/  VIADD R45, R8, 0xffffffe ;  /* 0x0ffffffe082d7836 */ /* 0x001fcc0000000000 */
[----:B------:R-:W0:Y:S02]  /*3530*/  F2I.FTZ.U32.TRUNC.NTZ R33, R45 ;  /* 0x0000002d00217305 */ /* 0x000e24000021f000 */
[----:B0-----:R-:W-:-:S04]  /*3540*/  IMAD.MOV R32, RZ, RZ, -R33 ;  /* 0x000000ffff207224 */ /* 0x001fc800078e0a21 */
[----:B------:R-:W-:Y:S02]  /*3550*/  IMAD R47, R32, R41, RZ ;  /* 0x00000029202f7224 */ /* 0x000fe400078e02ff */
[----:B------:R-:W-:-:S04]  /*3560*/  IMAD.MOV.U32 R32, RZ, RZ, RZ ;  /* 0x000000ffff207224 */ /* 0x000fc800078e00ff */
        /* <DEDUP_REMOVED lines=24> */
[C---:B------:R-:W-:Y:S02]  /*36f0*/  IMAD R44, R41.reuse, R45, R44 ;  /* 0x0000002d292c7224 */ /* 0x040fe400078e022c */
[----:B------:R-:W2:Y:S03]  /*3700*/  MUFU.RCP R45, R35 ;  /* 0x00000023002d7308 */ /* 0x000ea60000001000 */
[----:B------:R-:W-:-:S13]  /*3710*/  ISETP.GT.U32.AND P2, PT, R41, R44, PT ;  /* 0x0000002c2900720c */ /* 0x000fda0003f44070 */
[----:B------:R-:W-:Y:S01]  /*3720*/  @!P2 IADD3 R44, R44, -R41, RZ ;  /* 0x800000292c2ca210 */ /* 0x000fe20007ffe0ff */
[----:B------:R-:W-:-:S03]  /*3730*/  @!P2 VIADD R33, R33, 0x1 ;  /* 0x000000012121a836 */ /* 0x000fc60000000000 */
[----:B------:R-:W-:-:S13]  /*3740*/  ISETP.GE.U32.AND P0, PT, R44, R41, PT ;  /* 0x000000292c00720c */ /* 0x000fda0003f06070 */
[----:B------:R-:W-:Y:S02]  /*3750*/  @P0 IADD3 R33, R33, 0x1, RZ ;  /* 0x0000000121210810 */ /* 0x000fe40007ffe0ff */
[----:B------:R-:W-:-:S03]  /*3760*/  IADD3 R41, P0, R36, 0x3, RZ ;  /* 0x0000000324297810 */ /* 0x000fc60007f1e0ff */
[----:B------:R-:W-:Y:S02]  /*3770*/  @!P3 IMAD.MOV R33, RZ, RZ, -R33 ;  /* 0x000000ffff21b224 */ /* 0x000fe400078e0a21 */
[----:B------:R-:W-:-:S03]  /*3780*/  IMAD.X R42, RZ, RZ, R37, P0 ;  /* 0x000000ffff2a7224 */ /* 0x000fc600000e0625 */
[----:B------:R-:W-:Y:S01]  /*3790*/  SEL R33, R8, R33, !P4 ;  /* 0x0000002108217207 */ /* 0x000fe20006000000 */
[----:B------:R-:W-:-:S04]  /*37a0*/  IMAD R42, R42, UR5, RZ ;  /* 0x000000052a2a7c24 */ /* 0x000fc8000f8e02ff */
[----:B------:R-:W-:Y:S01]  /*37b0*/  IMAD R33, R32, UR5, R33 ;  /* 0x0000000520217c24 */ /* 0x000fe2000f8e0221 */
[----:B------:R-:W-:-:S04]  /*37c0*/  MOV R32, 0xffffffff ;  /* 0xffffffff00207802 */ /* 0x000fc80000000f00 */
[----:B------:R-:W-:-:S04]  /*37d0*/  IADD3 R33, R38, R33, RZ ;  /* 0x0000002126217210 */ /* 0x000fc80007ffe0ff */
        /* <DEDUP_REMOVED lines=16> */
[----:B------:R-:W-:Y:S05]  /*38e0*/  CALL.REL.NOINC `($__internal_4_$__cuda_sm20_div_s64) ;  /* 0x00000004007c7944 */ /* 0x000fea0003c00000 */
[----:B------:R-:W-:Y:S01]  /*38f0*/  IMAD.MOV.U32 R8, RZ, RZ, R38 ;  /* 0x000000ffff087224 */ /* 0x000fe200078e0026 */
[----:B------:R-:W-:Y:S06]  /*3900*/  BRA `(.L_x_187) ;  /* 0x0000000000487947 */ /* 0x000fec0003800000 */
.L_x_186:
        /* <DEDUP_REMOVED lines=18> */
.L_x_187:
[----:B------:R-:W-:Y:S05]  /*3a30*/  BSYNC B3 ;  /* 0x0000000000037941 */ /* 0x000fea0003800000 */
.L_x_185:
[----:B------:R0:W2:Y:S01]  /*3a40*/  LDG.E R38, desc[UR12][R30.64+0xc] ;  /* 0x00000c0c1e267981 */ /* 0x0000a2000c1e1900 */
[----:B------:R-:W1:Y:S01]  /*3a50*/  LDC R39, c[0x0][0x22c] ;  /* 0x00008b00ff277b82 */ /* 0x000e620000000800 */
[C---:B------:R-:W-:Y:S01]  /*3a60*/  VIADD R42, R34.reuse, 0x3 ;  /* 0x00000003222a7836 */ /* 0x040fe20000000000 */
[----:B------:R-:W-:Y:S01]  /*3a70*/  MOV R32, RZ ;  /* 0x000000ff00207202 */ /* 0x000fe20000000f00 */
[----:B------:R-:W-:Y:S01]  /*3a80*/  ULDC UR5, c[0x0][0x224] ;  /* 0x0000890000057ab9 */ /* 0x000fe20000000800 */
[----:B------:R-:W-:Y:S02]  /*3a90*/  LOP3.LUT R8, RZ, R8, RZ, 0x33, !PT ;  /* 0x00000008ff087212 */ /* 0x000fe400078e33ff */
[----:B------:R-:W-:Y:S02]  /*3aa0*/  IABS R46, R42 ;  /* 0x0000002a002e7213 */ /* 0x000fe40000000000 */
[----:B------:R-:W-:Y:S02]  /*3ab0*/  IADD3 R34, R34, 0x4, RZ ;  /* 0x0000000422227810 */ /* 0x000fe40007ffe0ff */
[----:B-1----:R-:W-:-:S02]  /*3ac0*/  IABS R40, R39 ;  /* 0x0000002700287213 */ /* 0x002fc40000000000 */
        /* <DEDUP_REMOVED lines=19> */
[----:B------:R-:W-:-:S06]  /*3c00*/  @P0 VIADD R32, R32, 0x1 ;  /* 0x0000000120200836 */ /* 0x000fcc0000000000 */
        /* <DEDUP_REMOVED lines=9> */
[----:B------:R-:W2:Y:S02]  /*3ca0*/  MUFU.RCP R39, R35 ;  /* 0x0000002300277308 */ /* 0x000ea40000001000 */
[----:B------:R-:W-:-:S05]  /*3cb0*/  IADD3 R44, -R41, RZ, RZ ;  /* 0x000000ff292c7210 */ /* 0x000fca0007ffe1ff */
[----:B------:R-:W-:-:S05]  /*3cc0*/  IMAD R45, R40, R44, R45 ;  /* 0x0000002c282d7224 */ /* 0x000fca00078e022d */
        /* <DEDUP_REMOVED lines=14> */
[----:B------:R-:W-:-:S06]  /*3db0*/  I2FP.F32.S32 R33, R33 ;  /* 0x0000002100217245 */ /* 0x000fcc0000201400 */
[----:B------:R-:W0:Y:S01]  /*3dc0*/  MUFU.RCP R33, R33 ;  /* 0x0000002100217308 */ /* 0x000e220000001000 */
[----:B--2---:R-:W-:-:S04]  /*3dd0*/  FMUL.FTZ R38, R38, R39 ;  /* 0x0000002726267220 */ /* 0x004fc80000410000 */
[----:B0-----:R-:W-:-:S05]  /*3de0*/  FFMA.FTZ R43, R38, R33, R43 ;  /* 0x00000021262b7223 */ /* 0x001fca000001002b */
[----:B------:R3:W-:Y:S01]  /*3df0*/  STG.E desc[UR12][R28.64], R43 ;  /* 0x0000002b1c007986 */ /* 0x0007e2000c10190c */
[----:B------:R-:W-:Y:S05]  /*3e00*/  @!P0 BRA `(.L_x_188) ;  /* 0xffffffe800288947 */ /* 0x000fea000383ffff */
.L_x_164:
[----:B------:R-:W-:Y:S05]  /*3e10*/  BSYNC B2 ;  /* 0x0000000000027941 */ /* 0x000fea0003800000 */
.L_x_163:
[----:B------:R-:W-:Y:S05]  /*3e20*/  @!P1 BRA `(.L_x_189) ;  /* 0xffffffd0002c9947 */ /* 0x000fea000383ffff */
.L_x_159:
[----:B------:R-:W-:Y:S05]  /*3e30*/  BSYNC B1 ;  /* 0x0000000000017941 */ /* 0x000fea0003800000 */
.L_x_158:
[----:B------:R-:W-:Y:S01]  /*3e40*/  VIADD R10, R10, UR11 ;  /* 0x0000000b0a0a7c36 */ /* 0x000fe20008000000 */
[----:B------:R-:W-:-:S04]  /*3e50*/  ULDC UR5, c[0x0][0x224] ;  /* 0x0000890000057ab9 */ /* 0x000fc80000000800 */
[----:B------:R-:W-:-:S13]  /*3e60*/  ISETP.GE.AND P0, PT, R10, UR5, PT ;  /* 0x000000050a007c0c */ /* 0x000fda000bf06270 */
[----:B------:R-:W-:Y:S05]  /*3e70*/  @!P0 BRA `(.L_x_190) ;  /* 0xffffffc8003c8947 */ /* 0x000fea000383ffff */
.L_x_154:
[----:B------:R-:W-:Y:S05]  /*3e80*/  BSYNC B0 ;  /* 0x0000000000007941 */ /* 0x000fea0003800000 */
.L_x_153:
[----:B------:R-:W-:Y:S01]  /*3e90*/  IADD3 R2, R5, R2, RZ ;  /* 0x0000000205027210 */ /* 0x000fe20007ffe0ff */
[----:B------:R-:W-:-:S03]  /*3ea0*/  ULDC UR5, c[0x0][0x220] ;  /* 0x0000880000057ab9 */ /* 0x000fc60000000800 */
[----:B------:R-:W-:-:S13]  /*3eb0*/  ISETP.GE.AND P0, PT, R2, UR5, PT ;  /* 0x0000000502007c0c */ /* 0x000fda000bf06270 */
[----:B------:R-:W-:Y:S05]  /*3ec0*/  @!P0 BRA `(.L_x_191) ;  /* 0xffffffc000bc8947 */ /* 0x000fea000383ffff */
[----:B------:R-:W-:Y:S05]  /*3ed0*/  EXIT ;  /* 0x000000000000794d */ /* 0x000fea0003800000 */
        .weak           $__internal_4_$__cuda_sm20_div_s64
        .type           $__internal_4_$__cuda_sm20_div_s64,@function
        .size           $__internal_4_$__cuda_sm20_div_s64,(.L_x_688 - $__internal_4_$__cuda_sm20_div_s64)
$__internal_4_$__cuda_sm20_div_s64:
        /* <DEDUP_REMOVED lines=12> */
[----:B------:R-:W-:Y:S01]  /*3fa0*/  IMAD R47, R48, R33, R47 ;  /* 0x00000021302f7224 */ /* 0x000fe200078e022f */
[----:B------:R-:W-:-:S03]  /*3fb0*/  IADD3 R45, P0, RZ, -R46, RZ ;  /* 0x8000002eff2d7210 */ /* 0x000fc60007f1e0ff */
[----:B------:R-:W-:Y:S01]  /*3fc0*/  IMAD R42, R49, R32, R47 ;  /* 0x00000020312a7224 */ /* 0x000fe200078e022f */
[----:B------:R-:W-:Y:S01]  /*3fd0*/  MOV R47, R48 ;  /* 0x00000030002f7202 */ /* 0x000fe20000000f00 */
        /* <DEDUP_REMOVED lines=16> */
[----:B------:R-:W-:Y:S01]  /*40e0*/  IADD3.X R40, RZ, ~R40, RZ, P0, !PT ;  /* 0x80000028ff287210 */ /* 0x000fe200007fe4ff */
[----:B------:R-:W-:-:S04]  /*40f0*/  IMAD.X R44, RZ, RZ, ~R41, P5 ;  /* 0x000000ffff2c7224 */ /* 0x000fc800028e0e29 */
[----:B------:R-:W-:-:S04]  /*4100*/  IMAD.WIDE.U32 R46, P0, R47, R40, R46 ;  /* 0x000000282f2e7225 */ /* 0x000fc8000780002e */
[----:B------:R-:W-:-:S04]  /*4110*/  IMAD.HI.U32 R42, P2, R45, R42, R46 ;  /* 0x0000002a2d2a7227 */ /* 0x000fc8000784002e */
[CC--:B------:R-:W-:Y:S02]  /*4120*/  IMAD R47, R45.reuse, R40.reuse, RZ ;  /* 0x000000282d2f7224 */ /* 0x0c0fe400078e02ff */
[----:B------:R-:W-:-:S03]  /*4130*/  IMAD.HI.U32 R40, R45, R40, RZ ;  /* 0x000000282d287227 */ /* 0x000fc600078e00ff */
[----:B------:R-:W-:Y:S02]  /*4140*/  IADD3 R42, P3, R47, R42, RZ ;  /* 0x0000002a2f2a7210 */ /* 0x000fe40007f7e0ff */
[----:B------:R-:W-:Y:S02]  /*4150*/  IADD3.X R47, R40, R45, RZ, P0, !PT ;  /* 0x0000002d282f7210 */ /* 0x000fe400007fe4ff */
[----:B------:R-:W-:Y:S01]  /*4160*/  SEL R40, R44, R41, !P4 ;  /* 0x000000292c287207 */ /* 0x000fe20006000000 */
[----:B------:R-:W-:Y:S01]  /*4170*/  IMAD.HI.U32 R52, R42, R49, RZ ;  /* 0x000000312a347227 */ /* 0x000fe200078e00ff */
[----:B------:R-:W-:-:S03]  /*4180*/  IADD3.X R47, RZ, RZ, R47, P3, P2 ;  /* 0x000000ffff2f7210 */ /* 0x000fc60001fe442f */
[----:B------:R-:W-:-:S04]  /*4190*/  IMAD.WIDE.U32 R52, R42, R40, R52 ;  /* 0x000000282a347225 */ /* 0x000fc800078e0034 */
[C---:B------:R-:W-:Y:S02]  /*41a0*/  IMAD R45, R47.reuse, R40, RZ ;  /* 0x000000282f2d7224 */ /* 0x040fe400078e02ff */
[----:B------:R-:W-:-:S04]  /*41b0*/  IMAD.HI.U32 R44, P0, R47, R49, R52 ;  /* 0x000000312f2c7227 */ /* 0x000fc80007800034 */
[----:B------:R-:W-:Y:S01]  /*41c0*/  IMAD.HI.U32 R42, R47, R40, RZ ;  /* 0x000000282f2a7227 */ /* 0x000fe200078e00ff */
[----:B------:R-:W-:-:S04]  /*41d0*/  IADD3 R45, P2, R45, R44, RZ ;  /* 0x0000002c2d2d7210 */ /* 0x000fc80007f5e0ff */
[----:B------:R-:W-:Y:S01]  /*41e0*/  IADD3.X R42, R42, RZ, RZ, P0, !PT ;  /* 0x000000ff2a2a7210 */ /* 0x000fe200007fe4ff */
[C---:B------:R-:W-:Y:S01]  /*41f0*/  IMAD.WIDE.U32 R52, R45.reuse, R32, RZ ;  /* 0x000000202d347225 */ /* 0x040fe200078e00ff */
[----:B------:R-:W-:-:S03]  /*4200*/  IADD3 R44, R45, 0x1, RZ ;  /* 0x000000012d2c7810 */ /* 0x000fc60007ffe0ff */
        /* <DEDUP_REMOVED lines=10> */
[----:B------:R-:W-:Y:S02]  /*42b0*/  SEL R44, R44, R45, P0 ;  /* 0x0000002d2c2c7207 */ /* 0x000fe40000000000 */
[----:B------:R-:W-:Y:S02]  /*42c0*/  SEL R47, R42, R47, P0 ;  /* 0x0000002f2a2f7207 */ /* 0x000fe40000000000 */
[----:B------:R-:W-:Y:S01]  /*42d0*/  ISETP.GE.U32.AND P0, PT, R49, R32, PT ;  /* 0x000000203100720c */ /* 0x000fe20003f06070 */
[----:B------:R-:W-:Y:S01]  /*42e0*/  VIADD R45, R44, 0x1 ;  /* 0x000000012c2d7836 */ /* 0x000fe20000000000 */
[----:B------:R-:W-:Y:S02]  /*42f0*/  LOP3.LUT R32, R38, R41, RZ, 0x3c, !PT ;  /* 0x0000002926207212 */ /* 0x000fe400078e3cff */
        /* <DEDUP_REMOVED lines=10> */
[----:B------:R-:W-:Y:S06]  /*43a0*/  RET.REL.NODEC R32 `(_ZN2at6native58_GLOBAL__N__9a069279_25_AdaptiveAveragePooling_cu_ef17039c26adaptive_average_gradinputIfEEvPT_PKS3_iiii) ;  /* 0xffffffbc20147950 */ /* 0x000fec0003c3ffff */
.L_x_192:
        /* <DEDUP_REMOVED lines=13> */
.L_x_688:


//--------------------- .text._ZN2at6native58_GLOBAL__N__9a069279_25_AdaptiveAveragePooling_cu_ef17039c33atomic_adaptive_average_gradinputIfEEvPT_PKS3_iiii --------------------------
	.section	.text._ZN2at6native58_GLOBAL__N__9a069279_25_AdaptiveAveragePooling_cu_ef17039c33atomic_adaptive_average_gradinputIfEEvPT_PKS3_iiii,"ax",@progbits
	.align	128
.text._ZN2at6native58_GLOBAL__N__9a069279_25_AdaptiveAveragePooling_cu_ef17039c33atomic_adaptive_average_gradinputIfEEvPT_PKS3_iiii:
        .type           _ZN2at6native58_GLOBAL__N__9a069279_25_AdaptiveAveragePooling_cu_ef17039c33atomic_adaptive_average_gradinputIfEEvPT_PKS3_iiii,@function
        .size           _ZN2at6native58_GLOBAL__N__9a069279_25_AdaptiveAveragePooling_cu_ef17039c33atomic_adaptive_average_gradinputIfEEvPT_PKS3_iiii,(.L_x_690 - _ZN2at6native58_GLOBAL__N__9a069279_25_AdaptiveAveragePooling_cu_ef17039c33atomic_adaptive_average_gradinputIfEEvPT_PKS3_iiii)
        .other          _ZN2at6native58_GLOBAL__N__9a069279_25_AdaptiveAveragePooling_cu_ef17039c33atomic_adaptive_average_gradinputIfEEvPT_PKS3_iiii,@"STO_CUDA_ENTRY STV_DEFAULT"
_ZN2at6native58_GLOBAL__N__9a069279_25_AdaptiveAveragePooling_cu_ef17039c33atomic_adaptive_average_gradinputIfEEvPT_PKS3_iiii:
        /* <DEDUP_REMOVED lines=25> */
.L_x_210:
        /* <DEDUP_REMOVED lines=47> */
[----:B------:R-:W-:Y:S02]  /*0480*/  @P1 IADD3 R7, R7, 0x1, RZ ;  /* 0x0000000107071810 */ /* 0x000fe40007ffe0ff */
[----:B------:R-:W-:-:S03]  /*0490*/  IMAD.IADD R9, R23, 0x1, R9 ;  /* 0x0000000117097824 */ /* 0x000fc600078e0209 */
[----:B------:R-:W-:Y:S02]  /*04a0*/  @!P3 IMAD.MOV R7, RZ, RZ, -R7 ;  /* 0x000000ffff07b224 */ /* 0x000fe400078e0a07 */
[----:B------:R-:W-:-:S03]  /*04b0*/  LOP3.LUT R5, R9, UR13, RZ, 0xfc, !PT ;  /* 0x0000000d09057c12 */ /* 0x000fc6000f8efcff */
        /* <DEDUP_REMOVED lines=9> */
[----:B------:R-:W-:Y:S05]  /*0550*/  CALL.REL.NOINC `($__internal_5_$__cuda_sm20_div_s64) ;  /* 0x0000000c002c7944 */ /* 0x000fea0003c00000 */
[----:B------:R-:W-:Y:S01]  /*0560*/  IMAD.MOV.U32 R7, RZ, RZ, R14 ;  /* 0x000000ffff077224 */ /* 0x000fe200078e000e */
[----:B------:R-:W-:Y:S06]  /*0570*/  BRA `(.L_x_195) ;  /* 0x0000000000487947 */ /* 0x000fec0003800000 */
.L_x_194:
[----:B------:R-:W0:Y:S08]  /*0580*/  I2F.U32.RP R5, R3 ;  /* 0x0000000300057306 */ /* 0x000e300000209000 */
        /* <DEDUP_REMOVED lines=17> */
.L_x_195:
[----:B------:R-:W-:Y:S05]  /*06a0*/  BSYNC B0 ;  /* 0x0000000000007941 */ /* 0x000fea0003800000 */
.L_x_193:
[----:B------:R-:W0:Y:S01]  /*06b0*/  LDC R3, c[0x0][0x22c] ;  /* 0x00008b00ff037b82 */ /* 0x000e220000000800 */
[----:B------:R-:W-:Y:S01]  /*06c0*/  BSSY B0, `(.L_x_196) ;  /* 0x00000af000007945 */ /* 0x000fe20003800000 */
[----:B0-----:R-:W-:-:S13]  /*06d0*/  ISETP.GE.AND P0, PT, R0, R3, PT ;  /* 0x000000030000720c */ /* 0x001fda0003f06270 */
[----:B------:R-:W-:Y:S05]  /*06e0*/  @P0 BRA `(.L_x_197) ;  /* 0x0000000800b00947 */ /* 0x000fea0003800000 */
[----:B------:R-:W-:Y:S01]  /*06f0*/  ULDC UR7, c[0x0][0x224] ;  /* 0x0000890000077ab9 */ /* 0x000fe20000000800 */
[----:B------:R-:W-:Y:S01]  /*0700*/  IMAD R3, R2, R3, RZ ;  /* 0x0000000302037224 */ /* 0x000fe200078e02ff */
[----:B------:R-:W-:Y:S01]  /*0710*/  MOV R10, R0 ;  /* 0x00000000000a7202 */ /* 0x000fe20000000f00 */
[----:B------:R-:W-:Y:S01]  /*0720*/  IMAD R5, R6, UR7, RZ ;  /* 0x0000000706057c24 */ /* 0x000fe2000f8e02ff */
[----:B------:R-:W-:Y:S01]  /*0730*/  IADD3 R6, R7, 0x1, -R6 ;  /* 0x0000000107067810 */ /* 0x000fe20007ffe806 */
[----:B------:R-:W-:Y:S01]  /*0740*/  IMAD.U32 R9, RZ, RZ, UR5 ;  /* 0x00000005ff097e24 */ /* 0x000fe2000f8e00ff */
[----:B------:R-:W-:Y:S01]  /*0750*/  SHF.R.S32.HI R4, RZ, 0x1f, R3 ;  /* 0x0000001fff047819 */ /* 0x000fe20000011403 */
[----:B------:R-:W-:Y:S01]  /*0760*/  IMAD.U32 R11, RZ, RZ, UR6 ;  /* 0x00000006ff0b7e24 */ /* 0x000fe2000f8e00ff */
[----:B------:R-:W-:Y:S02]  /*0770*/  SHF.R.S32.HI R8, RZ, 0x1f, R5 ;  /* 0x0000001fff087819 */ /* 0x000fe40000011405 */
[----:B------:R-:W-:-:S02]  /*0780*/  IADD3 R5, P0, R5, UR5, RZ ;  /* 0x0000000505057c10 */ /* 0x000fc4000ff1e0ff */
[----:B------:R-:W-:Y:S02]  /*0790*/  IADD3 R3, P1, R3, UR6, RZ ;  /* 0x0000000603037c10 */ /* 0x000fe4000ff3e0ff */
[----:B------:R-:W-:Y:S02]  /*07a0*/  LEA.HI.X.SX32 R8, R9, R8, 0x1, P0 ;  /* 0x0000000809087211 */ /* 0x000fe400000f0eff */
[----:B------:R-:W-:Y:S02]  /*07b0*/  LEA.HI.X.SX32 R7, R11, R4, 0x1, P1 ;  /* 0x000000040b077211 */ /* 0x000fe400008f0eff */
[----:B------:R-:W-:-:S07]  /*07c0*/  I2FP.F32.S32 R9, R6 ;  /* 0x0000000600097245 */ /* 0x000fce0000201400 */
.L_x_209:
        /* <DEDUP_REMOVED lines=61> */
[----:B------:R-:W-:Y:S05]  /*0ba0*/  BRA `(.L_x_200) ;  /* 0x0000000000487947 */ /* 0x000fea0003800000 */
.L_x_199:
[----:B------:R-:W0:Y:S08]  /*0bb0*/  I2F.U32.RP R14, R15 ;  /* 0x0000000f000e7306 */ /* 0x000e300000209000 */
[----:B0-----:R-:W0:Y:S02]  /*0bc0*/  MUFU.RCP R14, R14 ;  /* 0x0000000e000e7308 */ /* 0x001e240000001000 */
[----:B0-----:R-:W-:-:S06]  /*0bd0*/  VIADD R12, R14, 0xffffffe ;  /* 0x0ffffffe0e0c7836 */ /* 0x001fcc0000000000 */
[----:B------:R0:W1:Y:S02]  /*0be0*/  F2I.FTZ.U32.TRUNC.NTZ R13, R12 ;  /* 0x0000000c000d7305 */ /* 0x000064000021f000 */
[----:B0-----:R-:W-:Y:S01]  /*0bf0*/  HFMA2.MMA R12, -RZ, RZ, 0, 0 ;  /* 0x00000000ff0c7435 */ /* 0x001fe200000001ff */
[----:B-1----:R-:W-:-:S04]  /*0c00*/  IMAD.MOV R16, RZ, RZ, -R13 ;  /* 0x000000ffff107224 */ /* 0x002fc800078e0a0d */
[----:B------:R-:W-:-:S05]  /*0c10*/  IMAD R17, R16, R15, RZ ;  /* 0x0000000f10117224 */ /* 0x000fca00078e02ff */
        /* <DEDUP_REMOVED lines=11> */
.L_x_200:
[----:B------:R-:W-:Y:S05]  /*0cd0*/  BSYNC B1 ;  /* 0x0000000000017941 */ /* 0x000fea0003800000 */
.L_x_198:
[----:B------:R-:W-:Y:S01]  /*0ce0*/  IADD3 R4, P0, R10, R3, RZ ;  /* 0x000000030a047210 */ /* 0x000fe20007f1e0ff */
[----:B------:R-:W-:-:S03]  /*0cf0*/  ULDC.64 UR16, c[0x0][0x218] ;  /* 0x0000860000107ab9 */ /* 0x000fc60000000a00 */
[----:B------:R-:W-:Y:S02]  /*0d00*/  LEA.HI.X.SX32 R13, R10, R7, 0x1, P0 ;  /* 0x000000070a0d7211 */ /* 0x000fe400000f0eff */
[----:B------:R-:W-:-:S04]  /*0d10*/  LEA R12, P0, R4, UR16, 0x2 ;  /* 0x00000010040c7c11 */ /* 0x000fc8000f8010ff */
[----:B------:R-:W-:Y:S01]  /*0d20*/  LEA.HI.X R13, R4, UR17, R13, 0x2, P0 ;  /* 0x00000011040d7c11 */ /* 0x000fe200080f140d */
[----:B------:R-:W-:Y:S01]  /*0d30*/  MUFU.RCP R20, R9 ;  /* 0x0000000900147308 */ /* 0x000fe20000001000 */
[----:B------:R-:W-:Y:S01]  /*0d40*/  IADD3 R4, R14, 0x1, -R19 ;  /* 0x000000010e047810 */ /* 0x000fe20007ffe813 */
[----:B------:R-:W-:Y:S02]  /*0d50*/  ULDC.64 UR16, c[0x0][0x210] ;  /* 0x0000840000107ab9 */ /* 0x000fe40000000a00 */
[----:B------:R-:W2:Y:S01]  /*0d60*/  LDG.E R12, desc[UR10][R12.64] ;  /* 0x0000000a0c0c7981 */ /* 0x000ea2000c1e1900 */
[----:B------:R-:W-:Y:S01]  /*0d70*/  I2FP.F32.S32 R16, R4 ;  /* 0x0000000400107245 */ /* 0x000fe20000201400 */
[----:B------:R-:W-:Y:S01]  /*0d80*/  BSSY B1, `(.L_x_201) ;  /* 0x000003e000017945 */ /* 0x000fe20003800000 */
[----:B------:R-:W-:Y:S02]  /*0d90*/  ISETP.GE.AND P0, PT, R6, 0x1, PT ;  /* 0x000000010600780c */ /* 0x000fe40003f06270 */
[----:B------:R-:W2:Y:S01]  /*0da0*/  MUFU.RCP R15, R16 ;  /* 0x00000010000f7308 */ /* 0x000ea20000001000 */
[----:B------:R-:W-:-:S04]  /*0db0*/  IADD3 R23, P1, R19, R5, RZ ;  /* 0x0000000513177210 */ /* 0x000fc80007f3e0ff */
[----:B------:R-:W-:Y:S02]  /*0dc0*/  LEA R17, P2, R23, UR16, 0x2 ;  /* 0x0000001017117c11 */ /* 0x000fe4000f8410ff */
[----:B------:R-:W-:-:S04]  /*0dd0*/  LEA.HI.X.SX32 R22, R19, R8, 0x1, P1 ;  /* 0x0000000813167211 */ /* 0x000fc800008f0eff */
[----:B------:R-:W-:Y:S01]  /*0de0*/  LEA.HI.X R23, R23, UR17, R22, 0x2, P2 ;  /* 0x0000001117177c11 */ /* 0x000fe200090f1416 */
[----:B--2---:R-:W-:-:S04]  /*0df0*/  FMUL.FTZ R15, R12, R15 ;  /* 0x0000000f0c0f7220 */ /* 0x004fc80000410000 */
[----:B------:R-:W-:Y:S01]  /*0e00*/  FMUL.FTZ R15, R15, R20 ;  /* 0x000000140f0f7220 */ /* 0x000fe20000410000 */
[----:B------:R-:W-:Y:S06]  /*0e10*/  @!P0 BRA `(.L_x_202) ;  /* 0x0000000000d08947 */ /* 0x000fec0003800000 */
[----:B------:R-:W-:Y:S01]  /*0e20*/  IMAD.MOV R13, RZ, RZ, -R11 ;  /* 0x000000ffff0d7224 */ /* 0x000fe200078e0a0b */
[----:B------:R-:W-:Y:S01]  /*0e30*/  ULDC UR7, c[0x0][0x224] ;  /* 0x0000890000077ab9 */ /* 0x000fe20000000800 */
[----:B------:R-:W-:Y:S01]  /*0e40*/  IMAD.IADD R19, R14, 0x1, -R19 ;  /* 0x000000010e137824 */ /* 0x000fe200078e0a13 */
[----:B------:R-:W-:Y:S01]  /*0e50*/  LOP3.LUT R11, R4, 0x3, RZ, 0xc0, !PT ;  /* 0x00000003040b7812 */ /* 0x000fe200078ec0ff */
[----:B------:R-:W-:Y:S02]  /*0e60*/  IMAD R12, R13, UR7, R14 ;  /* 0x000000070d0c7c24 */ /* 0x000fe4000f8e020e */
[----:B------:R-:W-:Y:S01]  /*0e70*/  IMAD.MOV.U32 R14, RZ, RZ, R17 ;  /* 0x000000ffff0e7224 */ /* 0x000fe200078e0011 */
[----:B------:R-:W-:Y:S02]  /*0e80*/  ISETP.GE.U32.AND P0, PT, R19, 0x3, PT ;  /* 0x000000031300780c */ /* 0x000fe40003f06070 */
[----:B------:R-:W-:Y:S02]  /*0e90*/  IADD3 R20, -R18, R12, -R11 ;  /* 0x0000000c12147210 */ /* 0x000fe40007ffe90b */
[----:B------:R-:W-:-:S09]  /*0ea0*/  MOV R17, RZ ;  /* 0x000000ff00117202 */ /* 0x000fd20000000f00 */
.L_x_208:
[----:B------:R-:W-:Y:S01]  /*0eb0*/  ISETP.GE.AND P2, PT, R4, 0x1, PT ;  /* 0x000000010400780c */ /* 0x000fe20003f46270 */
[----:B------:R-:W-:Y:S01]  /*0ec0*/  VIADD R17, R17, 0x1 ;  /* 0x0000000111117836 */ /* 0x000fe20000000000 */
[----:B------:R-:W-:Y:S04]  /*0ed0*/  BSSY B2, `(.L_x_203) ;  /* 0x0000023000027945 */ /* 0x000fe80003800000 */
[----:B------:R-:W-:-:S07]  /*0ee0*/  ISETP.GE.AND P1, PT, R17, R6, PT ;  /* 0x000000061100720c */ /* 0x000fce0003f26270 */
[----:B------:R-:W-:Y:S06]  /*0ef0*/  @!P2 BRA `(.L_x_204) ;  /* 0x000000000080a947 */ /* 0x000fec0003800000 */
[----:B------:R-:W-:Y:S01]  /*0f00*/  BSSY B3, `(.L_x_205) ;  /* 0x0000014000037945 */ /* 0x000fe20003800000 */
[----:B------:R-:W-:Y:S01]  /*0f10*/  ISETP.NE.AND P3, PT, R11, RZ, PT ;  /* 0x000000ff0b00720c */ /* 0x000fe20003f65270 */
[----:B------:R-:W-:Y:S02]  /*0f20*/  IMAD.MOV.U32 R19, RZ, RZ, RZ ;  /* 0x000000ffff137224 */ /* 0x000fe400078e00ff */
[----:B------:R-:W-:Y:S10]  /*0f30*/  @!P0 BRA `(.L_x_206) ;  /* 0x0000000000408947 */ /* 0x000ff40003800000 */
[----:B------:R-:W-:Y:S01]  /*0f40*/  IMAD.MOV.U32 R19, RZ, RZ, RZ ;  /* 0x000000ffff137224 */ /* 0x000fe200078e00ff */
[----:B------:R-:W-:Y:S01]  /*0f50*/  MOV R16, R20 ;  /* 0x0000001400107202 */ /* 0x000fe20000000f00 */
[----:B------:R-:W-:Y:S02]  /*0f60*/  IMAD.MOV.U32 R18, RZ, RZ, R14 ;  /* 0x000000ffff127224 */ /* 0x000fe400078e000e */
[----:B------:R-:W-:-:S07]  /*0f70*/  IMAD.MOV.U32 R21, RZ, RZ, R23 ;  /* 0x000000ffff157224 */ /* 0x000fce00078e0017 */
.L_x_207:
[----:B------:R-:W-:Y:S01]  /*0f80*/  VIADD R16, R16, 0xfffffffc ;  /* 0xfffffffc10107836 */ /* 0x000fe20000000000 */
[----:B0-----:R-:W-:Y:S01]  /*0f90*/  MOV R13, R21 ;  /* 0x00000015000d7202 */ /* 0x001fe20000000f00 */
[----:B------:R-:W-:-:S03]  /*0fa0*/  IMAD.MOV.U32 R12, RZ, RZ, R18 ;  /* 0x000000ffff0c7224 */ /* 0x000fc600078e0012 */
[----:B------:R-:W-:Y:S02]  /*0fb0*/  ISETP.NE.AND P2, PT, R16, -0x1, PT ;  /* 0xffffffff1000780c */ /* 0x000fe40003f45270 */
[----:B------:R0:W-:Y:S01]  /*0fc0*/  REDG.E.ADD.F32.FTZ.RN.STRONG.GPU desc[UR10][R12.64], R15 ;  /* 0x0000000f0c0079a6 */ /* 0x0001e2000c10f38a */
[----:B------:R-:W-:-:S03]  /*0fd0*/  IADD3 R18, P4, R12, 0x10, RZ ;  /* 0x000000100c127810 */ /* 0x000fc60007f9e0ff */
[----:B------:R0:W-:Y:S04]  /*0fe0*/  REDG.E.ADD.F32.FTZ.RN.STRONG.GPU desc[UR10][R12.64+0x4], R15 ;  /* 0x0000040f0c0079a6 */ /* 0x0001e8000c10f38a */
[----:B------:R0:W-:Y:S01]  /*0ff0*/  REDG.E.ADD.F32.FTZ.RN.STRONG.GPU desc[UR10][R12.64+0x8], R15 ;  /* 0x0000080f0c0079a6 */ /* 0x0001e2000c10f38a */
[----:B------:R-:W-:-:S03]  /*1000*/  IMAD.X R21, RZ, RZ, R13, P4 ;  /* 0x000000ffff157224 */ /* 0x000fc600020e060d */
[----:B------:R0:W-:Y:S01]  /*1010*/  REDG.E.ADD.F32.FTZ.RN.STRONG.GPU desc[UR10][R12.64+0xc], R15 ;  /* 0x00000c0f0c0079a6 */ /* 0x0001e2000c10f38a */
[----:B------:R-:W-:Y:S01]  /*1020*/  VIADD R19, R19, 0x4 ;  /* 0x0000000413137836 */ /* 0x000fe20000000000 */
[----:B------:R-:W-:Y:S06]  /*1030*/  @P2 BRA `(.L_x_207) ;  /* 0xfffffffc00d02947 */ /* 0x000fec000383ffff */
.L_x_206:
[----:B------:R-:W-:Y:S05]  /*1040*/  BSYNC B3 ;  /* 0x0000000000037941 */ /* 0x000fea0003800000 */
.L_x_205:
[----:B------:R-:W-:Y:S05]  /*1050*/  @!P3 BRA `(.L_x_204) ;  /* 0x000000000028b947 */ /* 0x000fea0003800000 */
[----:B------:R-:W-:Y:S01]  /*1060*/  ISETP.NE.AND P2, PT, R11, 0x1, PT ;  /* 0x000000010b00780c */ /* 0x000fe20003f45270 */
[----:B0-----:R-:W-:Y:S01]  /*1070*/  IMAD.MOV.U32 R13, RZ, RZ, R23 ;  /* 0x000000ffff0d7224 */ /* 0x001fe200078e0017 */
[----:B------:R-:W-:-:S05]  /*1080*/  MOV R12, R14 ;  /* 0x0000000e000c7202 */ /* 0x000fca0000000f00 */
[----:B------:R-:W-:-:S05]  /*1090*/  IMAD.WIDE R12, R19, 0x4, R12 ;  /* 0x00000004130c7825 */ /* 0x000fca00078e020c */
[----:B------:R1:W-:Y:S01]  /*10a0*/  REDG.E.ADD.F32.FTZ.RN.STRONG.GPU desc[UR10][R12.64], R15 ;  /* 0x0000000f0c0079a6 */ /* 0x0003e2000c10f38a */
[----:B------:R-:W-:Y:S05]  /*10b0*/  @!P2 BRA `(.L_x_204) ;  /* 0x000000000010a947 */ /* 0x000fea0003800000 */
[----:B------:R-:W-:Y:S01]  /*10c0*/  ISETP.NE.AND P2, PT, R11, 0x2, PT ;  /* 0x000000020b00780c */ /* 0x000fe20003f45270 */
[----:B------:R2:W-:-:S12]  /*10d0*/  REDG.E.ADD.F32.FTZ.RN.STRONG.GPU desc[UR10][R12.64+0x4], R15 ;  /* 0x0000040f0c0079a6 */ /* 0x0005d8000c10f38a */
[----:B--2---:R-:W-:Y:S05]  /*10e0*/  @!P2 BRA `(.L_x_204) ;  /* 0x000000000004a947 */ /* 0x004fea0003800000 */
[----:B------:R2:W-:Y:S02]  /*10f0*/  REDG.E.ADD.F32.FTZ.RN.STRONG.GPU desc[UR10][R12.64+0x8], R15 ;  /* 0x0000080f0c0079a6 */ /* 0x0005e4000c10f38a */
.L_x_204:
[----:B------:R-:W-:Y:S05]  /*1100*/  BSYNC B2 ;  /* 0x0000000000027941 */ /* 0x000fea0003800000 */
.L_x_203:
[----:B012---:R-:W0:Y:S01]  /*1110*/  LDC R12, c[0x0][0x224] ;  /* 0x00008900ff0c7b82 */ /* 0x007e220000000800 */
[----:B------:R-:W-:Y:S01]  /*1120*/  IMAD.U32 R13, RZ, RZ, UR14 ;  /* 0x0000000eff0d7e24 */ /* 0x000fe2000f8e00ff */
[----:B0-----:R-:W-:-:S04]  /*1130*/  LEA R14, P2, R12, R14, 0x2 ;  /* 0x0000000e0c0e7211 */ /* 0x001fc800078410ff */
[----:B------:R-:W-:Y:S01]  /*1140*/  LEA.HI.X R23, R12, R23, R13, 0x2, P2 ;  /* 0x000000170c177211 */ /* 0x000fe200010f140d */
[----:B------:R-:W-:Y:S08]  /*1150*/  @!P1 BRA `(.L_x_208) ;  /* 0xfffffffc00549947 */ /* 0x000ff0000383ffff */
.L_x_202:
[----:B------:R-:W-:Y:S05]  /*1160*/  BSYNC B1 ;  /* 0x0000000000017941 */ /* 0x000fea0003800000 */
.L_x_201:
[----:B------:R-:W-:Y:S01]  /*1170*/  IADD3 R10, R10, UR12, RZ ;  /* 0x0000000c0a0a7c10 */ /* 0x000fe2000fffe0ff */
[----:B------:R-:W-:-:S03]  /*1180*/  ULDC UR7, c[0x0][0x22c] ;  /* 0x00008b0000077ab9 */ /* 0x000fc60000000800 */
[----:B------:R-:W-:-:S13]  /*1190*/  ISETP.GE.AND P0, PT, R10, UR7, PT ;  /* 0x000000070a007c0c */ /* 0x000fda000bf06270 */
[----:B------:R-:W-:Y:S05]  /*11a0*/  @!P0 BRA `(.L_x_209) ;  /* 0xfffffff400888947 */ /* 0x000fea000383ffff */
.L_x_197:
[----:B------:R-:W-:Y:S05]  /*11b0*/  BSYNC B0 ;  /* 0x0000000000007941 */ /* 0x000fea0003800000 */
.L_x_196:
[----:B------:R-:W-:Y:S01]  /*11c0*/  VIADD R2, R2, UR4 ;  /* 0x0000000402027c36 */ /* 0x000fe20008000000 */
[----:B------:R-:W-:-:S04]  /*11d0*/  ULDC UR7, c[0x0][0x228] ;  /* 0x00008a0000077ab9 */ /* 0x000fc80000000800 */
[----:B------:R-:W-:-:S13]  /*11e0*/  ISETP.GE.AND P0, PT, R2, UR7, PT ;  /* 0x0000000702007c0c */ /* 0x000fda000bf06270 */
[----:B------:R-:W-:Y:S05]  /*11f0*/  @!P0 BRA `(.L_x_210) ;  /* 0xffffffec00e48947 */ /* 0x000fea000383ffff */
[----:B------:R-:W-:Y:S05]  /*1200*/  EXIT ;  /* 0x000000000000794d */ /* 0x000fea0003800000 */
        .weak           $__internal_5_$__cuda_sm20_div_s64
        .type           $__internal_5_$__cuda_sm20_div_s64,@function
        .size           $__internal_5_$__cuda_sm20_div_s64,(.L_x_690 - $__internal_5_$__cuda_sm20_div_s64)
$__internal_5_$__cuda_sm20_div_s64:
        /* <DEDUP_REMOVED lines=13> */
[----:B------:R-:W-:Y:S02]  /*12e0*/  IMAD R17, R13, R14, R17 ;  /* 0x0000000e0d117224 */ /* 0x000fe400078e0211 */
[----:B------:R-:W-:-:S04]  /*12f0*/  IMAD.HI.U32 R16, R12, R25, RZ ;  /* 0x000000190c107227 */ /* 0x000fc800078e00ff */
[----:B------:R-:W-:Y:S02]  /*1300*/  IMAD.X R27, RZ, RZ, ~R17, P0 ;  /* 0x000000ffff1b7224 */ /* 0x000fe400000e0e11 */
[----:B------:R-:W-:Y:S02]  /*1310*/  IMAD.MOV.U32 R17, RZ, RZ, R12 ;  /* 0x000000ffff117224 */ /* 0x000fe400078e000c */
[----:B------:R-:W-:-:S04]  /*1320*/  IMAD.WIDE.U32 R16, P0, R12, R27, R16 ;  /* 0x0000001b0c107225 */ /* 0x000fc80007800010 */
[----:B------:R-:W-:-:S04]  /*1330*/  IMAD.HI.U32 R16, P1, R13, R25, R16 ;  /* 0x000000190d107227 */ /* 0x000fc80007820010 */
[CC--:B------:R-:W-:Y:S02]  /*1340*/  IMAD R17, R13.reuse, R27.reuse, RZ ;  /* 0x0000001b0d117224 */ /* 0x0c0fe400078e02ff */
[----:B------:R-:W-:Y:S01]  /*1350*/  IMAD.HI.U32 R25, R13, R27, RZ ;  /* 0x0000001b0d197227 */ /* 0x000fe200078e00ff */
[----:B------:R-:W-:Y:S02]  /*1360*/  IADD3 R27, P4, RZ, -R22, RZ ;  /* 0x80000016ff1b7210 */ /* 0x000fe40007f9e0ff */
[----:B------:R-:W-:Y:S02]  /*1370*/  IADD3 R17, P2, R17, R16, RZ ;  /* 0x0000001011117210 */ /* 0x000fe40007f5e0ff */
[----:B------:R-:W-:-:S03]  /*1380*/  IADD3.X R25, R25, R13, RZ, P0, !PT ;  /* 0x0000000d19197210 */ /* 0x000fc600007fe4ff */
        /* <DEDUP_REMOVED lines=13> */
[----:B------:R-:W-:Y:S01]  /*1460*/  IMAD.X R22, RZ, RZ, ~R23, P4 ;  /* 0x000000ffff167224 */ /* 0x000fe200020e0e17 */
[----:B------:R-:W-:-:S03]  /*1470*/  IADD3.X R13, R12, R25, RZ, P0, !PT ;  /* 0x000000190c0d7210 */ /* 0x000fc600007fe4ff */
        /* <DEDUP_REMOVED lines=11> */
[----:B------:R-:W-:-:S03]  /*1530*/  IMAD.WIDE.U32 R12, R27, R14, RZ ;  /* 0x0000000e1b0c7225 */ /* 0x000fc600078e00ff */
[----:B------:R-:W-:Y:S01]  /*1540*/  IADD3.X R29, RZ, R16, RZ, P1, !PT ;  /* 0x00000010ff1d7210 */ /* 0x000fe20000ffe4ff */
[----:B------:R-:W-:Y:S01]  /*1550*/  IMAD R13, R27, R15, R13 ;  /* 0x0000000f1b0d7224 */ /* 0x000fe200078e020d */
[----:B------:R-:W-:-:S03]  /*1560*/  IADD3 R16, P1, -R12, R17, RZ ;  /* 0x000000110c107210 */ /* 0x000fc60007f3e1ff */
[-C--:B------:R-:W-:Y:S01]  /*1570*/  IMAD R12, R29, R14.reuse, R13 ;  /* 0x0000000e1d0c7224 */ /* 0x080fe200078e020d */
[----:B------:R-:W-:-:S03]  /*1580*/  ISETP.GE.U32.AND P0, PT, R16, R14, PT ;  /* 0x0000000e1000720c */ /* 0x000fc60003f06070 */
[----:B------:R-:W-:Y:S01]  /*1590*/  IMAD.X R25, R25, 0x1, ~R12, P1 ;  /* 0x0000000119197824 */ /* 0x000fe200008e0e0c */
[----:B------:R-:W-:Y:S02]  /*15a0*/  IADD3 R13, P1, R16, -R14, RZ ;  /* 0x8000000e100d7210 */ /* 0x000fe40007f3e0ff */
[----:B------:R-:W-:Y:S02]  /*15b0*/  IADD3 R12, R27, 0x1, RZ ;  /* 0x000000011b0c7810 */ /* 0x000fe40007ffe0ff */
[C---:B------:R-:W-:Y:S01]  /*15c0*/  ISETP.GE.U32.AND.EX P0, PT, R25.reuse, R15, PT, P0 ;  /* 0x0000000f1900720c */ /* 0x040fe20003f06100 */
[----:B------:R-:W-:Y:S01]  /*15d0*/  IMAD.X R17, R25, 0x1, ~R15, P1 ;  /* 0x0000000119117824 */ /* 0x000fe200008e0e0f */
[----:B------:R-:W-:Y:S02]  /*15e0*/  ISETP.GE.AND P1, PT, R23, RZ, PT ;  /* 0x000000ff1700720c */ /* 0x000fe40003f26270 */
[----:B------:R-:W-:Y:S02]  /*15f0*/  SEL R13, R13, R16, P0 ;  /* 0x000000100d0d7207 */ /* 0x000fe40000000000 */
[----:B------:R-:W-:-:S02]  /*1600*/  SEL R27, R12, R27, P0 ;  /* 0x0000001b0c1b7207 */ /* 0x000fc40000000000 */
[----:B------:R-:W-:Y:S02]  /*1610*/  SEL R17, R17, R25, P0 ;  /* 0x0000001911117207 */ /* 0x000fe40000000000 */
[----:B------:R-:W-:Y:S01]  /*1620*/  ISETP.GE.U32.AND P0, PT, R13, R14, PT ;  /* 0x0000000e0d00720c */ /* 0x000fe20003f06070 */
[----:B------:R-:W-:Y:S01]  /*1630*/  VIADD R14, R27, 0x1 ;  /* 0x000000011b0e7836 */ /* 0x000fe20000000000 */
[----:B------:R-:W-:Y:S02]  /*1640*/  MOV R12, R4 ;  /* 0x00000004000c7202 */ /* 0x000fe40000000f00 */
        /* <DEDUP_REMOVED lines=8> */
[----:B------:R-:W-:Y:S06]  /*16d0*/  RET.REL.NODEC R12 `(_ZN2at6native58_GLOBAL__N__9a069279_25_AdaptiveAveragePooling_cu_ef17039c33atomic_adaptive_average_gradinputIfEEvPT_PKS3_iiii) ;  /* 0xffffffe80c487950 */ /* 0x000fec0003c3ffff */
.L_x_211:
        /* <DEDUP_REMOVED lines=10> */
.L_x_690:


//--------------------- .text._ZN2at6native58_GLOBAL__N__9a069279_25_AdaptiveAveragePooling_cu_ef17039c26adaptive_average_gradinputIdEEvPT_PKS3_iiii --------------------------
	.section	.text._ZN2at6native58_GLOBAL__N__9a069279_25_AdaptiveAveragePooling_cu_ef17039c26adaptive_average_gradinputIdEEvPT_PKS3_iiii,"ax",@progbits
	.align	128
.text._ZN2at6native58_GLOBAL__N__9a069279_25_AdaptiveAveragePooling_cu_ef17039c26adaptive_average_gradinputIdEEvPT_PKS3_iiii:
        .type           _ZN2at6native58_GLOBAL__N__9a069279_25_AdaptiveAveragePooling_cu_ef17039c26adaptive_average_gradinputIdEEvPT_PKS3_iiii,@function
        .size           _ZN2at6native58_GLOBAL__N__9a069279_25_AdaptiveAveragePooling_cu_ef17039c26adaptive_average_gradinputIdEEvPT_PKS3_iiii,(.L_x_692 - _ZN2at6native58_GLOBAL__N__9a069279_25_AdaptiveAveragePooling_cu_ef17039c26adaptive_average_gradinputIdEEvPT_PKS3_iiii)
        .other          _ZN2at6native58_GLOBAL__N__9a069279_25_AdaptiveAveragePooling_cu_ef17039c26adaptive_average_gradinputIdEEvPT_PKS3_iiii,@"STO_CUDA_ENTRY STV_DEFAULT"
_ZN2at6native58_GLOBAL__N__9a069279_25_AdaptiveAveragePooling_cu_ef17039c26adaptive_average_gradinputIdEEvPT_PKS3_iiii:
        /* <DEDUP_REMOVED lines=12> */
[----:B------:R-:W-:Y:S01]  /*00c0*/  USHF.R.S32.HI UR9, URZ, 0x1f, UR9 ;  /* 0x0000001f3f097899 */ /* 0x000fe20008011409 */
[----:B------:R-:W-:Y:S01]  /*00d0*/  ULDC.64 UR14, c[0x0][0x208] ;  /* 0x00008200000e7ab9 */ /* 0x000fe20000000a00 */
[----:B0-----:R-:W-:Y:S02]  /*00e0*/  UIMAD UR4, UR4, UR6, URZ ;  /* 0x00000006040472a4 */ /* 0x001fe4000f8e023f */
[----:B------:R-:W-:Y:S02]  /*00f0*/  USHF.R.S32.HI UR6, URZ, 0x1f, UR6 ;  /* 0x0000001f3f067899 */ /* 0x000fe40008011406 */
[----:B------:R-:W-:-:S02]  /*0100*/  UIMAD UR4, UR4, UR7, URZ ;  /* 0x00000007040472a4 */ /* 0x000fc4000f8e023f */
[----:B------:R-:W-:Y:S02]  /*0110*/  USHF.R.S32.HI UR7, URZ, 0x1f, UR7 ;  /* 0x0000001f3f077899 */ /* 0x000fe40008011407 */
[----:B------:R-:W-:Y:S02]  /*0120*/  USHF.R.S32.HI UR16, URZ, 0x1f, UR4 ;  /* 0x0000001f3f107899 */ /* 0x000fe40008011404 */
[----:B------:R-:W-:-:S03]  /*0130*/  ULEA UR5, UP0, UR4, UR10, 0x3 ;  /* 0x0000000a04057291 */ /* 0x000fc6000f80183f */
[----:B------:R-:W-:Y:S01]  /*0140*/  ULDC UR10, c[0x0][0x224] ;  /* 0x00008900000a7ab9 */ /* 0x000fe20000000800 */
[----:B------:R-:W-:Y:S02]  /*0150*/  ULEA.HI.X UR8, UR4, UR11, UR16, 0x3, UP0 ;  /* 0x0000000b04087291 */ /* 0x000fe400080f1c10 */
[----:B------:R-:W-:Y:S01]  /*0160*/  USHF.R.S32.HI UR10, URZ, 0x1f, UR10 ;  /* 0x0000001f3f0a7899 */ /* 0x000fe2000801140a */
[----:B------:R-:W-:Y:S02]  /*0170*/  ULDC UR11, c[0x0][0x10] ;  /* 0x00000400000b7ab9 */ /* 0x000fe40000000800 */
[----:B-1----:R-:W-:-:S09]  /*0180*/  IMAD R15, R15, UR11, RZ ;  /* 0x0000000b0f0f7c24 */ /* 0x002fd2000f8e02ff */
.L_x_281:
[----:B0-----:R-:W0:Y:S01]  /*0190*/  LDC R3, c[0x0][0x220] ;  /* 0x00008800ff037b82 */ /* 0x001e220000000800 */
[----:B------:R-:W-:Y:S01]  /*01a0*/  IABS R6, R40 ;  /* 0x0000002800067213 */ /* 0x000fe20000000000 */
[----:B------:R-:W-:Y:S01]  /*01b0*/  ULDC UR11, c[0x0][0x228] ;  /* 0x00008a00000b7ab9 */ /* 0x000fe20000000800 */
[----:B------:R-:W-:Y:S01]  /*01c0*/  IADD3 R9, R40, 0x1, RZ ;  /* 0x0000000128097810 */ /* 0x000fe20007ffe0ff */
[----:B------:R-:W-:Y:S01]  /*01d0*/  BSSY B0, `(.L_x_212) ;  /* 0x000004c000007945 */ /* 0x000fe20003800000 */
[----:B0-----:R-:W-:-:S04]  /*01e0*/  IABS R11, R3 ;  /* 0x00000003000b7213 */ /* 0x001fc80000000000 */
[----:B------:R-:W0:Y:S08]  /*01f0*/  I2F.RP R0, R11 ;  /* 0x0000000b00007306 */ /* 0x000e300000209400 */
[----:B0-----:R-:W0:Y:S02]  /*0200*/  MUFU.RCP R0, R0 ;  /* 0x0000000000007308 */ /* 0x001e240000001000 */
[----:B0-----:R-:W-:-:S06]  /*0210*/  VIADD R4, R0, 0xffffffe ;  /* 0x0ffffffe00047836 */ /* 0x001fcc0000000000 */
[----:B-1----:R0:W1:Y:S02]  /*0220*/  F2I.FTZ.U32.TRUNC.NTZ R5, R4 ;  /* 0x0000000400057305 */ /* 0x002064000021f000 */
[----:B0-----:R-:W-:Y:S02]  /*0230*/  IMAD.MOV.U32 R4, RZ, RZ, RZ ;  /* 0x000000ffff047224 */ /* 0x001fe400078e00ff */
[----:B-1----:R-:W-:-:S04]  /*0240*/  IMAD.MOV R2, RZ, RZ, -R5 ;  /* 0x000000ffff027224 */ /* 0x002fc800078e0a05 */
[----:B------:R-:W-:-:S04]  /*0250*/  IMAD R7, R2, R11, RZ ;  /* 0x0000000b02077224 */ /* 0x000fc800078e02ff */
[----:B------:R-:W-:Y:S01]  /*0260*/  IMAD.HI.U32 R5, R5, R7, R4 ;  /* 0x0000000705057227 */ /* 0x000fe200078e0004 */
[----:B------:R-:W-:-:S05]  /*0270*/  LOP3.LUT R7, RZ, R3, RZ, 0x33, !PT ;  /* 0x00000003ff077212 */ /* 0x000fca00078e33ff */
[----:B------:R-:W-:-:S05]  /*0280*/  IMAD.HI.U32 R2, R5, R6, RZ ;  /* 0x0000000605027227 */ /* 0x000fca00078e00ff */
[----:B------:R-:W-:-:S05]  /*0290*/  IADD3 R0, -R2, RZ, RZ ;  /* 0x000000ff02007210 */ /* 0x000fca0007ffe1ff */
[----:B------:R-:W-:Y:S01]  /*02a0*/  IMAD R0, R11, R0, R6 ;  /* 0x000000000b007224 */ /* 0x000fe200078e0206 */
[----:B------:R-:W-:-:S04]  /*02b0*/  SHF.R.S32.HI R6, RZ, 0x1f, R9 ;  /* 0x0000001fff067819 */ /* 0x000fc80000011409 */
[----:B------:R-:W-:Y:S01]  /*02c0*/  ISETP.GT.U32.AND P1, PT, R11, R0, PT ;  /* 0x000000000b00720c */ /* 0x000fe20003f24070 */
[----:B------:R-:W-:-:S12]  /*02d0*/  IMAD R6, R6, UR11, RZ ;  /* 0x0000000b06067c24 */ /* 0x000fd8000f8e02ff */
[----:B------:R-:W-:Y:S02]  /*02e0*/  @!P1 IMAD.IADD R0, R0, 0x1, -R11 ;  /* 0x0000000100009824 */ /* 0x000fe400078e0a0b */
[----:B------:R-:W-:-:S03]  /*02f0*/  @!P1 VIADD R2, R2, 0x1 ;  /* 0x0000000102029836 */ /* 0x000fc60000000000 */
[----:B------:R-:W-:Y:S02]  /*0300*/  ISETP.GE.U32.AND P0, PT, R0, R11, PT ;  /* 0x0000000b0000720c */ /* 0x000fe40003f06070 */
[----:B------:R-:W-:-:S04]  /*0310*/  LOP3.LUT R0, R40, R3, RZ, 0x3c, !PT ;  /* 0x0000000328007212 */ /* 0x000fc800078e3cff */
[----:B------:R-:W-:-:S07]  /*0320*/  ISETP.GE.AND P2, PT, R0, RZ, PT ;  /* 0x000000ff0000720c */ /* 0x000fce0003f46270 */
        /* <DEDUP_REMOVED lines=13> */
[----:B------:R-:W-:-:S03]  /*0400*/  IMAD.MOV.U32 R5, RZ, RZ, -0x1 ;  /* 0xffffffffff057424 */ /* 0x000fc600078e00ff */
[----:B------:R-:W-:-:S13]  /*0410*/  ISETP.GT.U32.AND P2, PT, R11, R4, PT ;  /* 0x000000040b00720c */ /* 0x000fda0003f44070 */
[----:B------:R-:W-:Y:S02]  /*0420*/  @!P2 IMAD.IADD R4, R4, 0x1, -R11 ;  /* 0x000000010404a824 */ /* 0x000fe400078e0a0b */
[----:B------:R-:W-:-:S03]  /*0430*/  @!P2 VIADD R2, R2, 0x1 ;  /* 0x000000010202a836 */ /* 0x000fc60000000000 */
[----:B------:R-:W-:Y:S01]  /*0440*/  ISETP.GE.U32.AND P1, PT, R4, R11, PT ;  /* 0x0000000b0400720c */ /* 0x000fe20003f26070 */
[----:B------:R-:W-:-:S04]  /*0450*/  IMAD.MOV.U32 R4, RZ, RZ, -0x1 ;  /* 0xffffffffff047424 */ /* 0x000fc800078e00ff */
[----:B------:R-:W-:-:S04]  /*0460*/  IMAD.WIDE.U32 R42, R9, UR11, R4 ;  /* 0x0000000b092a7c25 */ /* 0x000fc8000f8e0004 */
[----:B------:R-:W-:-:S04]  /*0470*/  IMAD R9, R9, UR6, R6 ;  /* 0x0000000609097c24 */ /* 0x000fc8000f8e0206 */
[----:B------:R-:W-:Y:S01]  /*0480*/  IMAD.IADD R32, R43, 0x1, R9 ;  /* 0x000000012b207824 */ /* 0x000fe200078e0209 */
[----:B------:R-:W-:-:S04]  /*0490*/  @P1 IADD3 R2, R2, 0x1, RZ ;  /* 0x0000000102021810 */ /* 0x000fc80007ffe0ff */
[----:B------:R-:W-:Y:S01]  /*04a0*/  LOP3.LUT R0, R32, UR9, RZ, 0xfc, !PT ;  /* 0x0000000920007c12 */ /* 0x000fe2000f8efcff */
[----:B------:R-:W-:-:S03]  /*04b0*/  @!P3 IMAD.MOV R2, RZ, RZ, -R2 ;  /* 0x000000ffff02b224 */ /* 0x000fc600078e0a02 */
[----:B------:R-:W-:Y:S02]  /*04c0*/  ISETP.NE.U32.AND P1, PT, R0, RZ, PT ;  /* 0x000000ff0000720c */ /* 0x000fe40003f25070 */
[----:B------:R-:W-:-:S05]  /*04d0*/  SEL R14, R7, R2, !P0 ;  /* 0x00000002070e7207 */ /* 0x000fca0004000000 */
[----:B------:R-:W-:-:S06]  /*04e0*/  IMAD R14, R13, UR11, R14 ;  /* 0x0000000b0d0e7c24 */ /* 0x000fcc000f8e020e */
[----:B--234-:R-:W-:Y:S05]  /*04f0*/  @!P1 BRA `(.L_x_213) ;  /* 0x00000000001c9947 */ /* 0x01cfea0003800000 */
[----:B------:R-:W-:Y:S01]  /*0500*/  ULDC UR11, c[0x0][0x220] ;  /* 0x00008800000b7ab9 */ /* 0x000fe20000000800 */
[----:B------:R-:W-:Y:S01]  /*0510*/  IMAD.U32 R29, RZ, RZ, UR9 ;  /* 0x00000009ff1d7e24 */ /* 0x000fe2000f8e00ff */
[----:B------:R-:W-:Y:S02]  /*0520*/  MOV R30, UR11 ;  /* 0x0000000b001e7c02 */ /* 0x000fe40008000f00 */
[----:B------:R-:W-:-:S07]  /*0530*/  MOV R28, 0x550 ;  /* 0x00000550001c7802 */ /* 0x000fce0000000f00 */
[----:B------:R-:W-:Y:S05]  /*0540*/  CALL.REL.NOINC `($__internal_7_$__cuda_sm20_div_s64) ;  /* 0x00000050002c7944 */ /* 0x000fea0003c00000 */
[----:B------:R-:W-:Y:S01]  /*0550*/  IMAD.MOV.U32 R13, RZ, RZ, R34 ;  /* 0x000000ffff0d7224 */ /* 0x000fe200078e0022 */
[----:B------:R-:W-:Y:S06]  /*0560*/  BRA `(.L_x_214) ;  /* 0x0000000000487947 */ /* 0x000fec0003800000 */
.L_x_213:
        /* <DEDUP_REMOVED lines=18> */
.L_x_214:
[----:B------:R-:W-:Y:S05]  /*0690*/  BSYNC B0 ;  /* 0x0000000000007941 */ /* 0x000fea0003800000 */
.L_x_212:
[----:B------:R-:W-:Y:S01]  /*06a0*/  ULDC UR11, c[0x0][0x224] ;  /* 0x00008900000b7ab9 */ /* 0x000fe20000000800 */
[----:B------:R-:W-:Y:S01]  /*06b0*/  BSSY B0, `(.L_x_215) ;  /* 0x000048e000007945 */ /* 0x000fe20003800000 */
[----:B------:R-:W-:-:S13]  /*06c0*/  ISETP.GE.AND P0, PT, R41, UR11, PT ;  /* 0x0000000b29007c0c */ /* 0x000fda000bf06270 */
[----:B------:R-:W-:Y:S05]  /*06d0*/  @P0 BRA `(.L_x_216) ;  /* 0x00000048002c0947 */ /* 0x000fea0003800000 */
[----:B------:R-:W-:Y:S02]  /*06e0*/  VIADD R13, R13, 0x1 ;  /* 0x000000010d0d7836 */ /* 0x000fe40000000000 */
[----:B------:R-:W-:-:S07]  /*06f0*/  IMAD.MOV.U32 R12, RZ, RZ, R41 ;  /* 0x000000ffff0c7224 */ /* 0x000fce00078e0029 */
.L_x_280:
[----:B0-----:R-:W0:Y:S01]  /*0700*/  LDC R3, c[0x0][0x224] ;  /* 0x00008900ff037b82 */ /* 0x001e220000000800 */
        /* <DEDUP_REMOVED lines=11> */
[----:B-1----:R0:W1:Y:S02]  /*07c0*/  F2I.FTZ.U32.TRUNC.NTZ R5, R4 ;  /* 0x0000000400057305 */ /* 0x002064000021f000 */
[----:B0-----:R-:W-:Y:S01]  /*07d0*/  IMAD.MOV.U32 R4, RZ, RZ, RZ ;  /* 0x000000ffff047224 */ /* 0x001fe200078e00ff */
[----:B-1----:R-:W-:-:S05]  /*07e0*/  IADD3 R2, RZ, -R5, RZ ;  /* 0x80000005ff027210 */ /* 0x002fca0007ffe0ff */
[----:B------:R-:W-:-:S04]  /*07f0*/  IMAD R7, R2, R11, RZ ;  /* 0x0000000b02077224 */ /* 0x000fc800078e02ff */
        /* <DEDUP_REMOVED lines=38> */
[----:B--234-:R-:W-:Y:S05]  /*0a60*/  @!P1 BRA `(.L_x_218) ;  /* 0x00000000001c9947 */ /* 0x01cfea0003800000 */
[----:B------:R-:W-:Y:S01]  /*0a70*/  ULDC UR11, c[0x0][0x224] ;  /* 0x00008900000b7ab9 */ /* 0x000fe20000000800 */
[----:B------:R-:W-:Y:S01]  /*0a80*/  IMAD.U32 R29, RZ, RZ, UR10 ;  /* 0x0000000aff1d7e24 */ /* 0x000fe2000f8e00ff */
[----:B------:R-:W-:Y:S01]  /*0a90*/  MOV R28, 0xac0 ;  /* 0x00000ac0001c7802 */ /* 0x000fe20000000f00 */
[----:B------:R-:W-:-:S07]  /*0aa0*/  IMAD.U32 R30, RZ, RZ, UR11 ;  /* 0x0000000bff1e7e24 */ /* 0x000fce000f8e00ff */
[----:B------:R-:W-:Y:S05]  /*0ab0*/  CALL.REL.NOINC `($__internal_7_$__cuda_sm20_div_s64) ;  /* 0x0000004800d07944 */ /* 0x000fea0003c00000 */
[----:B------:R-:W-:Y:S01]  /*0ac0*/  IMAD.MOV.U32 R7, RZ, RZ, R34 ;  /* 0x000000ffff077224 */ /* 0x000fe200078e0022 */
[----:B------:R-:W-:Y:S06]  /*0ad0*/  BRA `(.L_x_219) ;  /* 0x0000000000487947 */ /* 0x000fec0003800000 */
.L_x_218:
        /* <DEDUP_REMOVED lines=18> */
.L_x_219:
[----:B------:R-:W-:Y:S05]  /*0c00*/  BSYNC B1 ;  /* 0x0000000000017941 */ /* 0x000fea0003800000 */
.L_x_217:
[----:B------:R-:W-:Y:S01]  /*0c10*/  ISETP.GE.AND P0, PT, R14, R13, PT ;  /* 0x0000000d0e00720c */ /* 0x000fe20003f06270 */
[----:B------:R-:W-:-:S12]  /*0c20*/  BSSY B1, `(.L_x_220) ;  /* 0x0000431000017945 */ /* 0x000fd80003800000 */
[----:B------:R-:W-:Y:S05]  /*0c30*/  @P0 BRA `(.L_x_221) ;  /* 0x0000004000bc0947 */ /* 0x000fea0003800000 */
[----:B------:R-:W0:Y:S01]  /*0c40*/  S2UR UR11, SR_CTAID.X ;  /* 0x00000000000b79c3 */ /* 0x000e220000002500 */
[----:B------:R-:W-:Y:S01]  /*0c50*/  ULDC.64 UR12, c[0x0][0x220] ;  /* 0x00008800000c7ab9 */ /* 0x000fe20000000a00 */
[----:B------:R-:W-:Y:S01]  /*0c60*/  IMAD.MOV R0, RZ, RZ, -R0 ;  /* 0x000000ffff007224 */ /* 0x000fe200078e0a00 */
[----:B------:R-:W-:Y:S01]  /*0c70*/  IADD3 R10, R7, 0x1, RZ ;  /* 0x00000001070a7810 */ /* 0x000fe20007ffe0ff */
[----:B------:R-:W-:Y:S01]  /*0c80*/  ULDC UR17, c[0x0][0x22c] ;  /* 0x00008b0000117ab9 */ /* 0x000fe20000000800 */
[----:B------:R-:W-:Y:S01]  /*0c90*/  IMAD R3, R40, UR13, RZ ;  /* 0x0000000d28037c24 */ /* 0x000fe2000f8e02ff */
[----:B------:R-:W-:Y:S01]  /*0ca0*/  SHF.R.S32.HI R5, RZ, 0x1f, R12 ;  /* 0x0000001fff057819 */ /* 0x000fe2000001140c */
[C---:B------:R-:W-:Y:S01]  /*0cb0*/  IMAD R2, R0.reuse, UR17, R7 ;  /* 0x0000001100027c24 */ /* 0x040fe2000f8e0207 */
[C---:B------:R-:W-:Y:S01]  /*0cc0*/  IADD3 R23, R11.reuse, 0x2, RZ ;  /* 0x000000020b177810 */ /* 0x040fe20007ffe0ff */
[----:B------:R-:W-:Y:S01]  /*0cd0*/  IMAD R0, R0, UR17, R10 ;  /* 0x0000001100007c24 */ /* 0x000fe2000f8e020a */
[----:B------:R-:W-:Y:S01]  /*0ce0*/  SHF.R.S32.HI R4, RZ, 0x1f, R3 ;  /* 0x0000001fff047819 */ /* 0x000fe20000011403 */
[----:B------:R-:W-:Y:S01]  /*0cf0*/  VIADD R27, R11, 0x1 ;  /* 0x000000010b1b7836 */ /* 0x000fe20000000000 */
[----:B------:R-:W-:Y:S01]  /*0d00*/  ULDC.64 UR18, c[0x0][0x210] ;  /* 0x0000840000127ab9 */ /* 0x000fe20000000a00 */
[----:B------:R-:W-:-:S02]  /*0d10*/  IMAD.IADD R0, R0, 0x1, -R9 ;  /* 0x0000000100007824 */ /* 0x000fc400078e0a09 */
[----:B------:R-:W-:Y:S01]  /*0d20*/  IMAD.IADD R9, R2, 0x1, -R9 ;  /* 0x0000000102097824 */ /* 0x000fe200078e0a09 */
[----:B------:R-:W-:Y:S01]  /*0d30*/  SHF.R.S32.HI R2, RZ, 0x1f, R27 ;  /* 0x0000001fff027819 */ /* 0x000fe2000001141b */
[----:B------:R-:W-:Y:S01]  /*0d40*/  IMAD.MOV.U32 R20, RZ, RZ, -0x1 ;  /* 0xffffffffff147424 */ /* 0x000fe200078e00ff */
[----:B------:R-:W-:Y:S01]  /*0d50*/  LOP3.LUT R7, R0, 0x3, RZ, 0xc0, !PT ;  /* 0x0000000300077812 */ /* 0x000fe200078ec0ff */
[----:B------:R-:W-:Y:S02]  /*0d60*/  IMAD.MOV.U32 R21, RZ, RZ, -0x1 ;  /* 0xffffffffff157424 */ /* 0x000fe400078e00ff */
[----:B------:R-:W-:Y:S01]  /*0d70*/  IMAD R8, R2, UR13, RZ ;  /* 0x0000000d02087c24 */ /* 0x000fe2000f8e02ff */
[----:B0-----:R-:W-:-:S03]  /*0d80*/  UIMAD UR11, UR11, UR12, URZ ;  /* 0x0000000c0b0b72a4 */ /* 0x001fc6000f8e023f */
[C---:B------:R-:W-:Y:S01]  /*0d90*/  IMAD R17, R27.reuse, UR10, R8 ;  /* 0x0000000a1b117c24 */ /* 0x040fe2000f8e0208 */
[----:B------:R-:W-:Y:S01]  /*0da0*/  MOV R8, R14 ;  /* 0x0000000e00087202 */ /* 0x000fe20000000f00 */
[----:B------:R-:W-:Y:S01]  /*0db0*/  IMAD.WIDE.U32 R26, R27, UR13, R20 ;  /* 0x0000000d1b1a7c25 */ /* 0x000fe2000f8e0014 */
[----:B------:R-:W-:-:S04]  /*0dc0*/  UIMAD UR11, UR11, UR13, URZ ;  /* 0x0000000d0b0b72a4 */ /* 0x000fc8000f8e023f */
[----:B------:R-:W-:Y:S02]  /*0dd0*/  USHF.R.S32.HI UR12, URZ, 0x1f, UR11 ;  /* 0x0000001f3f0c7899 */ /* 0x000fe4000801140b */
[----:B------:R-:W-:Y:S01]  /*0de0*/  IADD3 R6, P0, P1, R12, UR11, R3 ;  /* 0x0000000b0c067c10 */ /* 0x000fe2000f91e003 */
[----:B------:R-:W-:-:S03]  /*0df0*/  VIADD R3, R11, 0x3 ;  /* 0x000000030b037836 */ /* 0x000fc60000000000 */
[----:B------:R-:W-:Y:S02]  /*0e00*/  IADD3.X R5, R5, UR12, R4, P0, P1 ;  /* 0x0000000c05057c10 */ /* 0x000fe400087e2404 */
[----:B------:R-:W-:Y:S02]  /*0e10*/  SHF.R.S32.HI R4, RZ, 0x1f, R23 ;  /* 0x0000001fff047819 */ /* 0x000fe40000011417 */
[----:B------:R-:W-:Y:S02]  /*0e20*/  SHF.R.S32.HI R2, RZ, 0x1f, R3 ;  /* 0x0000001fff027819 */ /* 0x000fe40000011403 */
[----:B------:R-:W-:Y:S01]  /*0e30*/  LEA R24, P0, R6, UR18, 0x3 ;  /* 0x0000001206187c11 */ /* 0x000fe2000f8018ff */
[----:B------:R-:W-:Y:S02]  /*0e40*/  IMAD R4, R4, UR13, RZ ;  /* 0x0000000d04047c24 */ /* 0x000fe4000f8e02ff */
[----:B------:R-:W-:Y:S01]  /*0e50*/  IMAD R2, R2, UR13, RZ ;  /* 0x0000000d02027c24 */ /* 0x000fe2000f8e02ff */
[----:B------:R-:W-:Y:S01]  /*0e60*/  LEA.HI.X R25, R6, UR19, R5, 0x3, P0 ;  /* 0x0000001306197c11 */ /* 0x000fe200080f1c05 */
[----:B------:R-:W-:-:S02]  /*0e70*/  IMAD R19, R23, UR10, R4 ;  /* 0x0000000a17137c24 */ /* 0x000fc4000f8e0204 */
[----:B------:R-:W-:-:S04]  /*0e80*/  IMAD.WIDE.U32 R22, R23, UR13, R20 ;  /* 0x0000000d17167c25 */ /* 0x000fc8000f8e0014 */
[----:B------:R-:W-:-:S04]  /*0e90*/  IMAD.WIDE.U32 R20, R3, UR13, R20 ;  /* 0x0000000d03147c25 */ /* 0x000fc8000f8e0014 */
[----:B------:R-:W-:Y:S02]  /*0ea0*/  IMAD R3, R3, UR10, R2 ;  /* 0x0000000a03037c24 */ /* 0x000fe4000f8e0202 */
[----:B------:R-:W-:Y:S02]  /*0eb0*/  IMAD.IADD R6, R27, 0x1, R17 ;  /* 0x000000011b067824 */ /* 0x000fe400078e0211 */
[----:B------:R-:W-:Y:S02]  /*0ec0*/  IMAD.IADD R5, R23, 0x1, R19 ;  /* 0x0000000117057824 */ /* 0x000fe400078e0213 */
[----:B------:R-:W-:-:S07]  /*0ed0*/  IMAD.IADD R4, R21, 0x1, R3 ;  /* 0x0000000115047824 */ /* 0x000fce00078e0203 */
.L_x_279:
[----:B0-----:R-:W-:Y:S01]  /*0ee0*/  IADD3 R2, R8, 0x1, RZ ;  /* 0x0000000108027810 */ /* 0x001fe20007ffe0ff */
        /* <DEDUP_REMOVED lines=8> */
[----:B------:R-:W-:-:S04]  /*0f70*/  IMAD R3, R2, UR9, R3 ;  /* 0x0000000902037c24 */ /* 0x000fc8000f8e0203 */
[----:B------:R-:W-:-:S05]  /*0f80*/  IMAD.IADD R32, R43, 0x1, R3 ;  /* 0x000000012b207824 */ /* 0x000fca00078e0203 */
[----:B------:R-:W-:-:S04]  /*0f90*/  LOP3.LUT R0, R32, UR6, RZ, 0xfc, !PT ;  /* 0x0000000620007c12 */ /* 0x000fc8000f8efcff */
[----:B------:R-:W-:Y:S02]  /*0fa0*/  ISETP.NE.U32.AND P0, PT, R0, RZ, PT ;  /* 0x000000ff0000720c */ /* 0x000fe40003f05070 */
[----:B------:R-:W-:Y:S01]  /*0fb0*/  MOV R0, R8 ;  /* 0x0000000800007202 */ /* 0x000fe20000000f00 */
[----:B------:R-:W-:-:S10]  /*0fc0*/  IMAD.MOV.U32 R8, RZ, RZ, R2 ;  /* 0x000000ffff087224 */ /* 0x000fd400078e0002 */
[----:B-1234-:R-:W-:Y:S05]  /*0fd0*/  @!P0 BRA `(.L_x_223) ;  /* 0x00000000001c8947 */ /* 0x01efea0003800000 */
[----:B------:R-:W-:Y:S01]  /*0fe0*/  ULDC UR11, c[0x0][0x228] ;  /* 0x00008a00000b7ab9 */ /* 0x000fe20000000800 */
[----:B------:R-:W-:Y:S01]  /*0ff0*/  IMAD.U32 R29, RZ, RZ, UR6 ;  /* 0x00000006ff1d7e24 */ /* 0x000fe2000f8e00ff */
[----:B------:R-:W-:Y:S01]  /*1000*/  MOV R28, 0x1030 ;  /* 0x00001030001c7802 */ /* 0x000fe20000000f00 */
[----:B------:R-:W-:-:S07]  /*1010*/  IMAD.U32 R30, RZ, RZ, UR11 ;  /* 0x0000000bff1e7e24 */ /* 0x000fce000f8e00ff */
[----:B------:R-:W-:Y:S05]  /*1020*/  CALL.REL.NOINC `($__internal_7_$__cuda_sm20_div_s64) ;  /* 0x0000004400747944 */ /* 0x000fea0003c00000 */
[----:B------:R-:W-:Y:S01]  /*1030*/  MOV R2, R34 ;  /* 0x0000002200027202 */ /* 0x000fe20000000f00 */
[----:B------:R-:W-:Y:S06]  /*1040*/  BRA `(.L_x_224) ;  /* 0x00000000004c7947 */ /* 0x000fec0003800000 */
.L_x_223:
[----:B------:R-:W-:Y:S02]  /*1050*/  ULDC UR11, c[0x0][0x228] ;  /* 0x00008a00000b7ab9 */ /* 0x000fe40000000800 */
[----:B------:R-:W0:Y:S01]  /*1060*/  I2F.U32.RP R16, UR11 ;  /* 0x0000000b00107d06 */ /* 0x000e220008209000 */
[----:B------:R-:W-:-:S07]  /*1070*/  ISETP.NE.U32.AND P3, PT, RZ, UR11, PT ;  /* 0x0000000bff007c0c */ /* 0x000fce000bf65070 */
[----:B0-----:R-:W0:Y:S02]  /*1080*/  MUFU.RCP R16, R16 ;  /* 0x0000001000107308 */ /* 0x001e240000001000 */
[----:B0-----:R-:W-:-:S06]  /*1090*/  VIADD R2, R16, 0xffffffe ;  /* 0x0ffffffe10027836 */ /* 0x001fcc0000000000 */
        /* <DEDUP_REMOVED lines=12> */
[----:B------:R-:W-:Y:S01]  /*1160*/  @P2 VIADD R2, R2, 0x1 ;  /* 0x0000000102022836 */ /* 0x000fe20000000000 */
[----:B------:R-:W-:-:S07]  /*1170*/  @!P3 LOP3.LUT R2, RZ, UR11, RZ, 0x33, !PT ;  /* 0x0000000bff02bc12 */ /* 0x000fce000f8e33ff */
.L_x_224:
[----:B------:R-:W-:Y:S05]  /*1180*/  BSYNC B2 ;  /* 0x0000000000027941 */ /* 0x000fea0003800000 */
.L_x_222:
        /* <DEDUP_REMOVED lines=8> */
[----:B0-----:R-:W-:-:S04]  /*1210*/  IABS R19, R30 ;  /* 0x0000001e00137213 */ /* 0x001fc80000000000 */
        /* <DEDUP_REMOVED lines=8> */
[----:B------:R-:W-:-:S05]  /*12a0*/  LOP3.LUT R29, RZ, R30, RZ, 0x33, !PT ;  /* 0x0000001eff1d7212 */ /* 0x000fca00078e33ff */
        /* <DEDUP_REMOVED lines=20> */
[----:B------:R-:W-:Y:S02]  /*13f0*/  IMAD.MOV R18, RZ, RZ, -R17 ;  /* 0x000000ffff127224 */ /* 0x000fe400078e0a11 */
[----:B------:R-:W-:Y:S02]  /*1400*/  IMAD.MOV.U32 R3, RZ, RZ, R11 ;  /* 0x000000ffff037224 */ /* 0x000fe400078e000b */
[----:B------:R-:W-:-:S05]  /*1410*/  IMAD R16, R19, R18, R16 ;  /* 0x0000001213107224 */ /* 0x000fca00078e0210 */
[----:B------:R-:W-:-:S13]  /*1420*/  ISETP.GT.U32.AND P3, PT, R19, R16, PT ;  /* 0x000000101300720c */ /* 0x000fda0003f64070 */
[----:B------:R-:W-:Y:S02]  /*1430*/  @!P3 IMAD.IADD R16, R16, 0x1, -R19 ;  /* 0x000000011010b824 */ /* 0x000fe400078e0a13 */
[----:B------:R-:W-:-:S03]  /*1440*/  @!P3 VIADD R17, R17, 0x1 ;  /* 0x000000011111b836 */ /* 0x000fc60000000000 */
[----:B------:R-:W-:-:S13]  /*1450*/  ISETP.GE.U32.AND P2, PT, R16, R19, PT ;  /* 0x000000131000720c */ /* 0x000fda0003f46070 */
[----:B------:R-:W-:-:S05]  /*1460*/  @P2 IADD3 R17, R17, 0x1, RZ ;  /* 0x0000000111112810 */ /* 0x000fca0007ffe0ff */
[----:B------:R-:W-:-:S05]  /*1470*/  @!P4 IMAD.MOV R17, RZ, RZ, -R17 ;  /* 0x000000ffff11c224 */ /* 0x000fca00078e0a11 */
[----:B------:R-:W-:Y:S02]  /*1480*/  SEL R17, R29, R17, !P0 ;  /* 0x000000111d117207 */ /* 0x000fe40004000000 */
[----:B------:R-:W-:-:S03]  /*1490*/  ISETP.NE.AND P0, PT, R7, RZ, PT ;  /* 0x000000ff0700720c */ /* 0x000fc60003f05270 */
[----:B------:R-:W-:-:S04]  /*14a0*/  IMAD R17, R28, UR11, R17 ;  /* 0x0000000b1c117c24 */ /* 0x000fc8000f8e0211 */
[----:B------:R-:W-:-:S04]  /*14b0*/  IMAD.IADD R2, R17, 0x1, R2 ;  /* 0x0000000111027824 */ /* 0x000fc800078e0202 */
[----:B------:R0:W1:Y:S02]  /*14c0*/  I2F.F64 R18, R2 ;  /* 0x0000000200127312 */ /* 0x0000640000201c00 */
[----:B------:R-:W-:Y:S05]  /*14d0*/  @!P0 BRA `(.L_x_228) ;  /* 0x0000001800108947 */ /* 0x000fea0003800000 */
[----:B0-----:R-:W-:Y:S01]  /*14e0*/  LOP3.LUT R2, R6, UR7, RZ, 0xfc, !PT ;  /* 0x0000000706027c12 */ /* 0x001fe2000f8efcff */
[----:B------:R-:W-:Y:S03]  /*14f0*/  BSSY B4, `(.L_x_229) ;  /* 0x000001e000047945 */ /* 0x000fe60003800000 */
[----:B------:R-:W-:-:S13]  /*1500*/  ISETP.NE.U32.AND P0, PT, R2, RZ, PT ;  /* 0x000000ff0200720c */ /* 0x000fda0003f05070 */
[----:B------:R-:W-:Y:S05]  /*1510*/  @!P0 BRA `(.L_x_230) ;  /* 0x0000000000208947 */ /* 0x000fea0003800000 */
[----:B------:R-:W-:Y:S01]  /*1520*/  ULDC UR11, c[0x0][0x22c] ;  /* 0x00008b00000b7ab9 */ /* 0x000fe20000000800 */
[----:B------:R-:W-:Y:S01]  /*1530*/  MOV R42, R26 ;  /* 0x0000001a002a7202 */ /* 0x000fe20000000f00 */
[----:B------:R-:W-:Y:S01]  /*1540*/  IMAD.MOV.U32 R32, RZ, RZ, R6 ;  /* 0x000000ffff207224 */ /* 0x000fe200078e0006 */
[----:B------:R-:W-:Y:S01]  /*1550*/  MOV R28, 0x1590 ;  /* 0x00001590001c7802 */ /* 0x000fe20000000f00 */
[----:B------:R-:W-:Y:S02]  /*1560*/  IMAD.U32 R29, RZ, RZ, UR7 ;  /* 0x00000007ff1d7e24 */ /* 0x000fe4000f8e00ff */
[----:B------:R-:W-:-:S07]  /*1570*/  IMAD.U32 R30, RZ, RZ, UR11 ;  /* 0x0000000bff1e7e24 */ /* 0x000fce000f8e00ff */
[----:B-1----:R-:W-:Y:S05]  /*1580*/  CALL.REL.NOINC `($__internal_7_$__cuda_sm20_div_s64) ;  /* 0x00000040001c7944 */ /* 0x002fea0003c00000 */
[----:B------:R-:W-:Y:S05]  /*1590*/  BRA `(.L_x_231) ;  /* 0x00000000004c7947 */ /* 0x000fea0003800000 */
.L_x_230:
[----:B------:R-:W-:Y:S02]  /*15a0*/  ULDC UR11, c[0x0][0x22c] ;  /* 0x00008b00000b7ab9 */ /* 0x000fe40000000800 */
[----:B------:R-:W0:Y:S01]  /*15b0*/  I2F.U32.RP R16, UR11 ;  /* 0x0000000b00107d06 */ /* 0x000e220008209000 */
[----:B------:R-:W-:-:S07]  /*15c0*/  ISETP.NE.U32.AND P3, PT, RZ, UR11, PT ;  /* 0x0000000bff007c0c */ /* 0x000fce000bf65070 */
[----:B0-----:R-:W0:Y:S02]  /*15d0*/  MUFU.RCP R16, R16 ;  /* 0x0000001000107308 */ /* 0x001e240000001000 */
[----:B0-----:R-:W-:-:S06]  /*15e0*/  IADD3 R2, R16, 0xffffffe, RZ ;  /* 0x0ffffffe10027810 */ /* 0x001fcc0007ffe0ff */
[----:B------:R0:W2:Y:S02]  /*15f0*/  F2I.FTZ.U32.TRUNC.NTZ R3, R2 ;  /* 0x0000000200037305 */ /* 0x0000a4000021f000 */
[----:B0-----:R-:W-:Y:S02]  /*1600*/  IMAD.MOV.U32 R2, RZ, RZ, RZ ;  /* 0x000000ffff027224 */ /* 0x001fe400078e00ff */
[----:B--2---:R-:W-:-:S04]  /*1610*/  IMAD.MOV R17, RZ, RZ, -R3 ;  /* 0x000000ffff117224 */ /* 0x004fc800078e0a03 */
        /* <DEDUP_REMOVED lines=11> */
.L_x_231:
[----:B------:R-:W-:Y:S05]  /*16d0*/  BSYNC B4 ;  /* 0x0000000000047941 */ /* 0x000fea0003800000 */
.L_x_229:
[----:B------:R-:W0:Y:S01]  /*16e0*/  LDC R30, c[0x0][0x22c] ;  /* 0x00008b00ff1e7b82 */ /* 0x000e220000000800 */
[----:B------:R-:W-:Y:S01]  /*16f0*/  ULDC.64 UR12, c[0x0][0x218] ;  /* 0x00008600000c7ab9 */ /* 0x000fe20000000a00 */
[----:B------:R-:W-:Y:S01]  /*1700*/  ULDC UR11, c[0x0][0x224] ;  /* 0x00008900000b7ab9 */ /* 0x000fe20000000800 */
[----:B0-----:R-:W-:-:S05]  /*1710*/  IMAD R2, R0, R30, R11 ;  /* 0x0000001e00027224 */ /* 0x001fca00078e020b */
[----:B------:R-:W-:-:S04]  /*1720*/  IADD3 R3, P0, R2, UR4, RZ ;  /* 0x0000000402037c10 */ /* 0x000fc8000ff1e0ff */
[----:B------:R-:W-:Y:S02]  /*1730*/  LEA.HI.X.SX32 R2, R2, UR16, 0x1, P0 ;  /* 0x0000001002027c11 */ /* 0x000fe400080f0eff */
[----:B------:R-:W-:-:S04]  /*1740*/  LEA R16, P0, R3, UR12, 0x3 ;  /* 0x0000000c03107c11 */ /* 0x000fc8000f8018ff */
[----:B------:R-:W-:-:S05]  /*1750*/  LEA.HI.X R17, R3, UR13, R2, 0x3, P0 ;  /* 0x0000000d03117c11 */ /* 0x000fca00080f1c02 */
[----:B------:R-:W2:Y:S01]  /*1760*/  LDG.E.64 R32, desc[UR14][R16.64] ;  /* 0x0000000e10207981 */ /* 0x000ea2000c1e1b00 */
[----:B------:R-:W-:Y:S01]  /*1770*/  IABS R31, R30 ;  /* 0x0000001e001f7213 */ /* 0x000fe20000000000 */
[----:B------:R-:W-:Y:S03]  /*1780*/  BSSY B5, `(.L_x_232) ;  /* 0x000003f000057945 */ /* 0x000fe60003800000 */
[----:B------:R-:W0:Y:S08]  /*1790*/  I2F.RP R28, R31 ;  /* 0x0000001f001c7306 */ /* 0x000e300000209400 */
[----:B0-----:R-:W0:Y:S02]  /*17a0*/  MUFU.RCP R28, R28 ;  /* 0x0000001c001c7308 */ /* 0x001e240000001000 */
[----:B0-----:R-:W-:-:S06]  /*17b0*/  VIADD R2, R28, 0xffffffe ;  /* 0x0ffffffe1c027836 */ /* 0x001fcc0000000000 */
[----:B------:R0:W3:Y:S02]  /*17c0*/  F2I.FTZ.U32.TRUNC.NTZ R3, R2 ;  /* 0x0000000200037305 */ /* 0x0000e4000021f000 */
[----:B0-----:R-:W-:Y:S01]  /*17d0*/  IMAD.MOV.U32 R2, RZ, RZ, RZ ;  /* 0x000000ffff027224 */ /* 0x001fe200078e00ff */
[----:B---3--:R-:W-:-:S05]  /*17e0*/  IADD3 R36, RZ, -R3, RZ ;  /* 0x80000003ff247210 */ /* 0x008fca0007ffe0ff */
[----:B------:R-:W-:Y:S01]  /*17f0*/  IMAD R37, R36, R31, RZ ;  /* 0x0000001f24257224 */ /* 0x000fe200078e02ff */
[----:B------:R-:W-:-:S03]  /*1800*/  IABS R36, R11 ;  /* 0x0000000b00247213 */ /* 0x000fc60000000000 */
[----:B------:R-:W-:Y:S01]  /*1810*/  IMAD.HI.U32 R37, R3, R37, R2 ;  /* 0x0000002503257227 */ /* 0x000fe200078e0002 */
[----:B------:R-:W-:-:S04]  /*1820*/  LOP3.LUT R2, R11, R30, RZ, 0x3c, !PT ;  /* 0x0000001e0b027212 */ /* 0x000fc800078e3cff */
[----:B------:R-:W-:Y:S01]  /*1830*/  ISETP.GE.AND P3, PT, R2, RZ, PT ;  /* 0x000000ff0200720c */ /* 0x000fe20003f66270 */
[----:B------:R-:W-:-:S04]  /*1840*/  IMAD.HI.U32 R3, R37, R36, RZ ;  /* 0x0000002425037227 */ /* 0x000fc800078e00ff */
[----:B------:R-:W-:Y:S02]  /*1850*/  IMAD.MOV R28, RZ, RZ, -R3 ;  /* 0x000000ffff1c7224 */ /* 0x000fe400078e0a03 */
[----:B------:R-:W-:Y:S02]  /*1860*/  IMAD.MOV.U32 R2, RZ, RZ, 0x1 ;  /* 0x00000001ff027424 */ /* 0x000fe400078e00ff */
[----:B------:R-:W-:Y:S01]  /*1870*/  IMAD R28, R31, R28, R36 ;  /* 0x0000001c1f1c7224 */ /* 0x000fe200078e0224 */
[----:B------:R-:W-:-:S04]  /*1880*/  LOP3.LUT R36, RZ, R30, RZ, 0x33, !PT ;  /* 0x0000001eff247212 */ /* 0x000fc800078e33ff */
[----:B------:R-:W-:-:S13]  /*1890*/  ISETP.GT.U32.AND P2, PT, R31, R28, PT ;  /* 0x0000001c1f00720c */ /* 0x000fda0003f44070 */
[----:B------:R-:W-:Y:S01]  /*18a0*/  @!P2 IMAD.IADD R28, R28, 0x1, -R31 ;  /* 0x000000011c1ca824 */ /* 0x000fe200078e0a1f */
[----:B------:R-:W-:-:S04]  /*18b0*/  @!P2 IADD3 R3, R3, 0x1, RZ ;  /* 0x000000010303a810 */ /* 0x000fc80007ffe0ff */
[----:B------:R-:W-:-:S13]  /*18c0*/  ISETP.GE.U32.AND P0, PT, R28, R31, PT ;  /* 0x0000001f1c00720c */ /* 0x000fda0003f06070 */
[----:B------:R-:W-:Y:S01]  /*18d0*/  @P0 VIADD R3, R3, 0x1 ;  /* 0x0000000103030836 */ /* 0x000fe20000000000 */
[----:B------:R-:W-:-:S03]  /*18e0*/  ISETP.NE.AND P0, PT, R30, RZ, PT ;  /* 0x000000ff1e00720c */ /* 0x000fc60003f05270 */
[----:B------:R-:W-:Y:S02]  /*18f0*/  IMAD.MOV.U32 R35, RZ, RZ, R3 ;  /* 0x000000ffff237224 */ /* 0x000fe400078e0003 */
[----:B-1----:R-:W0:Y:S02]  /*1900*/  MUFU.RCP64H R3, R19 ;  /* 0x0000001300037308 */ /* 0x002e240000001800 */
[----:B------:R-:W-:-:S05]  /*1910*/  @!P3 IMAD.MOV R35, RZ, RZ, -R35 ;  /* 0x000000ffff23b224 */ /* 0x000fca00078e0a23 */
[----:B------:R-:W-:-:S04]  /*1920*/  SEL R35, R36, R35, !P0 ;  /* 0x0000002324237207 */ /* 0x000fc80004000000 */
[----:B------:R-:W-:-:S05]  /*1930*/  IADD3 R39, -R35, RZ, RZ ;  /* 0x000000ff23277210 */ /* 0x000fca0007ffe1ff */
[----:B------:R-:W-:Y:S01]  /*1940*/  IMAD R39, R30, R39, R11 ;  /* 0x000000271e277224 */ /* 0x000fe200078e020b */
[----:B0-----:R-:W-:-:S03]  /*1950*/  DFMA R28, -R18, R2, 1 ;  /* 0x3ff00000121c742b */ /* 0x001fc60000000102 */
[----:B------:R-:W-:-:S05]  /*1960*/  IMAD R39, R39, UR11, RZ ;  /* 0x0000000b27277c24 */ /* 0x000fca000f8e02ff */
[----:B------:R-:W-:Y:S01]  /*1970*/  DFMA R28, R28, R28, R28 ;  /* 0x0000001c1c1c722b */ /* 0x000fe2000000001c */
[----:B------:R-:W-:Y:S02]  /*1980*/  IABS R38, R39 ;  /* 0x0000002700267213 */ /* 0x000fe40000000000 */
[----:B------:R-:W-:-:S03]  /*1990*/  LOP3.LUT R39, R39, R30, RZ, 0x3c, !PT ;  /* 0x0000001e27277212 */ /* 0x000fc600078e3cff */
[----:B------:R-:W-:Y:S01]  /*19a0*/  IMAD.HI.U32 R37, R37, R38, RZ ;  /* 0x0000002625257227 */ /* 0x000fe200078e00ff */
[----:B------:R-:W-:Y:S01]  /*19b0*/  ISETP.GE.AND P4, PT, R39, RZ, PT ;  /* 0x000000ff2700720c */ /* 0x000fe20003f86270 */
[----:B------:R-:W-:Y:S02]  /*19c0*/  DFMA R28, R2, R28, R2 ;  /* 0x0000001c021c722b */ /* 0x000fe40000000002 */
[----:B------:R-:W-:-:S04]  /*19d0*/  IMAD.MOV R42, RZ, RZ, -R37 ;  /* 0x000000ffff2a7224 */ /* 0x000fc800078e0a25 */
[----:B------:R-:W-:Y:S02]  /*19e0*/  IMAD R38, R31, R42, R38 ;  /* 0x0000002a1f267224 */ /* 0x000fe400078e0226 */
[----:B------:R-:W-:-:S03]  /*19f0*/  DFMA R2, -R18, R28, 1 ;  /* 0x3ff000001202742b */ /* 0x000fc6000000011c */
[----:B------:R-:W-:-:S05]  /*1a00*/  ISETP.GT.U32.AND P3, PT, R31, R38, PT ;  /* 0x000000261f00720c */ /* 0x000fca0003f64070 */
[----:B------:R-:W-:-:S08]  /*1a10*/  DFMA R28, R28, R2, R28 ;  /* 0x000000021c1c722b */ /* 0x000fd0000000001c */
[----:B------:R-:W-:Y:S01]  /*1a20*/  @!P3 IMAD.IADD R38, R38, 0x1, -R31 ;  /* 0x000000012626b824 */ /* 0x000fe200078e0a1f */
[----:B------:R-:W-:-:S04]  /*1a30*/  @!P3 IADD3 R37, R37, 0x1, RZ ;  /* 0x000000012525b810 */ /* 0x000fc80007ffe0ff */
[----:B------:R-:W-:-:S13]  /*1a40*/  ISETP.GE.U32.AND P2, PT, R38, R31, PT ;  /* 0x0000001f2600720c */ /* 0x000fda0003f46070 */
[----:B------:R-:W-:-:S04]  /*1a50*/  @P2 VIADD R37, R37, 0x1 ;  /* 0x0000000125252836 */ /* 0x000fc80000000000 */
[----:B------:R-:W-:-:S05]  /*1a60*/  @!P4 IMAD.MOV R37, RZ, RZ, -R37 ;  /* 0x000000ffff25c224 */ /* 0x000fca00078e0a25 */
[----:B------:R-:W-:Y:S01]  /*1a70*/  SEL R36, R36, R37, !P0 ;  /* 0x0000002524247207 */ /* 0x000fe20004000000 */
[----:B--2---:R-:W-:Y:S01]  /*1a80*/  DMUL R2, R32, R28 ;  /* 0x0000001c20027228 */ /* 0x004fe20000000000 */
[----:B------:R-:W-:-:S07]  /*1a90*/  FSETP.GEU.AND P2, PT, |R33|, 6.5827683646048100446e-37, PT ;  /* 0x036000002100780b */ /* 0x000fce0003f4e200 */
[----:B------:R-:W-:-:S08]  /*1aa0*/  DFMA R30, -R18, R2, R32 ;  /* 0x00000002121e722b */ /* 0x000fd00000000120 */
[----:B------:R-:W-:Y:S01]  /*1ab0*/  DFMA R28, R28, R30, R2 ;  /* 0x0000001e1c1c722b */ /* 0x000fe20000000002 */
[----:B------:R-:W-:-:S09]  /*1ac0*/  LOP3.LUT R3, RZ, R34, RZ, 0x33, !PT ;  /* 0x00000022ff037212 */ /* 0x000fd200078e33ff */
[----:B------:R-:W-:-:S05]  /*1ad0*/  FFMA R2, RZ, R19, R29 ;  /* 0x00000013ff027223 */ /* 0x000fca000000001d */
[----:B------:R-:W-:Y:S01]  /*1ae0*/  FSETP.GT.AND P0, PT, |R2|, 1.469367938527859385e-39, PT ;  /* 0x001000000200780b */ /* 0x000fe20003f04200 */
[----:B------:R-:W-:-:S04]  /*1af0*/  IMAD R2, R35, UR11, R36 ;  /* 0x0000000b23027c24 */ /* 0x000fc8000f8e0224 */
[----:B------:R-:W-:Y:S01]  /*1b00*/  IMAD.IADD R2, R3, 0x1, R2 ;  /* 0x0000000103027824 */ /* 0x000fe200078e0202 */
[----:B------:R-:W-:-:S07]  /*1b10*/  IADD3 R3, R11, 0x1, RZ ;  /* 0x000000010b037810 */ /* 0x000fce0007ffe0ff */
[----:B------:R-:W-:Y:S05]  /*1b20*/  @P0 BRA P2, `(.L_x_233) ;  /* 0x0000000000100947 */ /* 0x000fea0001000000 */
[----:B------:R-:W-:Y:S01]  /*1b30*/  IMAD.MOV.U32 R30, RZ, RZ, R18 ;  /* 0x000000ffff1e7224 */ /* 0x000fe200078e0012 */
[----:B------:R-:W-:Y:S01]  /*1b40*/  MOV R42, 0x1b70 ;  /* 0x00001b70002a7802 */ /* 0x000fe20000000f00 */
[----:B------:R-:W-:-:S07]  /*1b50*/  IMAD.MOV.U32 R31, RZ, RZ, R19 ;  /* 0x000000ffff1f7224 */ /* 0x000fce00078e0013 */
[----:B------:R-:W-:Y:S05]  /*1b60*/  CALL.REL.NOINC `($__internal_6_$__cuda_sm20_div_rn_f64_full) ;  /* 0x0000003400207944 */ /* 0x000fea0003c00000 */
.L_x_233:
[----:B------:R-:W-:Y:S05]  /*1b70*/  BSYNC B5 ;  /* 0x0000000000057941 */ /* 0x000fea0003800000 */
.L_x_232:
[----:B------:R-:W0:Y:S01]  /*1b80*/  I2F.F64 R30, R2 ;  /* 0x00000002001e7312 */ /* 0x000e220000201c00 */
[----:B------:R-:W-:Y:S01]  /*1b90*/  IMAD.MOV.U32 R32, RZ, RZ, 0x1 ;  /* 0x00000001ff207424 */ /* 0x000fe200078e00ff */
[----:B------:R-:W-:Y:S01]  /*1ba0*/  FSETP.GEU.AND P2, PT, |R29|, 6.5827683646048100446e-37, PT ;  /* 0x036000001d00780b */ /* 0x000fe20003f4e200 */
[----:B------:R-:W-:Y:S05]  /*1bb0*/  BSSY B5, `(.L_x_234) ;  /* 0x0000013000057945 */ /* 0x000fea0003800000 */
[----:B0-----:R-:W0:Y:S02]  /*1bc0*/  MUFU.RCP64H R33, R31 ;  /* 0x0000001f00217308 */ /* 0x001e240000001800 */
[----:B0-----:R-:W-:-:S08]  /*1bd0*/  DFMA R34, -R30, R32, 1 ;  /* 0x3ff000001e22742b */ /* 0x001fd00000000120 */
[----:B------:R-:W-:-:S08]  /*1be0*/  DFMA R34, R34, R34, R34 ;  /* 0x000000222222722b */ /* 0x000fd00000000022 */
[----:B------:R-:W-:-:S08]  /*1bf0*/  DFMA R34, R32, R34, R32 ;  /* 0x000000222022722b */ /* 0x000fd00000000020 */
[----:B------:R-:W-:-:S08]  /*1c00*/  DFMA R36, -R30, R34, 1 ;  /* 0x3ff000001e24742b */ /* 0x000fd00000000122 */
[----:B------:R-:W-:-:S08]  /*1c10*/  DFMA R36, R34, R36, R34 ;  /* 0x000000242224722b */ /* 0x000fd00000000022 */
[----:B------:R-:W-:-:S08]  /*1c20*/  DMUL R32, R36, R28 ;  /* 0x0000001c24207228 */ /* 0x000fd00000000000 */
[----:B------:R-:W-:-:S08]  /*1c30*/  DFMA R34, -R30, R32, R28 ;  /* 0x000000201e22722b */ /* 0x000fd0000000011c */
[----:B------:R-:W-:-:S10]  /*1c40*/  DFMA R32, R36, R34, R32 ;  /* 0x000000222420722b */ /* 0x000fd40000000020 */
[----:B------:R-:W-:-:S05]  /*1c50*/  FFMA R2, RZ, R31, R33 ;  /* 0x0000001fff027223 */ /* 0x000fca0000000021 */
[----:B------:R-:W-:-:S13]  /*1c60*/  FSETP.GT.AND P0, PT, |R2|, 1.469367938527859385e-39, PT ;  /* 0x001000000200780b */ /* 0x000fda0003f04200 */
[----:B------:R-:W-:Y:S05]  /*1c70*/  @P0 BRA P2, `(.L_x_235) ;  /* 0x0000000000180947 */ /* 0x000fea0001000000 */
[----:B------:R-:W-:Y:S01]  /*1c80*/  MOV R32, R28 ;  /* 0x0000001c00207202 */ /* 0x000fe20000000f00 */
[----:B------:R-:W-:Y:S01]  /*1c90*/  IMAD.MOV.U32 R33, RZ, RZ, R29 ;  /* 0x000000ffff217224 */ /* 0x000fe200078e001d */
[----:B------:R-:W-:-:S07]  /*1ca0*/  MOV R42, 0x1cc0 ;  /* 0x00001cc0002a7802 */ /* 0x000fce0000000f00 */
[----:B------:R-:W-:Y:S05]  /*1cb0*/  CALL.REL.NOINC `($__internal_6_$__cuda_sm20_div_rn_f64_full) ;  /* 0x0000003000cc7944 */ /* 0x000fea0003c00000 */
[----:B------:R-:W-:Y:S02]  /*1cc0*/  IMAD.MOV.U32 R32, RZ, RZ, R28 ;  /* 0x000000ffff207224 */ /* 0x000fe400078e001c */
[----:B------:R-:W-:-:S07]  /*1cd0*/  IMAD.MOV.U32 R33, RZ, RZ, R29 ;  /* 0x000000ffff217224 */ /* 0x000fce00078e001d */
.L_x_235:
[----:B------:R-:W-:Y:S05]  /*1ce0*/  BSYNC B5 ;  /* 0x0000000000057941 */ /* 0x000fea0003800000 */
.L_x_234:
[----:B------:R-:W2:Y:S01]  /*1cf0*/  LDG.E.64 R38, desc[UR14][R24.64] ;  /* 0x0000000e18267981 */ /* 0x000ea2000c1e1b00 */
[----:B------:R-:W-:Y:S01]  /*1d00*/  ISETP.NE.AND P0, PT, R7, 0x1, PT ;  /* 0x000000010700780c */ /* 0x000fe20003f05270 */
[----:B--2---:R-:W-:-:S07]  /*1d10*/  DADD R38, R38, R32 ;  /* 0x0000000026267229 */ /* 0x004fce0000000020 */
[----:B------:R2:W-:Y:S05]  /*1d20*/  STG.E.64 desc[UR14][R24.64], R38 ;  /* 0x0000002618007986 */ /* 0x0005ea000c101b0e */
        /* <DEDUP_REMOVED lines=11> */
[----:B--2---:R-:W-:Y:S05]  /*1de0*/  CALL.REL.NOINC `($__internal_7_$__cuda_sm20_div_s64) ;  /* 0x0000003800047944 */ /* 0x004fea0003c00000 */
[----:B------:R-:W-:Y:S05]  /*1df0*/  BRA `(.L_x_238) ;  /* 0x00000000004c7947 */ /* 0x000fea0003800000 */
.L_x_237:
[----:B------:R-:W-:Y:S01]  /*1e00*/  ULDC UR11, c[0x0][0x22c] ;  /* 0x00008b00000b7ab9 */ /* 0x000fe20000000800 */
[----:B------:R-:W-:Y:S01]  /*1e10*/  IMAD.MOV.U32 R2, RZ, RZ, RZ ;  /* 0x000000ffff027224 */ /* 0x000fe200078e00ff */
[----:B------:R-:W0:Y:S01]  /*1e20*/  I2F.U32.RP R28, UR11 ;  /* 0x0000000b001c7d06 */ /* 0x000e220008209000 */
[----:B------:R-:W-:-:S07]  /*1e30*/  ISETP.NE.U32.AND P3, PT, RZ, UR11, PT ;  /* 0x0000000bff007c0c */ /* 0x000fce000bf65070 */
[----:B0-----:R-:W0:Y:S02]  /*1e40*/  MUFU.RCP R28, R28 ;  /* 0x0000001c001c7308 */ /* 0x001e240000001000 */
[----:B0-----:R-:W-:-:S06]  /*1e50*/  IADD3 R29, R28, 0xffffffe, RZ ;  /* 0x0ffffffe1c1d7810 */ /* 0x001fcc0007ffe0ff */
[----:B------:R-:W0:Y:S02]  /*1e60*/  F2I.FTZ.U32.TRUNC.NTZ R3, R29 ;  /* 0x0000001d00037305 */ /* 0x000e24000021f000 */
[----:B0-----:R-:W-:-:S04]  /*1e70*/  IMAD.MOV R31, RZ, RZ, -R3 ;  /* 0x000000ffff1f7224 */ /* 0x001fc800078e0a03 */
        /* <DEDUP_REMOVED lines=11> */
.L_x_238:
[----:B------:R-:W-:Y:S05]  /*1f30*/  BSYNC B4 ;  /* 0x0000000000047941 */ /* 0x000fea0003800000 */
.L_x_236:
[----:B------:R-:W3:Y:S01]  /*1f40*/  LDG.E.64 R32, desc[UR14][R16.64+0x8] ;  /* 0x0000080e10207981 */ /* 0x000ee2000c1e1b00 */
[----:B------:R-:W0:Y:S01]  /*1f50*/  LDC R30, c[0x0][0x22c] ;  /* 0x00008b00ff1e7b82 */ /* 0x000e220000000800 */
[----:B------:R-:W-:Y:S01]  /*1f60*/  VIADD R29, R11, 0x1 ;  /* 0x000000010b1d7836 */ /* 0x000fe20000000000 */
[----:B------:R-:W-:Y:S01]  /*1f70*/  ULDC UR11, c[0x0][0x224] ;  /* 0x00008900000b7ab9 */ /* 0x000fe20000000800 */
[----:B------:R-:W-:Y:S03]  /*1f80*/  BSSY B5, `(.L_x_239) ;  /* 0x000003f000057945 */ /* 0x000fe60003800000 */
[----:B------:R-:W-:Y:S02]  /*1f90*/  IABS R28, R29 ;  /* 0x0000001d001c7213 */ /* 0x000fe40000000000 */
[----:B0-----:R-:W-:Y:S02]  /*1fa0*/  IABS R31, R30 ;  /* 0x0000001e001f7213 */ /* 0x001fe40000000000 */
[----:B------:R-:W-:-:S02]  /*1fb0*/  ISETP.NE.AND P4, PT, R30, RZ, PT ;  /* 0x000000ff1e00720c */ /* 0x000fc40003f85270 */
[----:B------:R-:W0:Y:S08]  /*1fc0*/  I2F.RP R35, R31 ;  /* 0x0000001f00237306 */ /* 0x000e300000209400 */
[----:B0-----:R-:W0:Y:S02]  /*1fd0*/  MUFU.RCP R35, R35 ;  /* 0x0000002300237308 */ /* 0x001e240000001000 */
[----:B0-----:R-:W-:Y:S01]  /*1fe0*/  VIADD R36, R35, 0xffffffe ;  /* 0x0ffffffe23247836 */ /* 0x001fe20000000000 */
[----:B------:R-:W-:-:S05]  /*1ff0*/  LOP3.LUT R35, RZ, R30, RZ, 0x33, !PT ;  /* 0x0000001eff237212 */ /* 0x000fca00078e33ff */
[----:B------:R-:W0:Y:S02]  /*2000*/  F2I.FTZ.U32.TRUNC.NTZ R3, R36 ;  /* 0x0000002400037305 */ /* 0x000e24000021f000 */
[----:B0-----:R-:W-:-:S05]  /*2010*/  IADD3 R2, RZ, -R3, RZ ;  /* 0x80000003ff027210 */ /* 0x001fca0007ffe0ff */
[----:B------:R-:W-:Y:S02]  /*2020*/  IMAD R37, R2, R31, RZ ;  /* 0x0000001f02257224 */ /* 0x000fe400078e02ff */
[----:B------:R-:W-:-:S04]  /*2030*/  IMAD.MOV.U32 R2, RZ, RZ, RZ ;  /* 0x000000ffff027224 */ /* 0x000fc800078e00ff */
[----:B------:R-:W-:-:S06]  /*2040*/  IMAD.HI.U32 R37, R3, R37, R2 ;  /* 0x0000002503257227 */ /* 0x000fcc00078e0002 */
[----:B------:R-:W-:-:S04]  /*2050*/  IMAD.HI.U32 R2, R37, R28, RZ ;  /* 0x0000001c25027227 */ /* 0x000fc800078e00ff */
[----:B------:R-:W-:-:S04]  /*2060*/  IMAD.MOV R3, RZ, RZ, -R2 ;  /* 0x000000ffff037224 */ /* 0x000fc800078e0a02 */
[----:B------:R-:W-:Y:S01]  /*2070*/  IMAD R28, R31, R3, R28 ;  /* 0x000000031f1c7224 */ /* 0x000fe200078e021c */
[----:B------:R-:W-:-:S04]  /*2080*/  LOP3.LUT R3, R29, R30, RZ, 0x3c, !PT ;  /* 0x0000001e1d037212 */ /* 0x000fc800078e3cff */
[----:B------:R-:W-:Y:S02]  /*2090*/  ISETP.GT.U32.AND P2, PT, R31, R28, PT ;  /* 0x0000001c1f00720c */ /* 0x000fe40003f44070 */
[----:B------:R-:W-:Y:S02]  /*20a0*/  ISETP.GE.AND P3, PT, R3, RZ, PT ;  /* 0x000000ff0300720c */ /* 0x000fe40003f66270 */
[----:B------:R-:W0:Y:S09]  /*20b0*/  MUFU.RCP64H R3, R19 ;  /* 0x0000001300037308 */ /* 0x000e320000001800 */
[----:B------:R-:W-:Y:S01]  /*20c0*/  @!P2 IADD3 R28, R28, -R31, RZ ;  /* 0x8000001f1c1ca210 */ /* 0x000fe20007ffe0ff */
[----:B------:R-:W-:-:S03]  /*20d0*/  @!P2 VIADD R2, R2, 0x1 ;  /* 0x000000010202a836 */ /* 0x000fc60000000000 */
[----:B------:R-:W-:-:S13]  /*20e0*/  ISETP.GE.U32.AND P0, PT, R28, R31, PT ;  /* 0x0000001f1c00720c */ /* 0x000fda0003f06070 */
[----:B------:R-:W-:-:S04]  /*20f0*/  @P0 VIADD R2, R2, 0x1 ;  /* 0x0000000102020836 */ /* 0x000fc80000000000 */
[----:B------:R-:W-:-:S05]  /*2100*/  @!P3 IMAD.MOV R2, RZ, RZ, -R2 ;  /* 0x000000ffff02b224 */ /* 0x000fca00078e0a02 */
[----:B------:R-:W-:Y:S01]  /*2110*/  SEL R36, R35, R2, !P4 ;  /* 0x0000000223247207 */ /* 0x000fe20006000000 */
[----:B------:R-:W-:-:S03]  /*2120*/  IMAD.MOV.U32 R2, RZ, RZ, 0x1 ;  /* 0x00000001ff027424 */ /* 0x000fc600078e00ff */
        /* <DEDUP_REMOVED lines=21> */
[----:B---3--:R-:W-:Y:S01]  /*2280*/  DMUL R2, R28, R32 ;  /* 0x000000201c027228 */ /* 0x008fe20000000000 */
[----:B------:R-:W-:-:S07]  /*2290*/  FSETP.GEU.AND P2, PT, |R33|, 6.5827683646048100446e-37, PT ;  /* 0x036000002100780b */ /* 0x000fce0003f4e200 */
[----:B------:R-:W-:-:S08]  /*22a0*/  DFMA R30, -R18, R2, R32 ;  /* 0x00000002121e722b */ /* 0x000fd00000000120 */
[----:B------:R-:W-:Y:S01]  /*22b0*/  DFMA R28, R28, R30, R2 ;  /* 0x0000001e1c1c722b */ /* 0x000fe20000000002 */
[----:B------:R-:W-:-:S09]  /*22c0*/  LOP3.LUT R3, RZ, R34, RZ, 0x33, !PT ;  /* 0x00000022ff037212 */ /* 0x000fd200078e33ff */
[----:B------:R-:W-:-:S05]  /*22d0*/  FFMA R2, RZ, R19, R29 ;  /* 0x00000013ff027223 */ /* 0x000fca000000001d */
[----:B------:R-:W-:Y:S01]  /*22e0*/  FSETP.GT.AND P0, PT, |R2|, 1.469367938527859385e-39, PT ;  /* 0x001000000200780b */ /* 0x000fe20003f04200 */
[----:B------:R-:W-:-:S05]  /*22f0*/  IMAD R2, R36, UR11, R35 ;  /* 0x0000000b24027c24 */ /* 0x000fca000f8e0223 */
[----:B------:R-:W-:Y:S01]  /*2300*/  IADD3 R2, R3, R2, RZ ;  /* 0x0000000203027210 */ /* 0x000fe20007ffe0ff */
[----:B------:R-:W-:-:S06]  /*2310*/  VIADD R3, R11, 0x2 ;  /* 0x000000020b037836 */ /* 0x000fcc0000000000 */
[----:B------:R-:W-:Y:S05]  /*2320*/  @P0 BRA P2, `(.L_x_240) ;  /* 0x0000000000100947 */ /* 0x000fea0001000000 */
[----:B------:R-:W-:Y:S01]  /*2330*/  IMAD.MOV.U32 R30, RZ, RZ, R18 ;  /* 0x000000ffff1e7224 */ /* 0x000fe200078e0012 */
[----:B------:R-:W-:Y:S02]  /*2340*/  MOV R31, R19 ;  /* 0x00000013001f7202 */ /* 0x000fe40000000f00 */
[----:B------:R-:W-:-:S07]  /*2350*/  MOV R42, 0x2370 ;  /* 0x00002370002a7802 */ /* 0x000fce0000000f00 */
[----:B--2---:R-:W-:Y:S05]  /*2360*/  CALL.REL.NOINC `($__internal_6_$__cuda_sm20_div_rn_f64_full) ;  /* 0x0000002c00207944 */ /* 0x004fea0003c00000 */
.L_x_240:
[----:B------:R-:W-:Y:S05]  /*2370*/  BSYNC B5 ;  /* 0x0000000000057941 */ /* 0x000fea0003800000 */
.L_x_239:
        /* <DEDUP_REMOVED lines=16> */
[----:B------:R-:W-:Y:S01]  /*2480*/  IMAD.MOV.U32 R32, RZ, RZ, R28 ;  /* 0x000000ffff207224 */ /* 0x000fe200078e001c */
[----:B------:R-:W-:Y:S02]  /*2490*/  MOV R33, R29 ;  /* 0x0000001d00217202 */ /* 0x000fe40000000f00 */
[----:B------:R-:W-:-:S07]  /*24a0*/  MOV R42, 0x24c0 ;  /* 0x000024c0002a7802 */ /* 0x000fce0000000f00 */
[----:B--2---:R-:W-:Y:S05]  /*24b0*/  CALL.REL.NOINC `($__internal_6_$__cuda_sm20_div_rn_f64_full) ;  /* 0x0000002800cc7944 */ /* 0x004fea0003c00000 */
[----:B------:R-:W-:Y:S02]  /*24c0*/  IMAD.MOV.U32 R32, RZ, RZ, R28 ;  /* 0x000000ffff207224 */ /* 0x000fe400078e001c */
[----:B------:R-:W-:-:S07]  /*24d0*/  IMAD.MOV.U32 R33, RZ, RZ, R29 ;  /* 0x000000ffff217224 */ /* 0x000fce00078e001d */
.L_x_242:
[----:B------:R-:W-:Y:S05]  /*24e0*/  BSYNC B5 ;  /* 0x0000000000057941 */ /* 0x000fea0003800000 */
.L_x_241:
[----:B--2---:R-:W-:Y:S01]  /*24f0*/  DADD R38, R38, R32 ;  /* 0x0000000026267229 */ /* 0x004fe20000000020 */
[----:B------:R-:W-:-:S06]  /*2500*/  ISETP.NE.AND P0, PT, R7, 0x2, PT ;  /* 0x000000020700780c */ /* 0x000fcc0003f05270 */
[----:B------:R3:W-:Y:S07]  /*2510*/  STG.E.64 desc[UR14][R24.64], R38 ;  /* 0x0000002618007986 */ /* 0x0007ee000c101b0e */
        /* <DEDUP_REMOVED lines=11> */
[----:B---3--:R-:W-:Y:S05]  /*25d0*/  CALL.REL.NOINC `($__internal_7_$__cuda_sm20_div_s64) ;  /* 0x0000003000087944 */ /* 0x008fea0003c00000 */
[----:B------:R-:W-:Y:S01]  /*25e0*/  IMAD.MOV.U32 R30, RZ, RZ, R34 ;  /* 0x000000ffff1e7224 */ /* 0x000fe200078e0022 */
[----:B------:R-:W-:Y:S06]  /*25f0*/  BRA `(.L_x_245) ;  /* 0x00000000004c7947 */ /* 0x000fec0003800000 */
.L_x_244:
[----:B------:R-:W-:Y:S01]  /*2600*/  ULDC UR11, c[0x0][0x22c] ;  /* 0x00008b00000b7ab9 */ /* 0x000fe20000000800 */
[----:B------:R-:W-:Y:S01]  /*2610*/  IMAD.MOV.U32 R2, RZ, RZ, RZ ;  /* 0x000000ffff027224 */ /* 0x000fe200078e00ff */
[----:B------:R-:W0:Y:S01]  /*2620*/  I2F.U32.RP R28, UR11 ;  /* 0x0000000b001c7d06 */ /* 0x000e220008209000 */
[----:B------:R-:W-:-:S07]  /*2630*/  ISETP.NE.U32.AND P3, PT, RZ, UR11, PT ;  /* 0x0000000bff007c0c */ /* 0x000fce000bf65070 */
[----:B0-----:R-:W0:Y:S02]  /*2640*/  MUFU.RCP R28, R28 ;  /* 0x0000001c001c7308 */ /* 0x001e240000001000 */
[----:B0-----:R-:W-:-:S06]  /*2650*/  VIADD R29, R28, 0xffffffe ;  /* 0x0ffffffe1c1d7836 */ /* 0x001fcc0000000000 */
[----:B------:R-:W0:Y:S02]  /*2660*/  F2I.FTZ.U32.TRUNC.NTZ R3, R29 ;  /* 0x0000001d00037305 */ /* 0x000e24000021f000 */
[----:B0-----:R-:W-:-:S05]  /*2670*/  IADD3 R31, RZ, -R3, RZ ;  /* 0x80000003ff1f7210 */ /* 0x001fca0007ffe0ff */
        /* <DEDUP_REMOVED lines=11> */
.L_x_245:
[----:B------:R-:W-:Y:S05]  /*2730*/  BSYNC B4 ;  /* 0x0000000000047941 */ /* 0x000fea0003800000 */
.L_x_243:
[----:B------:R0:W2:Y:S01]  /*2740*/  LDG.E.64 R32, desc[UR14][R16.64+0x10] ;  /* 0x0000100e10207981 */ /* 0x0000a2000c1e1b00 */
[----:B------:R-:W1:Y:S01]  /*2750*/  LDC R35, c[0x0][0x22c] ;  /* 0x00008b00ff237b82 */ /* 0x000e620000000800 */
[----:B------:R-:W-:Y:S01]  /*2760*/  HFMA2.MMA R2, -RZ, RZ, 0, 0 ;  /* 0x00000000ff027435 */ /* 0x000fe200000001ff */
[----:B------:R-:W-:Y:S01]  /*2770*/  VIADD R28, R11, 0x2 ;  /* 0x000000020b1c7836 */ /* 0x000fe20000000000 */
[----:B------:R-:W-:Y:S01]  /*2780*/  ULDC UR11, c[0x0][0x224] ;  /* 0x00008900000b7ab9 */ /* 0x000fe20000000800 */
[----:B------:R-:W-:Y:S03]  /*2790*/  BSSY B5, `(.L_x_246) ;  /* 0x000003f000057945 */ /* 0x000fe60003800000 */
[----:B0-----:R-:W-:Y:S02]  /*27a0*/  IABS R16, R28 ;  /* 0x0000001c00107213 */ /* 0x001fe40000000000 */
[----:B-1----:R-:W-:-:S02]  /*27b0*/  IABS R36, R35 ;  /* 0x0000002300247213 */ /* 0x002fc40000000000 */
[----:B------:R-:W-:Y:S02]  /*27c0*/  ISETP.NE.AND P4, PT, R35, RZ, PT ;  /* 0x000000ff2300720c */ /* 0x000fe40003f85270 */
[----:B------:R-:W0:Y:S01]  /*27d0*/  I2F.RP R29, R36 ;  /* 0x00000024001d7306 */ /* 0x000e220000209400 */
[----:B------:R-:W-:-:S07]  /*27e0*/  LOP3.LUT R34, RZ, R35, RZ, 0x33, !PT ;  /* 0x00000023ff227212 */ /* 0x000fce00078e33ff */
[----:B0-----:R-:W0:Y:S02]  /*27f0*/  MUFU.RCP R29, R29 ;  /* 0x0000001d001d7308 */ /* 0x001e240000001000 */
[----:B0-----:R-:W-:-:S06]  /*2800*/  IADD3 R31, R29, 0xffffffe, RZ ;  /* 0x0ffffffe1d1f7810 */ /* 0x001fcc0007ffe0ff */
[----:B------:R-:W0:Y:S02]  /*2810*/  F2I.FTZ.U32.TRUNC.NTZ R3, R31 ;  /* 0x0000001f00037305 */ /* 0x000e24000021f000 */
[----:B0-----:R-:W-:-:S04]  /*2820*/  IMAD.MOV R37, RZ, RZ, -R3 ;  /* 0x000000ffff257224 */ /* 0x001fc800078e0a03 */
[----:B------:R-:W-:-:S04]  /*2830*/  IMAD R37, R37, R36, RZ ;  /* 0x0000002425257224 */ /* 0x000fc800078e02ff */
        /* <DEDUP_REMOVED lines=10> */
[----:B------:R-:W-:Y:S02]  /*28e0*/  ISETP.GE.AND P3, PT, R3, RZ, PT ;  /* 0x000000ff0300720c */ /* 0x000fe40003f66270 */
[----:B------:R-:W0:Y:S05]  /*28f0*/  MUFU.RCP64H R3, R19 ;  /* 0x0000001300037308 */ /* 0x000e2a0000001800 */
[----:B------:R-:W-:-:S06]  /*2900*/  @P0 VIADD R2, R2, 0x1 ;  /* 0x0000000102020836 */ /* 0x000fcc0000000000 */
[----:B------:R-:W-:-:S04]  /*2910*/  @!P3 IADD3 R2, -R2, RZ, RZ ;  /* 0x000000ff0202b210 */ /* 0x000fc80007ffe1ff */
[----:B------:R-:W-:Y:S01]  /*2920*/  SEL R31, R34, R2, !P4 ;  /* 0x00000002221f7207 */ /* 0x000fe20006000000 */
[----:B------:R-:W-:-:S04]  /*2930*/  IMAD.MOV.U32 R2, RZ, RZ, 0x1 ;  /* 0x00000001ff027424 */ /* 0x000fc800078e00ff */
[----:B------:R-:W-:Y:S02]  /*2940*/  IMAD.MOV R42, RZ, RZ, -R31 ;  /* 0x000000ffff2a7224 */ /* 0x000fe400078e0a1f */
[----:B0-----:R-:W-:Y:S02]  /*2950*/  DFMA R16, -R18, R2, 1 ;  /* 0x3ff000001210742b */ /* 0x001fe40000000102 */
[----:B------:R-:W-:-:S04]  /*2960*/  IMAD R42, R35, R42, R28 ;  /* 0x0000002a232a7224 */ /* 0x000fc800078e021c */
[----:B------:R-:W-:Y:S02]  /*2970*/  IMAD R42, R42, UR11, RZ ;  /* 0x0000000b2a2a7c24 */ /* 0x000fe4000f8e02ff */
[----:B------:R-:W-:-:S03]  /*2980*/  DFMA R16, R16, R16, R16 ;  /* 0x000000101010722b */ /* 0x000fc60000000010 */
[----:B------:R-:W-:Y:S02]  /*2990*/  IABS R43, R42 ;  /* 0x0000002a002b7213 */ /* 0x000fe40000000000 */
[----:B------:R-:W-:-:S03]  /*29a0*/  LOP3.LUT R35, R42, R35, RZ, 0x3c, !PT ;  /* 0x000000232a237212 */ /* 0x000fc600078e3cff */
[----:B------:R-:W-:Y:S01]  /*29b0*/  IMAD.HI.U32 R37, R37, R43, RZ ;  /* 0x0000002b25257227 */ /* 0x000fe200078e00ff */
[----:B------:R-:W-:Y:S01]  /*29c0*/  DFMA R16, R2, R16, R2 ;  /* 0x000000100210722b */ /* 0x000fe20000000002 */
[----:B------:R-:W-:-:S03]  /*29d0*/  ISETP.GE.AND P3, PT, R35, RZ, PT ;  /* 0x000000ff2300720c */ /* 0x000fc60003f66270 */
[----:B------:R-:W-:-:S05]  /*29e0*/  IADD3 R28, -R37, RZ, RZ ;  /* 0x000000ff251c7210 */ /* 0x000fca0007ffe1ff */
[----:B------:R-:W-:Y:S01]  /*29f0*/  IMAD R43, R36, R28, R43 ;  /* 0x0000001c242b7224 */ /* 0x000fe200078e022b */
[----:B------:R-:W-:-:S04]  /*2a00*/  DFMA R28, -R18, R16, 1 ;  /* 0x3ff00000121c742b */ /* 0x000fc80000000110 */
[----:B------:R-:W-:-:S04]  /*2a10*/  ISETP.GT.U32.AND P2, PT, R36, R43, PT ;  /* 0x0000002b2400720c */ /* 0x000fc80003f44070 */
[----:B------:R-:W-:-:S09]  /*2a20*/  DFMA R28, R16, R28, R16 ;  /* 0x0000001c101c722b */ /* 0x000fd20000000010 */
[----:B------:R-:W-:Y:S02]  /*2a30*/  @!P2 IMAD.IADD R43, R43, 0x1, -R36 ;  /* 0x000000012b2ba824 */ /* 0x000fe400078e0a24 */
[----:B------:R-:W-:-:S03]  /*2a40*/  @!P2 VIADD R37, R37, 0x1 ;  /* 0x000000012525a836 */ /* 0x000fc60000000000 */
[----:B------:R-:W-:-:S13]  /*2a50*/  ISETP.GE.U32.AND P0, PT, R43, R36, PT ;  /* 0x000000242b00720c */ /* 0x000fda0003f06070 */
[----:B------:R-:W-:-:S05]  /*2a60*/  @P0 IADD3 R37, R37, 0x1, RZ ;  /* 0x0000000125250810 */ /* 0x000fca0007ffe0ff */
        /* <DEDUP_REMOVED lines=16> */
[----:B---3--:R-:W-:Y:S05]  /*2b70*/  CALL.REL.NOINC `($__internal_6_$__cuda_sm20_div_rn_f64_full) ;  /* 0x00000024001c7944 */ /* 0x008fea0003c00000 */
.L_x_247:
[----:B------:R-:W-:Y:S05]  /*2b80*/  BSYNC B5 ;  /* 0x0000000000057941 */ /* 0x000fea0003800000 */
.L_x_246:
[----:B------:R-:W0:Y:S01]  /*2b90*/  I2F.F64 R30, R2 ;  /* 0x00000002001e7312 */ /* 0x000e220000201c00 */
[----:B------:R-:W-:Y:S01]  /*2ba0*/  MOV R16, 0x1 ;  /* 0x0000000100107802 */ /* 0x000fe20000000f00 */
[----:B------:R-:W-:Y:S01]  /*2bb0*/  BSSY B5, `(.L_x_248) ;  /* 0x0000014000057945 */ /* 0x000fe20003800000 */
[----:B------:R-:W-:-:S05]  /*2bc0*/  FSETP.GEU.AND P2, PT, |R29|, 6.5827683646048100446e-37, PT ;  /* 0x036000001d00780b */ /* 0x000fca0003f4e200 */
        /* <DEDUP_REMOVED lines=13> */
[----:B------:R-:W-:Y:S01]  /*2ca0*/  MOV R42, 0x2cd0 ;  /* 0x00002cd0002a7802 */ /* 0x000fe20000000f00 */
[----:B------:R-:W-:-:S07]  /*2cb0*/  IMAD.MOV.U32 R33, RZ, RZ, R29 ;  /* 0x000000ffff217224 */ /* 0x000fce00078e001d */
[----:B---3--:R-:W-:Y:S05]  /*2cc0*/  CALL.REL.NOINC `($__internal_6_$__cuda_sm20_div_rn_f64_full) ;  /* 0x0000002000c87944 */ /* 0x008fea0003c00000 */
[----:B------:R-:W-:Y:S01]  /*2cd0*/  MOV R16, R28 ;  /* 0x0000001c00107202 */ /* 0x000fe20000000f00 */
[----:B------:R-:W-:-:S07]  /*2ce0*/  IMAD.MOV.U32 R17, RZ, RZ, R29 ;  /* 0x000000ffff117224 */ /* 0x000fce00078e001d */
.L_x_249:
[----:B------:R-:W-:Y:S05]  /*2cf0*/  BSYNC B5 ;  /* 0x0000000000057941 */ /* 0x000fea0003800000 */
.L_x_248:
[----:B------:R-:W-:-:S07]  /*2d00*/  DADD R16, R38, R16 ;  /* 0x0000000026107229 */ /* 0x000fce0000000010 */
[----:B------:R4:W-:Y:S04]  /*2d10*/  STG.E.64 desc[UR14][R24.64], R16 ;  /* 0x0000001018007986 */ /* 0x0009e8000c101b0e */
.L_x_228:
[----:B------:R-:W-:Y:S05]  /*2d20*/  BSYNC B2 ;  /* 0x0000000000027941 */ /* 0x000fea0003800000 */
.L_x_227:
[----:B------:R-:W-:-:S13]  /*2d30*/  ISETP.GE.U32.AND P0, PT, R9, 0x3, PT ;  /* 0x000000030900780c */ /* 0x000fda0003f06070 */
[----:B------:R-:W-:Y:S05]  /*2d40*/  @!P0 BRA `(.L_x_226) ;  /* 0x0000002000708947 */ /* 0x000fea0003800000 */
[----:B--23--:R2:W5:Y:S01]  /*2d50*/  LDG.E.64 R38, desc[UR14][R24.64] ;  /* 0x0000000e18267981 */ /* 0x00c562000c1e1b00 */
[----:B------:R-:W-:Y:S01]  /*2d60*/  ULDC UR11, c[0x0][0x22c] ;  /* 0x00008b00000b7ab9 */ /* 0x000fe20000000800 */
[----:B----4-:R-:W-:Y:S01]  /*2d70*/  MOV R17, UR8 ;  /* 0x0000000800117c02 */ /* 0x010fe20008000f00 */
[----:B0-----:R-:W-:Y:S02]  /*2d80*/  VIADD R2, R3, 0x1 ;  /* 0x0000000103027836 */ /* 0x001fe40000000000 */
[----:B------:R-:W-:Y:S02]  /*2d90*/  IMAD.U32 R16, RZ, RZ, UR5 ;  /* 0x00000005ff107e24 */ /* 0x000fe4000f8e00ff */
[----:B------:R-:W-:Y:S01]  /*2da0*/  IMAD R29, R0, UR11, R3 ;  /* 0x0000000b001d7c24 */ /* 0x000fe2000f8e0203 */
[----:B------:R-:W-:-:S03]  /*2db0*/  SHF.R.S32.HI R0, RZ, 0x1f, R2 ;  /* 0x0000001fff007819 */ /* 0x000fc60000011402 */
[----:B--2---:R-:W-:-:S07]  /*2dc0*/  IMAD.WIDE R16, R29, 0x8, R16 ;  /* 0x000000081d107825 */ /* 0x004fce00078e0210 */
.L_x_278:
[----:B------:R-:W-:Y:S01]  /*2dd0*/  ULDC UR11, c[0x0][0x224] ;  /* 0x00008900000b7ab9 */ /* 0x000fe20000000800 */
[----:B------:R-:W-:Y:S01]  /*2de0*/  MOV R43, 0xffffffff ;  /* 0xffffffff002b7802 */ /* 0x000fe20000000f00 */
[----:B------:R-:W-:Y:S01]  /*2df0*/  IMAD.MOV.U32 R42, RZ, RZ, -0x1 ;  /* 0xffffffffff2a7424 */ /* 0x000fe200078e00ff */
[----:B------:R-:W-:Y:S01]  /*2e00*/  BSSY B2, `(.L_x_250) ;  /* 0x0000021000027945 */ /* 0x000fe20003800000 */
[----:B------:R-:W-:Y:S02]  /*2e10*/  IMAD R29, R0, UR11, RZ ;  /* 0x0000000b001d7c24 */ /* 0x000fe4000f8e02ff */
[----:B------:R-:W-:-:S04]  /*2e20*/  IMAD.WIDE.U32 R42, R2, UR11, R42 ;  /* 0x0000000b022a7c25 */ /* 0x000fc8000f8e002a */
[----:B------:R-:W-:-:S04]  /*2e30*/  IMAD R29, R2, UR10, R29 ;  /* 0x0000000a021d7c24 */ /* 0x000fc8000f8e021d */
[----:B------:R-:W-:-:S05]  /*2e40*/  IMAD.IADD R32, R43, 0x1, R29 ;  /* 0x000000012b207824 */ /* 0x000fca00078e021d */
[----:B------:R-:W-:-:S04]  /*2e50*/  LOP3.LUT R28, R32, UR7, RZ, 0xfc, !PT ;  /* 0x00000007201c7c12 */ /* 0x000fc8000f8efcff */
[----:B------:R-:W-:-:S13]  /*2e60*/  ISETP.NE.U32.AND P0, PT, R28, RZ, PT ;  /* 0x000000ff1c00720c */ /* 0x000fda0003f05070 */
[----:B0-----:R-:W-:Y:S05]  /*2e70*/  @!P0 BRA `(.L_x_251) ;  /* 0x0000000000188947 */ /* 0x001fea0003800000 */
[----:B------:R-:W-:Y:S01]  /*2e80*/  ULDC UR11, c[0x0][0x22c] ;  /* 0x00008b00000b7ab9 */ /* 0x000fe20000000800 */
[----:B------:R-:W-:Y:S01]  /*2e90*/  IMAD.U32 R29, RZ, RZ, UR7 ;  /* 0x00000007ff1d7e24 */ /* 0x000fe2000f8e00ff */
[----:B------:R-:W-:Y:S02]  /*2ea0*/  MOV R30, UR11 ;  /* 0x0000000b001e7c02 */ /* 0x000fe40008000f00 */
[----:B------:R-:W-:-:S07]  /*2eb0*/  MOV R28, 0x2ed0 ;  /* 0x00002ed0001c7802 */ /* 0x000fce0000000f00 */
[----:B-1---5:R-:W-:Y:S05]  /*2ec0*/  CALL.REL.NOINC `($__internal_7_$__cuda_sm20_div_s64) ;  /* 0x0000002400cc7944 */ /* 0x022fea0003c00000 */
[----:B------:R-:W-:Y:S05]  /*2ed0*/  BRA `(.L_x_252) ;  /* 0x00000000004c7947 */ /* 0x000fea0003800000 */
.L_x_251:
[----:B------:R-:W-:Y:S02]  /*2ee0*/  ULDC UR11, c[0x0][0x22c] ;  /* 0x00008b00000b7ab9 */ /* 0x000fe40000000800 */
[----:B------:R-:W0:Y:S01]  /*2ef0*/  I2F.U32.RP R30, UR11 ;  /* 0x0000000b001e7d06 */ /* 0x000e220008209000 */
[----:B------:R-:W-:-:S07]  /*2f00*/  ISETP.NE.U32.AND P3, PT, RZ, UR11, PT ;  /* 0x0000000bff007c0c */ /* 0x000fce000bf65070 */
[----:B0-----:R-:W0:Y:S02]  /*2f10*/  MUFU.RCP R30, R30 ;  /* 0x0000001e001e7308 */ /* 0x001e240000001000 */
[----:B0-----:R-:W-:-:S06]  /*2f20*/  VIADD R28, R30, 0xffffffe ;  /* 0x0ffffffe1e1c7836 */ /* 0x001fcc0000000000 */
[----:B------:R0:W2:Y:S02]  /*2f30*/  F2I.FTZ.U32.TRUNC.NTZ R29, R28 ;  /* 0x0000001c001d7305 */ /* 0x0000a4000021f000 */
[----:B0-----:R-:W-:Y:S01]  /*2f40*/  HFMA2.MMA R28, -RZ, RZ, 0, 0 ;  /* 0x00000000ff1c7435 */ /* 0x001fe200000001ff */
[----:B--2---:R-:W-:-:S04]  /*2f50*/  IMAD.MOV R31, RZ, RZ, -R29 ;  /* 0x000000ffff1f7224 */ /* 0x004fc800078e0a1d */
        /* <DEDUP_REMOVED lines=11> */
.L_x_252:
[----:B------:R-:W-:Y:S05]  /*3010*/  BSYNC B2 ;  /* 0x0000000000027941 */ /* 0x000fea0003800000 */
.L_x_250:
[----:B------:R-:W2:Y:S01]  /*3020*/  LDG.E.64 R32, desc[UR14][R16.64] ;  /* 0x0000000e10207981 */ /* 0x000ea2000c1e1b00 */
[----:B------:R-:W0:Y:S01]  /*3030*/  LDC R36, c[0x0][0x22c] ;  /* 0x00008b00ff247b82 */ /* 0x000e220000000800 */
[----:B------:R-:W-:Y:S01]  /*3040*/  IABS R30, R3 ;  /* 0x00000003001e7213 */ /* 0x000fe20000000000 */
[----:B------:R-:W-:Y:S01]  /*3050*/  ULDC UR11, c[0x0][0x224] ;  /* 0x00008900000b7ab9 */ /* 0x000fe20000000800 */
[----:B------:R-:W-:Y:S01]  /*3060*/  LOP3.LUT R34, RZ, R34, RZ, 0x33, !PT ;  /* 0x00000022ff227212 */ /* 0x000fe200078e33ff */
[----:B------:R-:W-:Y:S01]  /*3070*/  BSSY B2, `(.L_x_253) ;  /* 0x000003c000027945 */ /* 0x000fe20003800000 */
[----:B0-----:R-:W-:Y:S02]  /*3080*/  IABS R35, R36 ;  /* 0x0000002400237213 */ /* 0x001fe40000000000 */
[----:B------:R-:W-:Y:S02]  /*3090*/  ISETP.NE.AND P4, PT, R36, RZ, PT ;  /* 0x000000ff2400720c */ /* 0x000fe40003f85270 */
[----:B------:R-:W0:Y:S08]  /*30a0*/  I2F.RP R31, R35 ;  /* 0x00000023001f7306 */ /* 0x000e300000209400 */
[----:B0-----:R-:W0:Y:S02]  /*30b0*/  MUFU.RCP R31, R31 ;  /* 0x0000001f001f7308 */ /* 0x001e240000001000 */
[----:B0-----:R-:W-:-:S06]  /*30c0*/  VIADD R37, R31, 0xffffffe ;  /* 0x0ffffffe1f257836 */ /* 0x001fcc0000000000 */
[----:B------:R0:W3:Y:S02]  /*30d0*/  F2I.FTZ.U32.TRUNC.NTZ R29, R37 ;  /* 0x00000025001d7305 */ /* 0x0000e4000021f000 */
[----:B0-----:R-:W-:Y:S02]  /*30e0*/  LOP3.LUT R37, RZ, R36, RZ, 0x33, !PT ;  /* 0x00000024ff257212 */ /* 0x001fe400078e33ff */
[----:B---3--:R-:W-:-:S05]  /*30f0*/  IADD3 R28, RZ, -R29, RZ ;  /* 0x8000001dff1c7210 */ /* 0x008fca0007ffe0ff */
        /* <DEDUP_REMOVED lines=9> */
[----:B-1----:R-:W0:Y:S09]  /*3190*/  MUFU.RCP64H R29, R19 ;  /* 0x00000013001d7308 */ /* 0x002e320000001800 */
[----:B------:R-:W-:Y:S01]  /*31a0*/  @!P2 IADD3 R30, R30, -R35, RZ ;  /* 0x800000231e1ea210 */ /* 0x000fe20007ffe0ff */
[----:B------:R-:W-:-:S03]  /*31b0*/  @!P2 VIADD R28, R28, 0x1 ;  /* 0x000000011c1ca836 */ /* 0x000fc60000000000 */
[----:B------:R-:W-:-:S13]  /*31c0*/  ISETP.GE.U32.AND P0, PT, R30, R35, PT ;  /* 0x000000231e00720c */ /* 0x000fda0003f06070 */
[----:B------:R-:W-:-:S05]  /*31d0*/  @P0 VIADD R28, R28, 0x1 ;  /* 0x000000011c1c0836 */ /* 0x000fca0000000000 */
        /* <DEDUP_REMOVED lines=13> */
[----:B------:R-:W-:-:S04]  /*32b0*/  IADD3 R45, -R44, RZ, RZ ;  /* 0x000000ff2c2d7210 */ /* 0x000fc80007ffe1ff */
[----:B------:R-:W-:Y:S01]  /*32c0*/  DFMA R28, -R18, R30, 1 ;  /* 0x3ff00000121c742b */ /* 0x000fe2000000011e */
[----:B------:R-:W-:-:S05]  /*32d0*/  IMAD R46, R35, R45, R46 ;  /* 0x0000002d232e7224 */ /* 0x000fca00078e022e */
[----:B------:R-:W-:Y:S02]  /*32e0*/  ISETP.GT.U32.AND P2, PT, R35, R46, PT ;  /* 0x0000002e2300720c */ /* 0x000fe40003f44070 */
[----:B------:R-:W-:-:S11]  /*32f0*/  DFMA R28, R30, R28, R30 ;  /* 0x0000001c1e1c722b */ /* 0x000fd6000000001e */
[----:B------:R-:W-:Y:S02]  /*3300*/  @!P2 IMAD.IADD R46, R46, 0x1, -R35 ;  /* 0x000000012e2ea824 */ /* 0x000fe400078e0a23 */
[----:B------:R-:W-:-:S03]  /*3310*/  @!P2 VIADD R44, R44, 0x1 ;  /* 0x000000012c2ca836 */ /* 0x000fc60000000000 */
[----:B------:R-:W-:-:S13]  /*3320*/  ISETP.GE.U32.AND P0, PT, R46, R35, PT ;  /* 0x000000232e00720c */ /* 0x000fda0003f06070 */
[----:B------:R-:W-:-:S05]  /*3330*/  @P0 IADD3 R44, R44, 0x1, RZ ;  /* 0x000000012c2c0810 */ /* 0x000fca0007ffe0ff */
[----:B------:R-:W-:-:S05]  /*3340*/  @!P3 IMAD.MOV R44, RZ, RZ, -R44 ;  /* 0x000000ffff2cb224 */ /* 0x000fca00078e0a2c */
[----:B------:R-:W-:-:S05]  /*3350*/  SEL R37, R37, R44, !P4 ;  /* 0x0000002c25257207 */ /* 0x000fca0006000000 */
[----:B------:R-:W-:-:S04]  /*3360*/  IMAD R37, R42, UR11, R37 ;  /* 0x0000000b2a257c24 */ /* 0x000fc8000f8e0225 */
[----:B------:R-:W-:Y:S01]  /*3370*/  IMAD.IADD R48, R34, 0x1, R37 ;  /* 0x0000000122307824 */ /* 0x000fe200078e0225 */
[----:B--2---:R-:W-:Y:S01]  /*3380*/  DMUL R30, R28, R32 ;  /* 0x000000201c1e7228 */ /* 0x004fe20000000000 */
[----:B------:R-:W-:-:S07]  /*3390*/  FSETP.GEU.AND P2, PT, |R33|, 6.5827683646048100446e-37, PT ;  /* 0x036000002100780b */ /* 0x000fce0003f4e200 */
        /* <DEDUP_REMOVED lines=8> */
[----:B-----5:R-:W-:Y:S05]  /*3420*/  CALL.REL.NOINC `($__internal_6_$__cuda_sm20_div_rn_f64_full) ;  /* 0x0000001800f07944 */ /* 0x020fea0003c00000 */
.L_x_254:
[----:B------:R-:W-:Y:S05]  /*3430*/  BSYNC B2 ;  /* 0x0000000000027941 */ /* 0x000fea0003800000 */
.L_x_253:
        /* <DEDUP_REMOVED lines=20> */
[----:B------:R-:W-:Y:S01]  /*3580*/  IMAD.MOV.U32 R32, RZ, RZ, R28 ;  /* 0x000000ffff207224 */ /* 0x000fe200078e001c */
[----:B------:R-:W-:-:S07]  /*3590*/  MOV R33, R29 ;  /* 0x0000001d00217202 */ /* 0x000fce0000000f00 */
.L_x_256:
[----:B------:R-:W-:Y:S05]  /*35a0*/  BSYNC B2 ;  /* 0x0000000000027941 */ /* 0x000fea0003800000 */
.L_x_255:
[----:B------:R-:W-:Y:S01]  /*35b0*/  IADD3 R31, P0, R2, 0x1, RZ ;  /* 0x00000001021f7810 */ /* 0x000fe20007f1e0ff */
[----:B------:R-:W-:Y:S01]  /*35c0*/  ULDC UR11, c[0x0][0x224] ;  /* 0x00008900000b7ab9 */ /* 0x000fe20000000800 */
[----:B------:R-:W-:Y:S01]  /*35d0*/  MOV R29, 0xffffffff ;  /* 0xffffffff001d7802 */ /* 0x000fe20000000f00 */
[----:B------:R-:W-:Y:S01]  /*35e0*/  IMAD.MOV.U32 R28, RZ, RZ, -0x1 ;  /* 0xffffffffff1c7424 */ /* 0x000fe200078e00ff */
[----:B-----5:R-:W-:Y:S01]  /*35f0*/  DADD R48, R32, R38 ;  /* 0x0000000020307229 */ /* 0x020fe20000000026 */
[----:B------:R-:W-:Y:S01]  /*3600*/  IMAD.X R30, RZ, RZ, R0, P0 ;  /* 0x000000ffff1e7224 */ /* 0x000fe200000e0600 */
[----:B------:R-:W-:Y:S01]  /*3610*/  BSSY B2, `(.L_x_257) ;  /* 0x0000022000027945 */ /* 0x000fe20003800000 */
[----:B------:R-:W-:-:S04]  /*3620*/  IMAD.WIDE.U32 R42, R31, UR11, R28 ;  /* 0x0000000b1f2a7c25 */ /* 0x000fc8000f8e001c */
[----:B------:R-:W-:Y:S01]  /*3630*/  IMAD R30, R30, UR11, RZ ;  /* 0x0000000b1e1e7c24 */ /* 0x000fe2000f8e02ff */
[----:B------:R0:W-:Y:S03]  /*3640*/  STG.E.64 desc[UR14][R24.64], R48 ;  /* 0x0000003018007986 */ /* 0x0001e6000c101b0e */
        /* <DEDUP_REMOVED lines=9> */
[----:B------:R-:W-:Y:S05]  /*36e0*/  CALL.REL.NOINC `($__internal_7_$__cuda_sm20_div_s64) ;  /* 0x0000001c00c47944 */ /* 0x000fea0003c00000 */
[----:B------:R-:W-:Y:S05]  /*36f0*/  BRA `(.L_x_259) ;  /* 0x00000000004c7947 */ /* 0x000fea0003800000 */
.L_x_258:
[----:B------:R-:W-:Y:S02]  /*3700*/  ULDC UR11, c[0x0][0x22c] ;  /* 0x00008b00000b7ab9 */ /* 0x000fe40000000800 */
[----:B------:R-:W0:Y:S01]  /*3710*/  I2F.U32.RP R30, UR11 ;  /* 0x0000000b001e7d06 */ /* 0x000e220008209000 */
[----:B------:R-:W-:-:S07]  /*3720*/  ISETP.NE.U32.AND P3, PT, RZ, UR11, PT ;  /* 0x0000000bff007c0c */ /* 0x000fce000bf65070 */
[----:B0-----:R-:W0:Y:S02]  /*3730*/  MUFU.RCP R30, R30 ;  /* 0x0000001e001e7308 */ /* 0x001e240000001000 */
[----:B0-----:R-:W-:-:S06]  /*3740*/  VIADD R28, R30, 0xffffffe ;  /* 0x0ffffffe1e1c7836 */ /* 0x001fcc0000000000 */
[----:B------:R0:W1:Y:S02]  /*3750*/  F2I.FTZ.U32.TRUNC.NTZ R29, R28 ;  /* 0x0000001c001d7305 */ /* 0x000064000021f000 */
[----:B0-----:R-:W-:Y:S01]  /*3760*/  MOV R28, RZ ;  /* 0x000000ff001c7202 */ /* 0x001fe20000000f00 */
[----:B-1----:R-:W-:-:S04]  /*3770*/  IMAD.MOV R31, RZ, RZ, -R29 ;  /* 0x000000ffff1f7224 */ /* 0x002fc800078e0a1d */
[----:B------:R-:W-:-:S04]  /*3780*/  IMAD R31, R31, UR11, RZ ;  /* 0x0000000b1f1f7c24 */ /* 0x000fc8000f8e02ff */
        /* <DEDUP_REMOVED lines=10> */
.L_x_259:
[----:B------:R-:W-:Y:S05]  /*3830*/  BSYNC B2 ;  /* 0x0000000000027941 */ /* 0x000fea0003800000 */
.L_x_257:
[----:B------:R-:W2:Y:S01]  /*3840*/  LDG.E.64 R32, desc[UR14][R16.64+0x8] ;  /* 0x0000080e10207981 */ /* 0x000ea2000c1e1b00 */
[----:B------:R-:W0:Y:S01]  /*3850*/  LDC R35, c[0x0][0x22c] ;  /* 0x00008b00ff237b82 */ /* 0x000e220000000800 */
[----:B------:R-:W-:Y:S01]  /*3860*/  VIADD R30, R3, 0x1 ;  /* 0x00000001031e7836 */ /* 0x000fe20000000000 */
[----:B------:R-:W-:Y:S01]  /*3870*/  ULDC UR11, c[0x0][0x224] ;  /* 0x00008900000b7ab9 */ /* 0x000fe20000000800 */
[----:B------:R-:W-:Y:S01]  /*3880*/  IMAD.MOV.U32 R28, RZ, RZ, RZ ;  /* 0x000000ffff1c7224 */ /* 0x000fe200078e00ff */
[----:B------:R-:W-:Y:S02]  /*3890*/  BSSY B2, `(.L_x_260) ;  /* 0x000003e000027945 */ /* 0x000fe40003800000 */
[----:B------:R-:W-:Y:S02]  /*38a0*/  IABS R38, R30 ;  /* 0x0000001e00267213 */ /* 0x000fe40000000000 */
[----:B0-----:R-:W-:Y:S02]  /*38b0*/  IABS R36, R35 ;  /* 0x0000002300247213 */ /* 0x001fe40000000000 */
[----:B------:R-:W-:-:S02]  /*38c0*/  ISETP.NE.AND P4, PT, R35, RZ, PT ;  /* 0x000000ff2300720c */ /* 0x000fc40003f85270 */
[----:B------:R-:W0:Y:S08]  /*38d0*/  I2F.RP R31, R36 ;  /* 0x00000024001f7306 */ /* 0x000e300000209400 */
[----:B0-----:R-:W0:Y:S02]  /*38e0*/  MUFU.RCP R31, R31 ;  /* 0x0000001f001f7308 */ /* 0x001e240000001000 */
[----:B0-----:R-:W-:-:S06]  /*38f0*/  VIADD R37, R31, 0xffffffe ;  /* 0x0ffffffe1f257836 */ /* 0x001fcc0000000000 */
[----:B------:R0:W1:Y:S02]  /*3900*/  F2I.FTZ.U32.TRUNC.NTZ R29, R37 ;  /* 0x00000025001d7305 */ /* 0x000064000021f000 */
[----:B0-----:R-:W-:Y:S02]  /*3910*/  LOP3.LUT R37, RZ, R35, RZ, 0x33, !PT ;  /* 0x00000023ff257212 */ /* 0x001fe400078e33ff */
[----:B-1----:R-:W-:-:S05]  /*3920*/  IADD3 R39, RZ, -R29, RZ ;  /* 0x8000001dff277210 */ /* 0x002fca0007ffe0ff */
[----:B------:R-:W-:-:S04]  /*3930*/  IMAD R39, R39, R36, RZ ;  /* 0x0000002427277224 */ /* 0x000fc800078e02ff */
        /* <DEDUP_REMOVED lines=11> */
[----:B------:R-:W0:Y:S05]  /*39f0*/  MUFU.RCP64H R29, R19 ;  /* 0x00000013001d7308 */ /* 0x000e2a0000001800 */
[----:B------:R-:W-:-:S06]  /*3a00*/  @P0 VIADD R28, R28, 0x1 ;  /* 0x000000011c1c0836 */ /* 0x000fcc0000000000 */
        /* <DEDUP_REMOVED lines=18> */
[----:B------:R-:W-:Y:S01]  /*3b30*/  @!P2 IADD3 R43, R43, -R36, RZ ;  /* 0x800000242b2ba210 */ /* 0x000fe20007ffe0ff */
[----:B------:R-:W-:-:S03]  /*3b40*/  @!P2 VIADD R39, R39, 0x1 ;  /* 0x000000012727a836 */ /* 0x000fc60000000000 */
[----:B------:R-:W-:-:S13]  /*3b50*/  ISETP.GE.U32.AND P0, PT, R43, R36, PT ;  /* 0x000000242b00720c */ /* 0x000fda0003f06070 */
[----:B------:R-:W-:-:S05]  /*3b60*/  @P0 VIADD R39, R39, 0x1 ;  /* 0x0000000127270836 */ /* 0x000fca0000000000 */
[----:B------:R-:W-:-:S04]  /*3b70*/  @!P3 IADD3 R39, -R39, RZ, RZ ;  /* 0x000000ff2727b210 */ /* 0x000fc80007ffe1ff */
[----:B------:R-:W-:-:S05]  /*3b80*/  SEL R37, R37, R39, !P4 ;  /* 0x0000002725257207 */ /* 0x000fca0006000000 */
[----:B------:R-:W-:Y:S01]  /*3b90*/  IMAD R38, R38, UR11, R37 ;  /* 0x0000000b26267c24 */ /* 0x000fe2000f8e0225 */
[----:B--2---:R-:W-:Y:S01]  /*3ba0*/  DMUL R30, R28, R32 ;  /* 0x000000201c1e7228 */ /* 0x004fe20000000000 */
[----:B------:R-:W-:-:S07]  /*3bb0*/  FSETP.GEU.AND P2, PT, |R33|, 6.5827683646048100446e-37, PT ;  /* 0x036000002100780b */ /* 0x000fce0003f4e200 */
[----:B------:R-:W-:-:S08]  /*3bc0*/  DFMA R42, -R18, R30, R32 ;  /* 0x0000001e122a722b */ /* 0x000fd00000000120 */
[----:B------:R-:W-:Y:S01]  /*3bd0*/  DFMA R28, R28, R42, R30 ;  /* 0x0000002a1c1c722b */ /* 0x000fe2000000001e */
[----:B------:R-:W-:-:S05]  /*3be0*/  LOP3.LUT R31, RZ, R34, RZ, 0x33, !PT ;  /* 0x00000022ff1f7212 */ /* 0x000fca00078e33ff */
[----:B------:R-:W-:-:S04]  /*3bf0*/  IMAD.IADD R38, R31, 0x1, R38 ;  /* 0x000000011f267824 */ /* 0x000fc800078e0226 */
[----:B------:R-:W-:-:S05]  /*3c00*/  FFMA R30, RZ, R19, R29 ;  /* 0x00000013ff1e7223 */ /* 0x000fca000000001d */
[----:B------:R-:W-:-:S13]  /*3c10*/  FSETP.GT.AND P0, PT, |R30|, 1.469367938527859385e-39, PT ;  /* 0x001000001e00780b */ /* 0x000fda0003f04200 */
[----:B------:R-:W-:Y:S05]  /*3c20*/  @P0 BRA P2, `(.L_x_261) ;  /* 0x0000000000100947 */ /* 0x000fea0001000000 */
[----:B------:R-:W-:Y:S01]  /*3c30*/  IMAD.MOV.U32 R30, RZ, RZ, R18 ;  /* 0x000000ffff1e7224 */ /* 0x000fe200078e0012 */
[----:B------:R-:W-:Y:S02]  /*3c40*/  MOV R31, R19 ;  /* 0x00000013001f7202 */ /* 0x000fe40000000f00 */
[----:B------:R-:W-:-:S07]  /*3c50*/  MOV R42, 0x3c70 ;  /* 0x00003c70002a7802 */ /* 0x000fce0000000f00 */
[----:B------:R-:W-:Y:S05]  /*3c60*/  CALL.REL.NOINC `($__internal_6_$__cuda_sm20_div_rn_f64_full) ;  /* 0x0000001000e07944 */ /* 0x000fea0003c00000 */
.L_x_261:
[----:B------:R-:W-:Y:S05]  /*3c70*/  BSYNC B2 ;  /* 0x0000000000027941 */ /* 0x000fea0003800000 */
.L_x_260:
        /* <DEDUP_REMOVED lines=19> */
[----:B------:R-:W-:Y:S05]  /*3db0*/  CALL.REL.NOINC `($__internal_6_$__cuda_sm20_div_rn_f64_full) ;  /* 0x00000010008c7944 */ /* 0x000fea0003c00000 */
[----:B------:R-:W-:Y:S02]  /*3dc0*/  IMAD.MOV.U32 R32, RZ, RZ, R28 ;  /* 0x000000ffff207224 */ /* 0x000fe400078e001c */
[----:B------:R-:W-:-:S07]  /*3dd0*/  IMAD.MOV.U32 R33, RZ, RZ, R29 ;  /* 0x000000ffff217224 */ /* 0x000fce00078e001d */
.L_x_263:
[----:B------:R-:W-:Y:S05]  /*3de0*/  BSYNC B2 ;  /* 0x0000000000027941 */ /* 0x000fea0003800000 */
.L_x_262:
[----:B------:R-:W-:Y:S01]  /*3df0*/  IADD3 R31, P0, R2, 0x2, RZ ;  /* 0x00000002021f7810 */ /* 0x000fe20007f1e0ff */
[----:B------:R-:W-:Y:S01]  /*3e00*/  ULDC UR11, c[0x0][0x224] ;  /* 0x00008900000b7ab9 */ /* 0x000fe20000000800 */
[----:B------:R-:W-:Y:S01]  /*3e10*/  IMAD.MOV.U32 R28, RZ, RZ, -0x1 ;  /* 0xffffffffff1c7424 */ /* 0x000fe200078e00ff */
[----:B------:R-:W-:Y:S01]  /*3e20*/  DADD R48, R48, R32 ;  /* 0x0000000030307229 */ /* 0x000fe20000000020 */
[----:B------:R-:W-:Y:S01]  /*3e30*/  IADD3.X R30, RZ, R0, RZ, P0, !PT ;  /* 0x00000000ff1e7210 */ /* 0x000fe200007fe4ff */
[----:B------:R-:W-:Y:S01]  /*3e40*/  IMAD.MOV.U32 R29, RZ, RZ, -0x1 ;  /* 0xffffffffff1d7424 */ /* 0x000fe200078e00ff */
[----:B------:R-:W-:Y:S03]  /*3e50*/  BSSY B2, `(.L_x_264) ;  /* 0x0000022000027945 */ /* 0x000fe60003800000 */
[----:B------:R-:W-:Y:S01]  /*3e60*/  IMAD R30, R30, UR11, RZ ;  /* 0x0000000b1e1e7c24 */ /* 0x000fe2000f8e02ff */
[----:B------:R0:W-:Y:S01]  /*3e70*/  STG.E.64 desc[UR14][R24.64], R48 ;  /* 0x0000003018007986 */ /* 0x0001e2000c101b0e */
[----:B------:R-:W-:-:S04]  /*3e80*/  IMAD.WIDE.U32 R42, R31, UR11, R28 ;  /* 0x0000000b1f2a7c25 */ /* 0x000fc8000f8e001c */
[----:B------:R-:W-:-:S05]  /*3e90*/  IMAD R31, R31, UR10, R30 ;  /* 0x0000000a1f1f7c24 */ /* 0x000fca000f8e021e */
        /* <DEDUP_REMOVED lines=8> */
[----:B------:R-:W-:Y:S05]  /*3f20*/  CALL.REL.NOINC `($__internal_7_$__cuda_sm20_div_s64) ;  /* 0x0000001400b47944 */ /* 0x000fea0003c00000 */
[----:B------:R-:W-:Y:S05]  /*3f30*/  BRA `(.L_x_266) ;  /* 0x00000000004c7947 */ /* 0x000fea0003800000 */
.L_x_265:
        /* <DEDUP_REMOVED lines=19> */
.L_x_266:
[----:B------:R-:W-:Y:S05]  /*4070*/  BSYNC B2 ;  /* 0x0000000000027941 */ /* 0x000fea0003800000 */
.L_x_264:
[----:B------:R-:W2:Y:S01]  /*4080*/  LDG.E.64 R32, desc[UR14][R16.64+0x10] ;  /* 0x0000100e10207981 */ /* 0x000ea2000c1e1b00 */
[----:B------:R-:W0:Y:S01]  /*4090*/  LDC R35, c[0x0][0x22c] ;  /* 0x00008b00ff237b82 */ /* 0x000e220000000800 */
[----:B------:R-:W-:Y:S01]  /*40a0*/  IADD3 R30, R3, 0x2, RZ ;  /* 0x00000002031e7810 */ /* 0x000fe20007ffe0ff */
[----:B------:R-:W-:Y:S01]  /*40b0*/  IMAD.MOV.U32 R28, RZ, RZ, RZ ;  /* 0x000000ffff1c7224 */ /* 0x000fe200078e00ff */
[----:B------:R-:W-:Y:S01]  /*40c0*/  ULDC UR11, c[0x0][0x224] ;  /* 0x00008900000b7ab9 */ /* 0x000fe20000000800 */
[----:B------:R-:W-:Y:S01]  /*40d0*/  BSSY B2, `(.L_x_267) ;  /* 0x000003e000027945 */ /* 0x000fe20003800000 */
[----:B------:R-:W-:Y:S02]  /*40e0*/  IABS R38, R30 ;  /* 0x0000001e00267213 */ /* 0x000fe40000000000 */
[----:B0-----:R-:W-:Y:S02]  /*40f0*/  IABS R36, R35 ;  /* 0x0000002300247213 */ /* 0x001fe40000000000 */
[----:B------:R-:W-:-:S02]  /*4100*/  ISETP.NE.AND P4, PT, R35, RZ, PT ;  /* 0x000000ff2300720c */ /* 0x000fc40003f85270 */
[----:B------:R-:W0:Y:S08]  /*4110*/  I2F.RP R31, R36 ;  /* 0x00000024001f7306 */ /* 0x000e300000209400 */
[----:B0-----:R-:W0:Y:S02]  /*4120*/  MUFU.RCP R31, R31 ;  /* 0x0000001f001f7308 */ /* 0x001e240000001000 */
[----:B0-----:R-:W-:-:S06]  /*4130*/  VIADD R37, R31, 0xffffffe ;  /* 0x0ffffffe1f257836 */ /* 0x001fcc0000000000 */
[----:B------:R0:W1:Y:S02]  /*4140*/  F2I.FTZ.U32.TRUNC.NTZ R29, R37 ;  /* 0x00000025001d7305 */ /* 0x000064000021f000 */
[----:B0-----:R-:W-:Y:S01]  /*4150*/  LOP3.LUT R37, RZ, R35, RZ, 0x33, !PT ;  /* 0x00000023ff257212 */ /* 0x001fe200078e33ff */
[----:B-1----:R-:W-:-:S04]  /*4160*/  IMAD.MOV R39, RZ, RZ, -R29 ;  /* 0x000000ffff277224 */ /* 0x002fc800078e0a1d */
[----:B------:R-:W-:-:S04]  /*4170*/  IMAD R39, R39, R36, RZ ;  /* 0x0000002427277224 */ /* 0x000fc800078e02ff */
        /* <DEDUP_REMOVED lines=11> */
[----:B------:R-:W0:Y:S05]  /*4230*/  MUFU.RCP64H R29, R19 ;  /* 0x00000013001d7308 */ /* 0x000e2a0000001800 */
[----:B------:R-:W-:-:S06]  /*4240*/  @P0 IADD3 R28, R28, 0x1, RZ ;  /* 0x000000011c1c0810 */ /* 0x000fcc0007ffe0ff */
[----:B------:R-:W-:-:S05]  /*4250*/  @!P3 IMAD.MOV R28, RZ, RZ, -R28 ;  /* 0x000000ffff1cb224 */ /* 0x000fca00078e0a1c */
[----:B------:R-:W-:Y:S02]  /*4260*/  SEL R38, R37, R28, !P4 ;  /* 0x0000001c25267207 */ /* 0x000fe40006000000 */
[----:B------:R-:W-:-:S03]  /*4270*/  MOV R28, 0x1 ;  /* 0x00000001001c7802 */ /* 0x000fc60000000f00 */
[----:B------:R-:W-:-:S04]  /*4280*/  IMAD.MOV R42, RZ, RZ, -R38 ;  /* 0x000000ffff2a7224 */ /* 0x000fc800078e0a26 */
        /* <DEDUP_REMOVED lines=19> */
[----:B------:R-:W-:-:S05]  /*43c0*/  SEL R37, R37, R39, !P4 ;  /* 0x0000002725257207 */ /* 0x000fca0006000000 */
[----:B------:R-:W-:Y:S01]  /*43d0*/  IMAD R38, R38, UR11, R37 ;  /* 0x0000000b26267c24 */ /* 0x000fe2000f8e0225 */
[----:B--2---:R-:W-:Y:S01]  /*43e0*/  DMUL R30, R28, R32 ;  /* 0x000000201c1e7228 */ /* 0x004fe20000000000 */
[----:B------:R-:W-:-:S07]  /*43f0*/  FSETP.GEU.AND P2, PT, |R33|, 6.5827683646048100446e-37, PT ;  /* 0x036000002100780b */ /* 0x000fce0003f4e200 */
[----:B------:R-:W-:-:S08]  /*4400*/  DFMA R42, -R18, R30, R32 ;  /* 0x0000001e122a722b */ /* 0x000fd00000000120 */
[----:B------:R-:W-:Y:S01]  /*4410*/  DFMA R28, R28, R42, R30 ;  /* 0x0000002a1c1c722b */ /* 0x000fe2000000001e */
[----:B------:R-:W-:-:S04]  /*4420*/  LOP3.LUT R31, RZ, R34, RZ, 0x33, !PT ;  /* 0x00000022ff1f7212 */ /* 0x000fc800078e33ff */
[----:B------:R-:W-:-:S05]  /*4430*/  IADD3 R38, R31, R38, RZ ;  /* 0x000000261f267210 */ /* 0x000fca0007ffe0ff */
[----:B------:R-:W-:-:S05]  /*4440*/  FFMA R30, RZ, R19, R29 ;  /* 0x00000013ff1e7223 */ /* 0x000fca000000001d */
[----:B------:R-:W-:-:S13]  /*4450*/  FSETP.GT.AND P0, PT, |R30|, 1.469367938527859385e-39, PT ;  /* 0x001000001e00780b */ /* 0x000fda0003f04200 */
[----:B------:R-:W-:Y:S05]  /*4460*/  @P0 BRA P2, `(.L_x_268) ;  /* 0x0000000000100947 */ /* 0x000fea0001000000 */
[----:B------:R-:W-:Y:S01]  /*4470*/  IMAD.MOV.U32 R30, RZ, RZ, R18 ;  /* 0x000000ffff1e7224 */ /* 0x000fe200078e0012 */
[----:B------:R-:W-:Y:S01]  /*4480*/  MOV R42, 0x44b0 ;  /* 0x000044b0002a7802 */ /* 0x000fe20000000f00 */
[----:B------:R-:W-:-:S07]  /*4490*/  IMAD.MOV.U32 R31, RZ, RZ, R19 ;  /* 0x000000ffff1f7224 */ /* 0x000fce00078e0013 */
[----:B------:R-:W-:Y:S05]  /*44a0*/  CALL.REL.NOINC `($__internal_6_$__cuda_sm20_div_rn_f64_full) ;  /* 0x0000000800d07944 */ /* 0x000fea0003c00000 */
.L_x_268:
[----:B------:R-:W-:Y:S05]  /*44b0*/  BSYNC B2 ;  /* 0x0000000000027941 */ /* 0x000fea0003800000 */
.L_x_267:
        /* <DEDUP_REMOVED lines=19> */
[----:B------:R-:W-:Y:S05]  /*45f0*/  CALL.REL.NOINC `($__internal_6_$__cuda_sm20_div_rn_f64_full) ;  /* 0x00000008007c7944 */ /* 0x000fea0003c00000 */
[----:B------:R-:W-:Y:S01]  /*4600*/  MOV R32, R28 ;  /* 0x0000001c00207202 */ /* 0x000fe20000000f00 */
[----:B------:R-:W-:-:S07]  /*4610*/  IMAD.MOV.U32 R33, RZ, RZ, R29 ;  /* 0x000000ffff217224 */ /* 0x000fce00078e001d */
.L_x_270:
[----:B------:R-:W-:Y:S05]  /*4620*/  BSYNC B2 ;  /* 0x0000000000027941 */ /* 0x000fea0003800000 */
.L_x_269:
[----:B------:R-:W-:Y:S01]  /*4630*/  IADD3 R31, P0, R2, 0x3, RZ ;  /* 0x00000003021f7810 */ /* 0x000fe20007f1e0ff */
[----:B------:R-:W-:Y:S01]  /*4640*/  ULDC UR11, c[0x0][0x224] ;  /* 0x00008900000b7ab9 */ /* 0x000fe20000000800 */
[----:B------:R-:W-:Y:S01]  /*4650*/  MOV R28, 0xffffffff ;  /* 0xffffffff001c7802 */ /* 0x000fe20000000f00 */
[----:B------:R-:W-:Y:S01]  /*4660*/  IMAD.MOV.U32 R29, RZ, RZ, -0x1 ;  /* 0xffffffffff1d7424 */ /* 0x000fe200078e00ff */
[----:B------:R-:W-:Y:S01]  /*4670*/  DADD R38, R48, R32 ;  /* 0x0000000030267229 */ /* 0x000fe20000000020 */
        /* <DEDUP_REMOVED lines=14> */
[----:B------:R-:W-:Y:S05]  /*4760*/  CALL.REL.NOINC `($__internal_7_$__cuda_sm20_div_s64) ;  /* 0x0000000c00a47944 */ /* 0x000fea0003c00000 */
[----:B------:R-:W-:Y:S01]  /*4770*/  IMAD.MOV.U32 R36, RZ, RZ, R34 ;  /* 0x000000ffff247224 */ /* 0x000fe200078e0022 */
[----:B------:R-:W-:Y:S06]  /*4780*/  BRA `(.L_x_273) ;  /* 0x00000000004c7947 */ /* 0x000fec0003800000 */
.L_x_272:
        /* <DEDUP_REMOVED lines=19> */
.L_x_273:
[----:B------:R-:W-:Y:S05]  /*48c0*/  BSYNC B2 ;  /* 0x0000000000027941 */ /* 0x000fea0003800000 */
.L_x_271:
[----:B------:R0:W2:Y:S01]  /*48d0*/  LDG.E.64 R32, desc[UR14][R16.64+0x18] ;  /* 0x0000180e10207981 */ /* 0x0000a2000c1e1b00 */
[----:B------:R-:W1:Y:S01]  /*48e0*/  LDC R44, c[0x0][0x22c] ;  /* 0x00008b00ff2c7b82 */ /* 0x000e620000000800 */
[----:B------:R-:W-:Y:S01]  /*48f0*/  IADD3 R31, R3, 0x3, RZ ;  /* 0x00000003031f7810 */ /* 0x000fe20007ffe0ff */
[----:B------:R-:W-:Y:S01]  /*4900*/  IMAD.MOV.U32 R28, RZ, RZ, RZ ;  /* 0x000000ffff1c7224 */ /* 0x000fe200078e00ff */
[----:B------:R-:W-:Y:S01]  /*4910*/  ULDC UR11, c[0x0][0x224] ;  /* 0x00008900000b7ab9 */ /* 0x000fe20000000800 */
[----:B------:R-:W-:Y:S01]  /*4920*/  BSSY B2, `(.L_x_274) ;  /* 0x0000040000027945 */ /* 0x000fe20003800000 */
[----:B------:R-:W-:Y:S02]  /*4930*/  IABS R37, R31 ;  /* 0x0000001f00257213 */ /* 0x000fe40000000000 */
[----:B-1----:R-:W-:Y:S02]  /*4940*/  IABS R46, R44 ;  /* 0x0000002c002e7213 */ /* 0x002fe40000000000 */
[----:B------:R-:W-:-:S02]  /*4950*/  ISETP.NE.AND P4, PT, R44, RZ, PT ;  /* 0x000000ff2c00720c */ /* 0x000fc40003f85270 */
[----:B------:R-:W1:Y:S01]  /*4960*/  I2F.RP R30, R46 ;  /* 0x0000002e001e7306 */ /* 0x000e620000209400 */
[----:B------:R-:W-:-:S07]  /*4970*/  LOP3.LUT R43, RZ, R44, RZ, 0x33, !PT ;  /* 0x0000002cff2b7212 */ /* 0x000fce00078e33ff */
[----:B-1----:R-:W1:Y:S02]  /*4980*/  MUFU.RCP R30, R30 ;  /* 0x0000001e001e7308 */ /* 0x002e640000001000 */
[----:B-1----:R-:W-:-:S06]  /*4990*/  VIADD R34, R30, 0xffffffe ;  /* 0x0ffffffe1e227836 */ /* 0x002fcc0000000000 */
[----:B------:R-:W1:Y:S02]  /*49a0*/  F2I.FTZ.U32.TRUNC.NTZ R29, R34 ;  /* 0x00000022001d7305 */ /* 0x000e64000021f000 */
        /* <DEDUP_REMOVED lines=13> */
[----:B------:R-:W1:Y:S05]  /*4a80*/  MUFU.RCP64H R29, R19 ;  /* 0x00000013001d7308 */ /* 0x000e6a0000001800 */
[----:B------:R-:W-:-:S06]  /*4a90*/  @P0 IADD3 R28, R28, 0x1, RZ ;  /* 0x000000011c1c0810 */ /* 0x000fcc0007ffe0ff */
[----:B------:R-:W-:-:S05]  /*4aa0*/  @!P3 IMAD.MOV R28, RZ, RZ, -R28 ;  /* 0x000000ffff1cb224 */ /* 0x000fca00078e0a1c */
[----:B------:R-:W-:Y:S02]  /*4ab0*/  SEL R37, R43, R28, !P4 ;  /* 0x0000001c2b257207 */ /* 0x000fe40006000000 */
[----:B------:R-:W-:-:S03]  /*4ac0*/  MOV R28, 0x1 ;  /* 0x00000001001c7802 */ /* 0x000fc60000000f00 */
[----:B------:R-:W-:-:S04]  /*4ad0*/  IMAD.MOV R45, RZ, RZ, -R37 ;  /* 0x000000ffff2d7224 */ /* 0x000fc800078e0a25 */
[----:B------:R-:W-:Y:S01]  /*4ae0*/  IMAD R45, R44, R45, R31 ;  /* 0x0000002d2c2d7224 */ /* 0x000fe200078e021f */
[----:B-1----:R-:W-:-:S03]  /*4af0*/  DFMA R30, -R18, R28, 1 ;  /* 0x3ff00000121e742b */ /* 0x002fc6000000011c */
        /* <DEDUP_REMOVED lines=13> */
[----:B------:R-:W-:Y:S02]  /*4bd0*/  @!P2 IADD3 R42, R42, 0x1, RZ ;  /* 0x000000012a2aa810 */ /* 0x000fe40007ffe0ff */
[----:B0-----:R-:W-:Y:S02]  /*4be0*/  IADD3 R16, P2, R16, 0x20, RZ ;  /* 0x0000002010107810 */ /* 0x001fe40007f5e0ff */
[----:B------:R-:W-:Y:S02]  /*4bf0*/  ISETP.GE.U32.AND P0, PT, R47, R46, PT ;  /* 0x0000002e2f00720c */ /* 0x000fe40003f06070 */
[----:B------:R-:W-:-:S11]  /*4c00*/  IADD3.X R17, RZ, R17, RZ, P2, !PT ;  /* 0x00000011ff117210 */ /* 0x000fd600017fe4ff */
        /* <DEDUP_REMOVED lines=17> */
.L_x_275:
[----:B------:R-:W-:Y:S05]  /*4d20*/  BSYNC B2 ;  /* 0x0000000000027941 */ /* 0x000fea0003800000 */
.L_x_274:
        /* <DEDUP_REMOVED lines=22> */
.L_x_277:
[----:B------:R-:W-:Y:S05]  /*4e90*/  BSYNC B2 ;  /* 0x0000000000027941 */ /* 0x000fea0003800000 */
.L_x_276:
[----:B------:R-:W-:Y:S01]  /*4ea0*/  DADD R38, R38, R32 ;  /* 0x0000000026267229 */ /* 0x000fe20000000020 */
[----:B------:R-:W-:Y:S02]  /*4eb0*/  IADD3 R3, R3, 0x4, RZ ;  /* 0x0000000403037810 */ /* 0x000fe40007ffe0ff */
[----:B------:R-:W-:Y:S02]  /*4ec0*/  IADD3 R2, P2, R2, 0x4, RZ ;  /* 0x0000000402027810 */ /* 0x000fe40007f5e0ff */
[----:B------:R-:W-:Y:S02]  /*4ed0*/  ISETP.GE.AND P0, PT, R3, R10, PT ;  /* 0x0000000a0300720c */ /* 0x000fe40003f06270 */
[----:B------:R0:W-:Y:S01]  /*4ee0*/  STG.E.64 desc[UR14][R24.64], R38 ;  /* 0x0000002618007986 */ /* 0x0001e2000c101b0e */
[----:B------:R-:W-:-:S10]  /*4ef0*/  IMAD.X R0, RZ, RZ, R0, P2 ;  /* 0x000000ffff007224 */ /* 0x000fd400010e0600 */
[----:B------:R-:W-:Y:S05]  /*4f00*/  @!P0 BRA `(.L_x_278) ;  /* 0xffffffdc00b08947 */ /* 0x000fea000383ffff */
.L_x_226:
[----:B------:R-:W-:Y:S05]  /*4f10*/  BSYNC B3 ;  /* 0x0000000000037941 */ /* 0x000fea0003800000 */
.L_x_225:
[----:B------:R-:W-:Y:S05]  /*4f20*/  @!P1 BRA `(.L_x_279) ;  /* 0xffffffbc00ec9947 */ /* 0x000fea000383ffff */
.L_x_221:
[----:B------:R-:W-:Y:S05]  /*4f30*/  BSYNC B1 ;  /* 0x0000000000017941 */ /* 0x000fea0003800000 */
.L_x_220:
[----:B------:R-:W-:Y:S02]  /*4f40*/  ULDC UR11, c[0x0][0x0] ;  /* 0x00000000000b7ab9 */ /* 0x000fe40000000800 */
[----:B------:R-:W-:Y:S01]  /*4f50*/  VIADD R12, R12, UR11 ;  /* 0x0000000b0c0c7c36 */ /* 0x000fe20008000000 */
[----:B------:R-:W-:-:S04]  /*4f60*/  ULDC UR11, c[0x0][0x224] ;  /* 0x00008900000b7ab9 */ /* 0x000fc80000000800 */
[----:B------:R-:W-:-:S13]  /*4f70*/  ISETP.GE.AND P0, PT, R12, UR11, PT ;  /* 0x0000000b0c007c0c */ /* 0x000fda000bf06270 */
[----:B------:R-:W-:Y:S05]  /*4f80*/  @!P0 BRA `(.L_x_280) ;  /* 0xffffffb400dc8947 */ /* 0x000fea000383ffff */
.L_x_216:
[----:B------:R-:W-:Y:S05]  /*4f90*/  BSYNC B0 ;  /* 0x0000000000007941 */ /* 0x000fea0003800000 */
.L_x_215:
[----:B------:R-:W-:Y:S01]  /*4fa0*/  IADD3 R40, R15, R40, RZ ;  /* 0x000000280f287210 */ /* 0x000fe20007ffe0ff */
[----:B------:R-:W-:-:S03]  /*4fb0*/  ULDC UR11, c[0x0][0x220] ;  /* 0x00008800000b7ab9 */ /* 0x000fc60000000800 */
[----:B------:R-:W-:-:S13]  /*4fc0*/  ISETP.GE.AND P0, PT, R40, UR11, PT ;  /* 0x0000000b28007c0c */ /* 0x000fda000bf06270 */
[----:B------:R-:W-:Y:S05]  /*4fd0*/  @!P0 BRA `(.L_x_281) ;  /* 0xffffffb0006c8947 */ /* 0x000fea000383ffff */
[----:B------:R-:W-:Y:S05]  /*4fe0*/  EXIT ;  /* 0x000000000000794d */ /* 0x000fea0003800000 */
        .weak           $__internal_6_$__cuda_sm20_div_rn_f64_full
        .type           $__internal_6_$__cuda_sm20_div_rn_f64_full,@function
        .size           $__internal_6_$__cuda_sm20_div_rn_f64_full,($__internal_7_$__cuda_sm20_div_s64 - $__internal_6_$__cuda_sm20_div_rn_f64_full)
$__internal_6_$__cuda_sm20_div_rn_f64_full:
[C---:B------:R-:W-:Y:S01]  /*4ff0*/  FSETP.GEU.AND P0, PT, |R31|.reuse, 1.469367938527859385e-39, PT ;  /* 0x001000001f00780b */ /* 0x040fe20003f0e200 */
[----:B------:R-:W-:Y:S01]  /*5000*/  IMAD.MOV.U32 R50, RZ, RZ, 0x1 ;  /* 0x00000001ff327424 */ /* 0x000fe200078e00ff */
[----:B------:R-:W-:Y:S01]  /*5010*/  LOP3.LUT R28, R31, 0x800fffff, RZ, 0xc0, !PT ;  /* 0x800fffff1f1c7812 */ /* 0x000fe200078ec0ff */
[----:B------:R-:W-:Y:S01]  /*5020*/  BSSY B4, `(.L_x_282) ;  /* 0x0000059000047945 */ /* 0x000fe20003800000 */
[C---:B------:R-:W-:Y:S02]  /*5030*/  FSETP.GEU.AND P3, PT, |R33|.reuse, 1.469367938527859385e-39, PT ;  /* 0x001000002100780b */ /* 0x040fe40003f6e200 */
[----:B------:R-:W-:Y:S01]  /*5040*/  LOP3.LUT R29, R28, 0x3ff00000, RZ, 0xfc, !PT ;  /* 0x3ff000001c1d7812 */ /* 0x000fe200078efcff */
[----:B------:R-:W-:Y:S01]  /*5050*/  IMAD.MOV.U32 R28, RZ, RZ, R30 ;  /* 0x000000ffff1c7224 */ /* 0x000fe200078e001e */
[----:B------:R-:W-:Y:S02]  /*5060*/  LOP3.LUT R43, R33, 0x7ff00000, RZ, 0xc0, !PT ;  /* 0x7ff00000212b7812 */ /* 0x000fe400078ec0ff */
[----:B------:R-:W-:-:S02]  /*5070*/  MOV R44, 0x1ca00000 ;  /* 0x1ca00000002c7802 */ /* 0x000fc40000000f00 */
[----:B------:R-:W-:Y:S01]  /*5080*/  LOP3.LUT R46, R31, 0x7ff00000, RZ, 0xc0, !PT ;  /* 0x7ff000001f2e7812 */ /* 0x000fe200078ec0ff */
[----:B------:R-:W-:Y:S01]  /*5090*/  @!P0 DMUL R28, R30, 8.98846567431157953865e+307 ;  /* 0x7fe000001e1c8828 */ /* 0x000fe20000000000 */
[----:B------:R-:W-:Y:S02]  /*50a0*/  MOV R45, R43 ;  /* 0x0000002b002d7202 */ /* 0x000fe40000000f00 */
[----:B------:R-:W-:Y:S02]  /*50b0*/  ISETP.GE.U32.AND P2, PT, R43, R46, PT ;  /* 0x0000002e2b00720c */ /* 0x000fe40003f46070 */
[----:B------:R-:W-:Y:S01]  /*50c0*/  @!P3 LOP3.LUT R34, R31, 0x7ff00000, RZ, 0xc0, !PT ;  /* 0x7ff000001f22b812 */ /* 0x000fe200078ec0ff */
[----:B------:R-:W0:Y:S01]  /*50d0*/  MUFU.RCP64H R51, R29 ;  /* 0x0000001d00337308 */ /* 0x000e220000001800 */
[----:B------:R-:W-:Y:S02]  /*50e0*/  SEL R35, R44, 0x63400000, !P2 ;  /* 0x634000002c237807 */ /* 0x000fe40005000000 */
[----:B------:R-:W-:-:S02]  /*50f0*/  @!P3 ISETP.GE.U32.AND P4, PT, R43, R34, PT ;  /* 0x000000222b00b20c */ /* 0x000fc40003f86070 */
[----:B------:R-:W-:Y:S02]  /*5100*/  LOP3.LUT R35, R35, 0x800fffff, R33, 0xf8, !PT ;  /* 0x800fffff23237812 */ /* 0x000fe400078ef821 */
[----:B------:R-:W-:Y:S01]  /*5110*/  @!P0 LOP3.LUT R46, R29, 0x7ff00000, RZ, 0xc0, !PT ;  /* 0x7ff000001d2e8812 */ /* 0x000fe200078ec0ff */
[----:B0-----:R-:W-:-:S08]  /*5120*/  DFMA R36, R50, -R28, 1 ;  /* 0x3ff000003224742b */ /* 0x001fd0000000081c */
[----:B------:R-:W-:-:S08]  /*5130*/  DFMA R36, R36, R36, R36 ;  /* 0x000000242424722b */ /* 0x000fd00000000024 */
[----:B------:R-:W-:Y:S01]  /*5140*/  DFMA R50, R50, R36, R50 ;  /* 0x000000243232722b */ /* 0x000fe20000000032 */
[----:B------:R-:W-:Y:S01]  /*5150*/  @!P3 SEL R37, R44, 0x63400000, !P4 ;  /* 0x634000002c25b807 */ /* 0x000fe20006000000 */
[----:B------:R-:W-:-:S03]  /*5160*/  @!P3 IMAD.MOV.U32 R36, RZ, RZ, RZ ;  /* 0x000000ffff24b224 */ /* 0x000fc600078e00ff */
[----:B------:R-:W-:-:S03]  /*5170*/  @!P3 LOP3.LUT R34, R37, 0x80000000, R33, 0xf8, !PT ;  /* 0x800000002522b812 */ /* 0x000fc600078ef821 */
[----:B------:R-:W-:Y:S01]  /*5180*/  DFMA R52, R50, -R28, 1 ;  /* 0x3ff000003234742b */ /* 0x000fe2000000081c */
[----:B------:R-:W-:Y:S01]  /*5190*/  @!P3 LOP3.LUT R37, R34, 0x100000, RZ, 0xfc, !PT ;  /* 0x001000002225b812 */ /* 0x000fe200078efcff */
[----:B------:R-:W-:-:S06]  /*51a0*/  IMAD.MOV.U32 R34, RZ, RZ, R32 ;  /* 0x000000ffff227224 */ /* 0x000fcc00078e0020 */
[----:B------:R-:W-:Y:S02]  /*51b0*/  DFMA R52, R50, R52, R50 ;  /* 0x000000343234722b */ /* 0x000fe40000000032 */
[----:B------:R-:W-:-:S08]  /*51c0*/  @!P3 DFMA R34, R34, 2, -R36 ;  /* 0x400000002222b82b */ /* 0x000fd00000000824 */
[----:B------:R-:W-:Y:S02]  /*51d0*/  DMUL R50, R52, R34 ;  /* 0x0000002234327228 */ /* 0x000fe40000000000 */
[----:B------:R-:W-:-:S05]  /*51e0*/  @!P3 LOP3.LUT R45, R35, 0x7ff00000, RZ, 0xc0, !PT ;  /* 0x7ff00000232db812 */ /* 0x000fca00078ec0ff */
[----:B------:R-:W-:Y:S01]  /*51f0*/  VIADD R47, R45, 0xffffffff ;  /* 0xffffffff2d2f7836 */ /* 0x000fe20000000000 */
[----:B------:R-:W-:-:S04]  /*5200*/  DFMA R36, R50, -R28, R34 ;  /* 0x8000001c3224722b */ /* 0x000fc80000000022 */
[----:B------:R-:W-:Y:S01]  /*5210*/  ISETP.GT.U32.AND P0, PT, R47, 0x7feffffe, PT ;  /* 0x7feffffe2f00780c */ /* 0x000fe20003f04070 */
[----:B------:R-:W-:-:S03]  /*5220*/  VIADD R47, R46, 0xffffffff ;  /* 0xffffffff2e2f7836 */ /* 0x000fc60000000000 */
[----:B------:R-:W-:Y:S02]  /*5230*/  DFMA R36, R52, R36, R50 ;  /* 0x000000243424722b */ /* 0x000fe40000000032 */
[----:B------:R-:W-:-:S13]  /*5240*/  ISETP.GT.U32.OR P0, PT, R47, 0x7feffffe, P0 ;  /* 0x7feffffe2f00780c */ /* 0x000fda0000704470 */
[----:B------:R-:W-:Y:S05]  /*5250*/  @P0 BRA `(.L_x_283) ;  /* 0x0000000000740947 */ /* 0x000fea0003800000 */
[----:B------:R-:W-:-:S04]  /*5260*/  LOP3.LUT R32, R31, 0x7ff00000, RZ, 0xc0, !PT ;  /* 0x7ff000001f207812 */ /* 0x000fc800078ec0ff */
[CC--:B------:R-:W-:Y:S02]  /*5270*/  VIADDMNMX R33, R43.reuse, -R32.reuse, 0xb9600000, !PT ;  /* 0xb96000002b217446 */ /* 0x0c0fe40007800920 */
[----:B------:R-:W-:Y:S02]  /*5280*/  ISETP.GE.U32.AND P0, PT, R43, R32, PT ;  /* 0x000000202b00720c */ /* 0x000fe40003f06070 */
[----:B------:R-:W-:Y:S02]  /*5290*/  VIMNMX R33, R33, 0x46a00000, PT ;  /* 0x46a0000021217848 */ /* 0x000fe40003fe0100 */
[----:B------:R-:W-:-:S04]  /*52a0*/  SEL R44, R44, 0x63400000, !P0 ;  /* 0x634000002c2c7807 */ /* 0x000fc80004000000 */
[----:B------:R-:W-:Y:S01]  /*52b0*/  IADD3 R33, -R44, R33, RZ ;  /* 0x000000212c217210 */ /* 0x000fe20007ffe1ff */
[----:B------:R-:W-:-:S04]  /*52c0*/  IMAD.MOV.U32 R44, RZ, RZ, RZ ;  /* 0x000000ffff2c7224 */ /* 0x000fc800078e00ff */
[----:B------:R-:W-:-:S06]  /*52d0*/  VIADD R45, R33, 0x7fe00000 ;  /* 0x7fe00000212d7836 */ /* 0x000fcc0000000000 */
[----:B------:R-:W-:-:S10]  /*52e0*/  DMUL R50, R36, R44 ;  /* 0x0000002c24327228 */ /* 0x000fd40000000000 */
[----:B------:R-:W-:-:S13]  /*52f0*/  FSETP.GTU.AND P0, PT, |R51|, 1.469367938527859385e-39, PT ;  /* 0x001000003300780b */ /* 0x000fda0003f0c200 */
[----:B------:R-:W-:Y:S05]  /*5300*/  @P0 BRA `(.L_x_284) ;  /* 0x0000000000a80947 */ /* 0x000fea0003800000 */
[----:B------:R-:W-:-:S06]  /*5310*/  DFMA R28, R36, -R28, R34 ;  /* 0x8000001c241c722b */ /* 0x000fcc0000000022 */
[----:B------:R-:W-:-:S04]  /*5320*/  MOV R28, RZ ;  /* 0x000000ff001c7202 */ /* 0x000fc80000000f00 */
[C---:B------:R-:W-:Y:S02]  /*5330*/  FSETP.NEU.AND P0, PT, R29.reuse, RZ, PT ;  /* 0x000000ff1d00720b */ /* 0x040fe40003f0d000 */
[----:B------:R-:W-:-:S04]  /*5340*/  LOP3.LUT R30, R29, 0x80000000, R31, 0x48, !PT ;  /* 0x800000001d1e7812 */ /* 0x000fc800078e481f */
[----:B------:R-:W-:-:S07]  /*5350*/  LOP3.LUT R29, R30, R45, RZ, 0xfc, !PT ;  /* 0x0000002d1e1d7212 */ /* 0x000fce00078efcff */
[----:B------:R-:W-:Y:S05]  /*5360*/  @!P0 BRA `(.L_x_284) ;  /* 0x0000000000908947 */ /* 0x000fea0003800000 */
[----:B------:R-:W-:Y:S01]  /*5370*/  IMAD.MOV R35, RZ, RZ, -R33 ;  /* 0x000000ffff237224 */ /* 0x000fe200078e0a21 */
[----:B------:R-:W-:Y:S01]  /*5380*/  DMUL.RP R28, R36, R28 ;  /* 0x0000001c241c7228 */ /* 0x000fe20000008000 */
[----:B------:R-:W-:Y:S01]  /*5390*/  IMAD.MOV.U32 R34, RZ, RZ, RZ ;  /* 0x000000ffff227224 */ /* 0x000fe200078e00ff */
[----:B------:R-:W-:-:S05]  /*53a0*/  IADD3 R33, -R33, -0x43300000, RZ ;  /* 0xbcd0000021217810 */ /* 0x000fca0007ffe1ff */
[----:B------:R-:W-:-:S03]  /*53b0*/  DFMA R34, R50, -R34, R36 ;  /* 0x800000223222722b */ /* 0x000fc60000000024 */
[----:B------:R-:W-:-:S07]  /*53c0*/  LOP3.LUT R30, R29, R30, RZ, 0x3c, !PT ;  /* 0x0000001e1d1e7212 */ /* 0x000fce00078e3cff */
[----:B------:R-:W-:-:S04]  /*53d0*/  FSETP.NEU.AND P0, PT, |R35|, R33, PT ;  /* 0x000000212300720b */ /* 0x000fc80003f0d200 */
[----:B------:R-:W-:Y:S02]  /*53e0*/  FSEL R29, R30, R51, !P0 ;  /* 0x000000331e1d7208 */ /* 0x000fe40004000000 */
[----:B------:R-:W-:-:S03]  /*53f0*/  FSEL R28, R28, R50, !P0 ;  /* 0x000000321c1c7208 */ /* 0x000fc60004000000 */
[----:B------:R-:W-:Y:S01]  /*5400*/  IMAD.MOV.U32 R51, RZ, RZ, R29 ;  /* 0x000000ffff337224 */ /* 0x000fe200078e001d */
[----:B------:R-:W-:Y:S01]  /*5410*/  MOV R50, R28 ;  /* 0x0000001c00327202 */ /* 0x000fe20000000f00 */
[----:B------:R-:W-:Y:S06]  /*5420*/  BRA `(.L_x_284) ;  /* 0x0000000000607947 */ /* 0x000fec0003800000 */
.L_x_283:
[----:B------:R-:W-:-:S14]  /*5430*/  DSETP.NAN.AND P0, PT, R32, R32, PT ;  /* 0x000000202000722a */ /* 0x000fdc0003f08000 */
[----:B------:R-:W-:Y:S05]  /*5440*/  @P0 BRA `(.L_x_285) ;  /* 0x00000000004c0947 */ /* 0x000fea0003800000 */
[----:B------:R-:W-:-:S14]  /*5450*/  DSETP.NAN.AND P0, PT, R30, R30, PT ;  /* 0x0000001e1e00722a */ /* 0x000fdc0003f08000 */
[----:B------:R-:W-:Y:S05]  /*5460*/  @P0 BRA `(.L_x_286) ;  /* 0x0000000000340947 */ /* 0x000fea0003800000 */
[----:B------:R-:W-:Y:S01]  /*5470*/  ISETP.NE.AND P0, PT, R45, R46, PT ;  /* 0x0000002e2d00720c */ /* 0x000fe20003f05270 */
[----:B------:R-:W-:Y:S01]  /*5480*/  IMAD.MOV.U32 R50, RZ, RZ, 0x0 ;  /* 0x00000000ff327424 */ /* 0x000fe200078e00ff */
[----:B------:R-:W-:-:S11]  /*5490*/  MOV R51, 0xfff80000 ;  /* 0xfff8000000337802 */ /* 0x000fd60000000f00 */
[----:B------:R-:W-:Y:S05]  /*54a0*/  @!P0 BRA `(.L_x_284) ;  /* 0x0000000000408947 */ /* 0x000fea0003800000 */
[----:B------:R-:W-:Y:S02]  /*54b0*/  ISETP.NE.AND P0, PT, R45, 0x7ff00000, PT ;  /* 0x7ff000002d00780c */ /* 0x000fe40003f05270 */
[----:B------:R-:W-:Y:S02]  /*54c0*/  LOP3.LUT R31, R33, 0x80000000, R31, 0x48, !PT ;  /* 0x80000000211f7812 */ /* 0x000fe400078e481f */
[----:B------:R-:W-:-:S13]  /*54d0*/  ISETP.EQ.OR P0, PT, R46, RZ, !P0 ;  /* 0x000000ff2e00720c */ /* 0x000fda0004702670 */
[----:B------:R-:W-:Y:S01]  /*54e0*/  @P0 LOP3.LUT R28, R31, 0x7ff00000, RZ, 0xfc, !PT ;  /* 0x7ff000001f1c0812 */ /* 0x000fe200078efcff */
[----:B------:R-:W-:Y:S01]  /*54f0*/  @!P0 IMAD.MOV.U32 R50, RZ, RZ, RZ ;  /* 0x000000ffff328224 */ /* 0x000fe200078e00ff */
[----:B------:R-:W-:Y:S01]  /*5500*/  @P0 MOV R50, RZ ;  /* 0x000000ff00320202 */ /* 0x000fe20000000f00 */
[----:B------:R-:W-:Y:S02]  /*5510*/  @!P0 IMAD.MOV.U32 R51, RZ, RZ, R31 ;  /* 0x000000ffff338224 */ /* 0x000fe400078e001f */
[----:B------:R-:W-:Y:S01]  /*5520*/  @P0 IMAD.MOV.U32 R51, RZ, RZ, R28 ;  /* 0x000000ffff330224 */ /* 0x000fe200078e001c */
[----:B------:R-:W-:Y:S06]  /*5530*/  BRA `(.L_x_284) ;  /* 0x00000000001c7947 */ /* 0x000fec0003800000 */
.L_x_286:
[----:B------:R-:W-:Y:S01]  /*5540*/  LOP3.LUT R29, R31, 0x80000, RZ, 0xfc, !PT ;  /* 0x000800001f1d7812 */ /* 0x000fe200078efcff */
[----:B------:R-:W-:-:S03]  /*5550*/  IMAD.MOV.U32 R50, RZ, RZ, R30 ;  /* 0x000000ffff327224 */ /* 0x000fc600078e001e */
[----:B------:R-:W-:Y:S01]  /*5560*/  MOV R51, R29 ;  /* 0x0000001d00337202 */ /* 0x000fe20000000f00 */
[----:B------:R-:W-:Y:S06]  /*5570*/  BRA `(.L_x_284) ;  /* 0x00000000000c7947 */ /* 0x000fec0003800000 */
.L_x_285:
[----:B------:R-:W-:Y:S01]  /*5580*/  LOP3.LUT R29, R33, 0x80000, RZ, 0xfc, !PT ;  /* 0x00080000211d7812 */ /* 0x000fe200078efcff */
[----:B------:R-:W-:-:S04]  /*5590*/  IMAD.MOV.U32 R50, RZ, RZ, R32 ;  /* 0x000000ffff327224 */ /* 0x000fc800078e0020 */
[----:B------:R-:W-:-:S07]  /*55a0*/  IMAD.MOV.U32 R51, RZ, RZ, R29 ;  /* 0x000000ffff337224 */ /* 0x000fce00078e001d */
.L_x_284:
[----:B------:R-:W-:Y:S05]  /*55b0*/  BSYNC B4 ;  /* 0x0000000000047941 */ /* 0x000fea0003800000 */
.L_x_282:
[----:B------:R-:W-:Y:S01]  /*55c0*/  IMAD.MOV.U32 R43, RZ, RZ, 0x0 ;  /* 0x00000000ff2b7424 */ /* 0x000fe200078e00ff */
[----:B------:R-:W-:Y:S01]  /*55d0*/  MOV R28, R50 ;  /* 0x00000032001c7202 */ /* 0x000fe20000000f00 */
[----:B------:R-:W-:Y:S02]  /*55e0*/  IMAD.MOV.U32 R29, RZ, RZ, R51 ;  /* 0x000000ffff1d7224 */ /* 0x000fe400078e0033 */
[----:B------:R-:W-:Y:S05]  /*55f0*/  RET.REL.NODEC R42 `(_ZN2at6native58_GLOBAL__N__9a069279_25_AdaptiveAveragePooling_cu_ef17039c26adaptive_average_gradinputIdEEvPT_PKS3_iiii) ;  /* 0xffffffa82a807950 */ /* 0x000fea0003c3ffff */
        .weak           $__internal_7_$__cuda_sm20_div_s64
        .type           $__internal_7_$__cuda_sm20_div_s64,@function
        .size           $__internal_7_$__cuda_sm20_div_s64,(.L_x_692 - $__internal_7_$__cuda_sm20_div_s64)
$__internal_7_$__cuda_sm20_div_s64:
[-C--:B------:R-:W-:Y:S01]  /*5600*/  IADD3 R45, P2, RZ, -R30.reuse, RZ ;  /* 0x8000001eff2d7210 */ /* 0x080fe20007f5e0ff */
[----:B------:R-:W-:Y:S01]  /*5610*/  IMAD.MOV.U32 R43, RZ, RZ, RZ ;  /* 0x000000ffff2b7224 */ /* 0x000fe200078e00ff */
[----:B------:R-:W-:Y:S02]  /*5620*/  ISETP.GE.AND P0, PT, R29, RZ, PT ;  /* 0x000000ff1d00720c */ /* 0x000fe40003f06270 */
[-C--:B------:R-:W-:Y:S02]  /*5630*/  IADD3.X R34, RZ, ~R29.reuse, RZ, P2, !PT ;  /* 0x8000001dff227210 */ /* 0x080fe400017fe4ff */
[----:B------:R-:W-:Y:S02]  /*5640*/  SEL R44, R45, R30, !P0 ;  /* 0x0000001e2d2c7207 */ /* 0x000fe40004000000 */
[----:B------:R-:W-:Y:S02]  /*5650*/  SEL R45, R34, R29, !P0 ;  /* 0x0000001d222d7207 */ /* 0x000fe40004000000 */
[----:B------:R-:W-:-:S02]  /*5660*/  ISETP.GE.AND P4, PT, R32, RZ, PT ;  /* 0x000000ff2000720c */ /* 0x000fc40003f86270 */
[----:B------:R-:W0:Y:S08]  /*5670*/  I2F.U64.RP R31, R44 ;  /* 0x0000002c001f7312 */ /* 0x000e300000309000 */
[----:B0-----:R-:W0:Y:S02]  /*5680*/  MUFU.RCP R35, R31 ;  /* 0x0000001f00237308 */ /* 0x001e240000001000 */
[----:B0-----:R-:W-:-:S06]  /*5690*/  VIADD R35, R35, 0x1ffffffe ;  /* 0x1ffffffe23237836 */ /* 0x001fcc0000000000 */
        /* <DEDUP_REMOVED lines=12> */
[----:B------:R-:W-:Y:S02]  /*5760*/  IADD3 R37, P3, R31, R34, RZ ;  /* 0x000000221f257210 */ /* 0x000fe40007f7e0ff */
[----:B------:R-:W-:Y:S01]  /*5770*/  IADD3 R31, P5, RZ, -R42, RZ ;  /* 0x8000002aff1f7210 */ /* 0x000fe20007fbe0ff */
[----:B------:R-:W-:Y:S02]  /*5780*/  IMAD.X R33, R33, 0x1, R47, P0 ;  /* 0x0000000121217824 */ /* 0x000fe400000e062f */
[----:B------:R-:W-:Y:S01]  /*5790*/  IMAD.WIDE.U32 R46, R37, R44, RZ ;  /* 0x0000002c252e7225 */ /* 0x000fe200078e00ff */
[----:B------:R-:W-:Y:S02]  /*57a0*/  SEL R31, R31, R42, !P4 ;  /* 0x0000002a1f1f7207 */ /* 0x000fe40006000000 */
[----:B------:R-:W-:Y:S01]  /*57b0*/  IADD3.X R34, RZ, RZ, R33, P3, P2 ;  /* 0x000000ffff227210 */ /* 0x000fe20001fe4421 */
[----:B------:R-:W-:Y:S01]  /*57c0*/  IMAD R33, R37, R45, R47 ;  /* 0x0000002d25217224 */ /* 0x000fe200078e022f */
[----:B------:R-:W-:-:S03]  /*57d0*/  IADD3 R35, P0, RZ, -R46, RZ ;  /* 0x8000002eff237210 */ /* 0x000fc60007f1e0ff */
[----:B------:R-:W-:Y:S02]  /*57e0*/  IMAD R33, R34, R44, R33 ;  /* 0x0000002c22217224 */ /* 0x000fe400078e0221 */
[----:B------:R-:W-:-:S04]  /*57f0*/  IMAD.HI.U32 R36, R37, R35, RZ ;  /* 0x0000002325247227 */ /* 0x000fc800078e00ff */
[----:B------:R-:W-:-:S04]  /*5800*/  IMAD.X R33, RZ, RZ, ~R33, P0 ;  /* 0x000000ffff217224 */ /* 0x000fc800000e0e21 */
[----:B------:R-:W-:-:S04]  /*5810*/  IMAD.WIDE.U32 R36, P0, R37, R33, R36 ;  /* 0x0000002125247225 */ /* 0x000fc80007800024 */
[----:B------:R-:W-:-:S04]  /*5820*/  IMAD.HI.U32 R35, P2, R34, R35, R36 ;  /* 0x0000002322237227 */ /* 0x000fc80007840024 */
[CC--:B------:R-:W-:Y:S02]  /*5830*/  IMAD R36, R34.reuse, R33.reuse, RZ ;  /* 0x0000002122247224 */ /* 0x0c0fe400078e02ff */
[----:B------:R-:W-:-:S03]  /*5840*/  IMAD.HI.U32 R33, R34, R33, RZ ;  /* 0x0000002122217227 */ /* 0x000fc600078e00ff */
[----:B------:R-:W-:Y:S01]  /*5850*/  IADD3 R36, P3, R36, R35, RZ ;  /* 0x0000002324247210 */ /* 0x000fe20007f7e0ff */
[----:B------:R-:W-:Y:S01]  /*5860*/  IMAD.X R34, R33, 0x1, R34, P0 ;  /* 0x0000000121227824 */ /* 0x000fe200000e0622 */
[----:B------:R-:W-:-:S03]  /*5870*/  IADD3.X R35, RZ, ~R32, RZ, P5, !PT ;  /* 0x80000020ff237210 */ /* 0x000fc60002ffe4ff */
        /* <DEDUP_REMOVED lines=14> */
[-C--:B------:R-:W-:Y:S02]  /*5960*/  IMAD R34, R35, R44.reuse, R34 ;  /* 0x0000002c23227224 */ /* 0x080fe400078e0222 */
[----:B------:R-:W-:Y:S02]  /*5970*/  VIADD R35, R42, 0x1 ;  /* 0x000000012a237836 */ /* 0x000fe40000000000 */
[----:B------:R-:W-:Y:S01]  /*5980*/  IMAD.X R33, R33, 0x1, ~R34, P2 ;  /* 0x0000000121217824 */ /* 0x000fe200010e0e22 */
[----:B------:R-:W-:-:S04]  /*5990*/  IADD3 R34, P2, R31, -R44, RZ ;  /* 0x8000002c1f227210 */ /* 0x000fc80007f5e0ff */
[CC--:B------:R-:W-:Y:S02]  /*59a0*/  ISETP.GE.U32.AND.EX P0, PT, R33.reuse, R45.reuse, PT, P0 ;  /* 0x0000002d2100720c */ /* 0x0c0fe40003f06100 */
[----:B------:R-:W-:Y:S02]  /*59b0*/  IADD3.X R36, R33, ~R45, RZ, P2, !PT ;  /* 0x8000002d21247210 */ /* 0x000fe400017fe4ff */
[----:B------:R-:W-:Y:S02]  /*59c0*/  SEL R31, R34, R31, P0 ;  /* 0x0000001f221f7207 */ /* 0x000fe40000000000 */
[----:B------:R-:W-:Y:S02]  /*59d0*/  SEL R35, R35, R42, P0 ;  /* 0x0000002a23237207 */ /* 0x000fe40000000000 */
[----:B------:R-:W-:Y:S02]  /*59e0*/  SEL R33, R36, R33, P0 ;  /* 0x0000002124217207 */ /* 0x000fe40000000000 */
[----:B------:R-:W-:Y:S01]  /*59f0*/  ISETP.GE.U32.AND P0, PT, R31, R44, PT ;  /* 0x0000002c1f00720c */ /* 0x000fe20003f06070 */
[----:B------:R-:W-:Y:S01]  /*5a00*/  VIADD R34, R35, 0x1 ;  /* 0x0000000123227836 */ /* 0x000fe20000000000 */
[----:B------:R-:W-:-:S02]  /*5a10*/  LOP3.LUT R31, R29, R32, RZ, 0x3c, !PT ;  /* 0x000000201d1f7212 */ /* 0x000fc400078e3cff */
[----:B------:R-:W-:Y:S02]  /*5a20*/  ISETP.GE.U32.AND.EX P0, PT, R33, R45, PT, P0 ;  /* 0x0000002d2100720c */ /* 0x000fe40003f06100 */
[----:B------:R-:W-:Y:S02]  /*5a30*/  ISETP.GE.AND P2, PT, R31, RZ, PT ;  /* 0x000000ff1f00720c */ /* 0x000fe40003f46270 */
[----:B------:R-:W-:Y:S02]  /*5a40*/  SEL R34, R34, R35, P0 ;  /* 0x0000002322227207 */ /* 0x000fe40000000000 */
[----:B------:R-:W-:Y:S02]  /*5a50*/  ISETP.NE.U32.AND P0, PT, R30, RZ, PT ;  /* 0x000000ff1e00720c */ /* 0x000fe40003f05070 */
[-C--:B------:R-:W-:Y:S02]  /*5a60*/  IADD3 R31, RZ, -R34.reuse, RZ ;  /* 0x80000022ff1f7210 */ /* 0x080fe40007ffe0ff */
[----:B------:R-:W-:Y:S01]  /*5a70*/  ISETP.NE.AND.EX P0, PT, R29, RZ, PT, P0 ;  /* 0x000000ff1d00720c */ /* 0x000fe20003f05300 */
[----:B------:R-:W-:Y:S01]  /*5a80*/  IMAD.MOV.U32 R29, RZ, RZ, 0x0 ;  /* 0x00000000ff1d7424 */ /* 0x000fe200078e00ff */
[----:B------:R-:W-:-:S04]  /*5a90*/  SEL R34, R31, R34, !P2 ;  /* 0x000000221f227207 */ /* 0x000fc80005000000 */
[----:B------:R-:W-:Y:S01]  /*5aa0*/  SEL R34, R34, 0xffffffff, P0 ;  /* 0xffffffff22227807 */ /* 0x000fe20000000000 */
[----:B------:R-:W-:Y:S06]  /*5ab0*/  RET.REL.NODEC R28 `(_ZN2at6native58_GLOBAL__N__9a069279_25_AdaptiveAveragePooling_cu_ef17039c26adaptive_average_gradinputIdEEvPT_PKS3_iiii) ;  /* 0xffffffa41c507950 */ /* 0x000fec0003c3ffff */
.L_x_287:
        /* <DEDUP_REMOVED lines=12> */
.L_x_692:


//--------------------- .text._ZN2at6native58_GLOBAL__N__9a069279_25_AdaptiveAveragePooling_cu_ef17039c33atomic_adaptive_average_gradinputIdEEvPT_PKS3_iiii --------------------------
	.section	.text._ZN2at6native58_GLOBAL__N__9a069279_25_AdaptiveAveragePooling_cu_ef17039c33atomic_adaptive_average_gradinputIdEEvPT_PKS3_iiii,"ax",@progbits
	.align	128
.text._ZN2at6native58_GLOBAL__N__9a069279_25_AdaptiveAveragePooling_cu_ef17039c33atomic_adaptive_average_gradinputIdEEvPT_PKS3_iiii:
        .type           _ZN2at6native58_GLOBAL__N__9a069279_25_AdaptiveAveragePooling_cu_ef17039c33atomic_adaptive_average_gradinputIdEEvPT_PKS3_iiii,@function
        .size           _ZN2at6native58_GLOBAL__N__9a069279_25_AdaptiveAveragePooling_cu_ef17039c33atomic_adaptive_average_gradinputIdEEvPT_PKS3_iiii,(.L_x_695 - _ZN2at6native58_GLOBAL__N__9a069279_25_AdaptiveAveragePooling_cu_ef17039c33atomic_adaptive_average_gradinputIdEEvPT_PKS3_iiii)
        .other          _ZN2at6native58_GLOBAL__N__9a069279_25_AdaptiveAveragePooling_cu_ef17039c33atomic_adaptive_average_gradinputIdEEvPT_PKS3_iiii,@"STO_CUDA_ENTRY STV_DEFAULT"
_ZN2at6native58_GLOBAL__N__9a069279_25_AdaptiveAveragePooling_cu_ef17039c33atomic_adaptive_average_gradinputIdEEvPT_PKS3_iiii:
        /* <DEDUP_REMOVED lines=25> */
.L_x_309:
[----:B0-----:R-:W0:Y:S01]  /*0190*/  LDC R0, c[0x0][0x228] ;  /* 0x00008a00ff007b82 */ /* 0x001e220000000800 */
        /* <DEDUP_REMOVED lines=11> */
[----:B0-----:R-:W-:Y:S02]  /*0250*/  IMAD.MOV.U32 R4, RZ, RZ, RZ ;  /* 0x000000ffff047224 */ /* 0x001fe400078e00ff */
[----:B-1----:R-:W-:-:S04]  /*0260*/  IMAD.MOV R8, RZ, RZ, -R5 ;  /* 0x000000ffff087224 */ /* 0x002fc800078e0a05 */
[----:B------:R-:W-:Y:S01]  /*0270*/  IMAD R7, R8, R11, RZ ;  /* 0x0000000b08077224 */ /* 0x000fe200078e02ff */
[----:B------:R-:W-:-:S03]  /*0280*/  IABS R8, R3 ;  /* 0x0000000300087213 */ /* 0x000fc60000000000 */
[----:B------:R-:W-:Y:S01]  /*0290*/  IMAD.HI.U32 R5, R5, R7, R4 ;  /* 0x0000000705057227 */ /* 0x000fe200078e0004 */
[----:B------:R-:W-:-:S04]  /*02a0*/  LOP3.LUT R4, R3, R0, RZ, 0x3c, !PT ;  /* 0x0000000003047212 */ /* 0x000fc800078e3cff */
[----:B------:R-:W-:Y:S01]  /*02b0*/  ISETP.GE.AND P2, PT, R4, RZ, PT ;  /* 0x000000ff0400720c */ /* 0x000fe20003f46270 */
[----:B------:R-:W-:Y:S01]  /*02c0*/  IMAD.HI.U32 R7, R5, R8, RZ ;  /* 0x0000000805077227 */ /* 0x000fe200078e00ff */
[----:B------:R-:W-:-:S03]  /*02d0*/  LOP3.LUT R4, RZ, R0, RZ, 0x33, !PT ;  /* 0x00000000ff047212 */ /* 0x000fc600078e33ff */
[----:B------:R-:W-:-:S04]  /*02e0*/  IMAD.MOV R6, RZ, RZ, -R7 ;  /* 0x000000ffff067224 */ /* 0x000fc800078e0a07 */
[----:B------:R-:W-:-:S05]  /*02f0*/  IMAD R6, R11, R6, R8 ;  /* 0x000000060b067224 */ /* 0x000fca00078e0208 */
[----:B------:R-:W-:-:S13]  /*0300*/  ISETP.GT.U32.AND P1, PT, R11, R6, PT ;  /* 0x000000060b00720c */ /* 0x000fda0003f24070 */
[----:B------:R-:W-:Y:S02]  /*0310*/  @!P1 IMAD.IADD R6, R6, 0x1, -R11 ;  /* 0x0000000106069824 */ /* 0x000fe400078e0a0b */
[----:B------:R-:W-:-:S03]  /*0320*/  @!P1 VIADD R7, R7, 0x1 ;  /* 0x0000000107079836 */ /* 0x000fc60000000000 */
[----:B------:R-:W-:-:S13]  /*0330*/  ISETP.GE.U32.AND P0, PT, R6, R11, PT ;  /* 0x0000000b0600720c */ /* 0x000fda0003f06070 */
[----:B------:R-:W-:Y:S02]  /*0340*/  @P0 IADD3 R7, R7, 0x1, RZ ;  /* 0x0000000107070810 */ /* 0x000fe40007ffe0ff */
        /* <DEDUP_REMOVED lines=26> */
[----:B--23--:R-:W-:Y:S05]  /*04f0*/  @!P1 BRA `(.L_x_289) ;  /* 0x0000000000209947 */ /* 0x00cfea0003800000 */
[----:B------:R-:W-:Y:S01]  /*0500*/  ULDC UR7, c[0x0][0x228] ;  /* 0x00008a0000077ab9 */ /* 0x000fe20000000800 */
[----:B------:R-:W-:Y:S01]  /*0510*/  IMAD.MOV.U32 R23, RZ, RZ, R9 ;  /* 0x000000ffff177224 */ /* 0x000fe200078e0009 */
[----:B------:R-:W-:Y:S01]  /*0520*/  MOV R21, UR7 ;  /* 0x0000000700157c02 */ /* 0x000fe20008000f00 */
[----:B------:R-:W-:Y:S01]  /*0530*/  IMAD.U32 R20, RZ, RZ, UR13 ;  /* 0x0000000dff147e24 */ /* 0x000fe2000f8e00ff */
[----:B------:R-:W-:-:S07]  /*0540*/  MOV R0, 0x560 ;  /* 0x0000056000007802 */ /* 0x000fce0000000f00 */
[----:B------:R-:W-:Y:S05]  /*0550*/  CALL.REL.NOINC `($__internal_9_$__cuda_sm20_div_s64) ;  /* 0x0000001400347944 */ /* 0x000fea0003c00000 */
[----:B------:R-:W-:Y:S01]  /*0560*/  IMAD.MOV.U32 R4, RZ, RZ, R30 ;  /* 0x000000ffff047224 */ /* 0x000fe200078e001e */
[----:B------:R-:W-:Y:S06]  /*0570*/  BRA `(.L_x_290) ;  /* 0x0000000000487947 */ /* 0x000fec0003800000 */
.L_x_289:
        /* <DEDUP_REMOVED lines=18> */
.L_x_290:
[----:B------:R-:W-:Y:S05]  /*06a0*/  BSYNC B0 ;  /* 0x0000000000007941 */ /* 0x000fea0003800000 */
.L_x_288:
[----:B------:R-:W0:Y:S01]  /*06b0*/  LDC R6, c[0x0][0x22c] ;  /* 0x00008b00ff067b82 */ /* 0x000e220000000800 */
[----:B------:R-:W-:Y:S01]  /*06c0*/  BSSY B0, `(.L_x_291) ;  /* 0x00000d4000007945 */ /* 0x000fe20003800000 */
[----:B0-----:R-:W-:-:S13]  /*06d0*/  ISETP.GE.AND P0, PT, R2, R6, PT ;  /* 0x000000060200720c */ /* 0x001fda0003f06270 */
[----:B------:R-:W-:Y:S05]  /*06e0*/  @P0 BRA `(.L_x_292) ;  /* 0x0000000c00440947 */ /* 0x000fea0003800000 */
[----:B------:R-:W-:Y:S01]  /*06f0*/  IADD3 R4, R4, 0x1, -R5 ;  /* 0x0000000104047810 */ /* 0x000fe20007ffe805 */
[----:B------:R-:W-:Y:S01]  /*0700*/  ULDC UR7, c[0x0][0x224] ;  /* 0x0000890000077ab9 */ /* 0x000fe20000000800 */
[----:B------:R-:W-:Y:S02]  /*0710*/  IMAD R6, R3, R6, RZ ;  /* 0x0000000603067224 */ /* 0x000fe400078e02ff */
[----:B------:R0:W1:Y:S01]  /*0720*/  I2F.F64 R12, R4 ;  /* 0x00000004000c7312 */ /* 0x0000620000201c00 */
[----:B------:R-:W-:Y:S02]  /*0730*/  IMAD R0, R5, UR7, RZ ;  /* 0x0000000705007c24 */ /* 0x000fe4000f8e02ff */
[----:B------:R-:W-:Y:S01]  /*0740*/  IMAD.U32 R10, RZ, RZ, UR6 ;  /* 0x00000006ff0a7e24 */ /* 0x000fe2000f8e00ff */
[----:B------:R-:W-:Y:S01]  /*0750*/  SHF.R.S32.HI R7, RZ, 0x1f, R6 ;  /* 0x0000001fff077819 */ /* 0x000fe20000011406 */
[----:B------:R-:W-:Y:S01]  /*0760*/  IMAD.U32 R9, RZ, RZ, UR5 ;  /* 0x00000005ff097e24 */ /* 0x000fe2000f8e00ff */
[----:B------:R-:W-:-:S02]  /*0770*/  IADD3 R5, P1, R6, UR6, RZ ;  /* 0x0000000606057c10 */ /* 0x000fc4000ff3e0ff */
[----:B------:R-:W-:Y:S02]  /*0780*/  IADD3 R6, P0, R0, UR5, RZ ;  /* 0x0000000500067c10 */ /* 0x000fe4000ff1e0ff */
[----:B------:R-:W-:Y:S02]  /*0790*/  SHF.R.S32.HI R8, RZ, 0x1f, R0 ;  /* 0x0000001fff087819 */ /* 0x000fe40000011400 */
[----:B------:R-:W-:Y:S01]  /*07a0*/  LEA.HI.X.SX32 R7, R10, R7, 0x1, P1 ;  /* 0x000000070a077211 */ /* 0x000fe200008f0eff */
[----:B------:R-:W-:Y:S01]  /*07b0*/  IMAD.MOV.U32 R10, RZ, RZ, R2 ;  /* 0x000000ffff0a7224 */ /* 0x000fe200078e0002 */
[----:B0-----:R-:W-:-:S07]  /*07c0*/  LEA.HI.X.SX32 R8, R9, R8, 0x1, P0 ;  /* 0x0000000809087211 */ /* 0x001fce00000f0eff */
.L_x_308:
[----:B0123--:R-:W0:Y:S01]  /*07d0*/  LDC R17, c[0x0][0x22c] ;  /* 0x00008b00ff117b82 */ /* 0x00fe220000000800 */
[----:B------:R-:W-:Y:S01]  /*07e0*/  IABS R16, R10 ;  /* 0x0000000a00107213 */ /* 0x000fe20000000000 */
[----:B------:R-:W-:Y:S01]  /*07f0*/  ULDC UR7, c[0x0][0x224] ;  /* 0x0000890000077ab9 */ /* 0x000fe20000000800 */
[----:B------:R-:W-:Y:S01]  /*0800*/  VIADD R19, R10, 0x1 ;  /* 0x000000010a137836 */ /* 0x000fe20000000000 */
[----:B------:R-:W-:Y:S01]  /*0810*/  BSSY B1, `(.L_x_293) ;  /* 0x000004c000017945 */ /* 0x000fe20003800000 */
[-C--:B0-----:R-:W-:Y:S02]  /*0820*/  IABS R0, R17.reuse ;  /* 0x0000001100007213 */ /* 0x081fe40000000000 */
[----:B------:R-:W-:Y:S02]  /*0830*/  LOP3.LUT R30, RZ, R17, RZ, 0x33, !PT ;  /* 0x00000011ff1e7212 */ /* 0x000fe400078e33ff */
[----:B------:R-:W0:Y:S08]  /*0840*/  I2F.RP R9, R0 ;  /* 0x0000000000097306 */ /* 0x000e300000209400 */
        /* <DEDUP_REMOVED lines=23> */
[----:B------:R-:W-:-:S05]  /*09c0*/  IABS R16, R14 ;  /* 0x0000000e00107213 */ /* 0x000fca0000000000 */
        /* <DEDUP_REMOVED lines=8> */
[----:B------:R-:W-:Y:S01]  /*0a50*/  ISETP.GE.U32.AND P1, PT, R15, R0, PT ;  /* 0x000000000f00720c */ /* 0x000fe20003f26070 */
[----:B------:R-:W-:Y:S01]  /*0a60*/  IMAD.MOV.U32 R15, RZ, RZ, -0x1 ;  /* 0xffffffffff0f7424 */ /* 0x000fe200078e00ff */
[----:B------:R-:W-:Y:S01]  /*0a70*/  LOP3.LUT R0, R14, R17, RZ, 0x3c, !PT ;  /* 0x000000110e007212 */ /* 0x000fe200078e3cff */
[----:B------:R-:W-:-:S03]  /*0a80*/  IMAD.MOV.U32 R14, RZ, RZ, -0x1 ;  /* 0xffffffffff0e7424 */ /* 0x000fc600078e00ff */
[----:B------:R-:W-:Y:S01]  /*0a90*/  ISETP.GE.AND P3, PT, R0, RZ, PT ;  /* 0x000000ff0000720c */ /* 0x000fe20003f66270 */
[----:B------:R-:W-:-:S04]  /*0aa0*/  IMAD.WIDE.U32 R14, R19, UR7, R14 ;  /* 0x00000007130e7c25 */ /* 0x000fc8000f8e000e */
[----:B------:R-:W-:Y:S02]  /*0ab0*/  IMAD R19, R19, UR14, R16 ;  /* 0x0000000e13137c24 */ /* 0x000fe4000f8e0210 */
[----:B------:R-:W-:Y:S02]  /*0ac0*/  @P1 IADD3 R11, R11, 0x1, RZ ;  /* 0x000000010b0b1810 */ /* 0x000fe40007ffe0ff */
[----:B------:R-:W-:-:S04]  /*0ad0*/  IMAD.IADD R23, R15, 0x1, R19 ;  /* 0x000000010f177824 */ /* 0x000fc800078e0213 */
[----:B------:R-:W-:Y:S01]  /*0ae0*/  @!P3 IMAD.MOV R11, RZ, RZ, -R11 ;  /* 0x000000ffff0bb224 */ /* 0x000fe200078e0a0b */
[----:B------:R-:W-:-:S04]  /*0af0*/  LOP3.LUT R0, R23, UR15, RZ, 0xfc, !PT ;  /* 0x0000000f17007c12 */ /* 0x000fc8000f8efcff */
[----:B------:R-:W-:Y:S02]  /*0b00*/  ISETP.NE.U32.AND P1, PT, R0, RZ, PT ;  /* 0x000000ff0000720c */ /* 0x000fe40003f25070 */
[----:B------:R-:W-:-:S05]  /*0b10*/  SEL R28, R30, R11, !P0 ;  /* 0x0000000b1e1c7207 */ /* 0x000fca0004000000 */
[----:B------:R-:W-:-:S06]  /*0b20*/  IMAD R11, R9, UR7, R28 ;  /* 0x00000007090b7c24 */ /* 0x000fcc000f8e021c */
[----:B------:R-:W-:Y:S05]  /*0b30*/  @!P1 BRA `(.L_x_294) ;  /* 0x00000000001c9947 */ /* 0x000fea0003800000 */
[----:B------:R-:W-:Y:S01]  /*0b40*/  ULDC UR7, c[0x0][0x22c] ;  /* 0x00008b0000077ab9 */ /* 0x000fe20000000800 */
[----:B------:R-:W-:Y:S01]  /*0b50*/  IMAD.MOV.U32 R22, RZ, RZ, R14 ;  /* 0x000000ffff167224 */ /* 0x000fe200078e000e */
[----:B------:R-:W-:Y:S01]  /*0b60*/  MOV R0, 0xba0 ;  /* 0x00000ba000007802 */ /* 0x000fe20000000f00 */
[----:B------:R-:W-:Y:S02]  /*0b70*/  IMAD.U32 R20, RZ, RZ, UR15 ;  /* 0x0000000fff147e24 */ /* 0x000fe4000f8e00ff */
[----:B------:R-:W-:-:S07]  /*0b80*/  IMAD.U32 R21, RZ, RZ, UR7 ;  /* 0x00000007ff157e24 */ /* 0x000fce000f8e00ff */
[----:B-1----:R-:W-:Y:S05]  /*0b90*/  CALL.REL.NOINC `($__internal_9_$__cuda_sm20_div_s64) ;  /* 0x0000000c00a47944 */ /* 0x002fea0003c00000 */
[----:B------:R-:W-:Y:S05]  /*0ba0*/  BRA `(.L_x_295) ;  /* 0x0000000000487947 */ /* 0x000fea0003800000 */
.L_x_294:
[----:B------:R-:W0:Y:S08]  /*0bb0*/  I2F.U32.RP R0, R17 ;  /* 0x0000001100007306 */ /* 0x000e300000209000 */
[----:B0-----:R-:W0:Y:S02]  /*0bc0*/  MUFU.RCP R0, R0 ;  /* 0x0000000000007308 */ /* 0x001e240000001000 */
[----:B0-----:R-:W-:-:S06]  /*0bd0*/  IADD3 R18, R0, 0xffffffe, RZ ;  /* 0x0ffffffe00127810 */ /* 0x001fcc0007ffe0ff */
[----:B------:R0:W2:Y:S02]  /*0be0*/  F2I.FTZ.U32.TRUNC.NTZ R19, R18 ;  /* 0x0000001200137305 */ /* 0x0000a4000021f000 */
[----:B0-----:R-:W-:Y:S02]  /*0bf0*/  IMAD.MOV.U32 R18, RZ, RZ, RZ ;  /* 0x000000ffff127224 */ /* 0x001fe400078e00ff */
[----:B--2---:R-:W-:-:S04]  /*0c00*/  IMAD.MOV R16, RZ, RZ, -R19 ;  /* 0x000000ffff107224 */ /* 0x004fc800078e0a13 */
        /* <DEDUP_REMOVED lines=12> */
.L_x_295:
[----:B------:R-:W-:Y:S05]  /*0cd0*/  BSYNC B1 ;  /* 0x0000000000017941 */ /* 0x000fea0003800000 */
.L_x_293:
[----:B------:R-:W-:Y:S01]  /*0ce0*/  IADD3 R0, P0, R10, R5, RZ ;  /* 0x000000050a007210 */ /* 0x000fe20007f1e0ff */
[----:B------:R-:W-:-:S03]  /*0cf0*/  ULDC.64 UR16, c[0x0][0x218] ;  /* 0x0000860000107ab9 */ /* 0x000fc60000000a00 */
[----:B------:R-:W-:Y:S02]  /*0d00*/  LEA.HI.X.SX32 R15, R10, R7, 0x1, P0 ;  /* 0x000000070a0f7211 */ /* 0x000fe400000f0eff */
[----:B------:R-:W-:-:S04]  /*0d10*/  LEA R14, P0, R0, UR16, 0x3 ;  /* 0x00000010000e7c11 */ /* 0x000fc8000f8018ff */
[----:B------:R-:W-:Y:S02]  /*0d20*/  LEA.HI.X R15, R0, UR17, R15, 0x3, P0 ;  /* 0x00000011000f7c11 */ /* 0x000fe400080f1c0f */
[----:B------:R-:W-:Y:S01]  /*0d30*/  IADD3 R29, R30, 0x1, -R11 ;  /* 0x000000011e1d7810 */ /* 0x000fe20007ffe80b */
[----:B------:R-:W-:Y:S01]  /*0d40*/  IMAD.MOV.U32 R18, RZ, RZ, 0x1 ;  /* 0x00000001ff127424 */ /* 0x000fe200078e00ff */
[----:B------:R-:W-:Y:S01]  /*0d50*/  IADD3 R33, P1, R11, R6, RZ ;  /* 0x000000060b217210 */ /* 0x000fe20007f3e0ff */
[----:B------:R-:W-:Y:S01]  /*0d60*/  ULDC.64 UR16, c[0x0][0x210] ;  /* 0x0000840000107ab9 */ /* 0x000fe20000000a00 */
[----:B------:R-:W2:Y:S01]  /*0d70*/  LDG.E.64 R14, desc[UR10][R14.64] ;  /* 0x0000000a0e0e7981 */ /* 0x000ea2000c1e1b00 */
[----:B------:R-:W0:Y:S01]  /*0d80*/  I2F.F64 R16, R29 ;  /* 0x0000001d00107312 */ /* 0x000e220000201c00 */
[----:B------:R-:W-:Y:S01]  /*0d90*/  LEA R32, P2, R33, UR16, 0x3 ;  /* 0x0000001021207c11 */ /* 0x000fe2000f8418ff */
[----:B------:R-:W-:Y:S06]  /*0da0*/  BSSY B1, `(.L_x_296) ;  /* 0x0000014000017945 */ /* 0x000fec0003800000 */
[----:B0-----:R-:W0:Y:S02]  /*0db0*/  MUFU.RCP64H R19, R17 ;  /* 0x0000001100137308 */ /* 0x001e240000001800 */
[----:B0-----:R-:W-:-:S08]  /*0dc0*/  DFMA R20, -R16, R18, 1 ;  /* 0x3ff000001014742b */ /* 0x001fd00000000112 */
[----:B------:R-:W-:-:S08]  /*0dd0*/  DFMA R20, R20, R20, R20 ;  /* 0x000000141414722b */ /* 0x000fd00000000014 */
[----:B------:R-:W-:-:S08]  /*0de0*/  DFMA R20, R18, R20, R18 ;  /* 0x000000141214722b */ /* 0x000fd00000000012 */
[----:B------:R-:W-:-:S08]  /*0df0*/  DFMA R22, -R16, R20, 1 ;  /* 0x3ff000001016742b */ /* 0x000fd00000000114 */
[----:B------:R-:W-:-:S08]  /*0e00*/  DFMA R22, R20, R22, R20 ;  /* 0x000000161416722b */ /* 0x000fd00000000014 */
[----:B--2---:R-:W-:Y:S01]  /*0e10*/  DMUL R20, R14, R22 ;  /* 0x000000160e147228 */ /* 0x004fe20000000000 */
[----:B------:R-:W-:-:S07]  /*0e20*/  FSETP.GEU.AND P3, PT, |R15|, 6.5827683646048100446e-37, PT ;  /* 0x036000000f00780b */ /* 0x000fce0003f6e200 */
[----:B------:R-:W-:-:S08]  /*0e30*/  DFMA R18, -R16, R20, R14 ;  /* 0x000000141012722b */ /* 0x000fd0000000010e */
[----:B------:R-:W-:-:S10]  /*0e40*/  DFMA R20, R22, R18, R20 ;  /* 0x000000121614722b */ /* 0x000fd40000000014 */
[----:B------:R-:W-:-:S05]  /*0e50*/  FFMA R0, RZ, R17, R21 ;  /* 0x00000011ff007223 */ /* 0x000fca0000000015 */
[----:B------:R-:W-:Y:S02]  /*0e60*/  FSETP.GT.AND P0, PT, |R0|, 1.469367938527859385e-39, PT ;  /* 0x001000000000780b */ /* 0x000fe40003f04200 */
[----:B------:R-:W-:-:S04]  /*0e70*/  LEA.HI.X.SX32 R0, R11, R8, 0x1, P1 ;  /* 0x000000080b007211 */ /* 0x000fc800008f0eff */
[----:B------:R-:W-:-:S07]  /*0e80*/  LEA.HI.X R33, R33, UR17, R0, 0x3, P2 ;  /* 0x0000001121217c11 */ /* 0x000fce00090f1c00 */
[----:B------:R-:W-:Y:S05]  /*0e90*/  @P0 BRA P3, `(.L_x_297) ;  /* 0x0000000000100947 */ /* 0x000fea0001800000 */
[----:B------:R-:W-:Y:S01]  /*0ea0*/  IMAD.MOV.U32 R18, RZ, RZ, R14 ;  /* 0x000000ffff127224 */ /* 0x000fe200078e000e */
[----:B------:R-:W-:Y:S01]  /*0eb0*/  MOV R0, 0xee0 ;  /* 0x00000ee000007802 */ /* 0x000fe20000000f00 */
[----:B------:R-:W-:-:S07]  /*0ec0*/  IMAD.MOV.U32 R19, RZ, RZ, R15 ;  /* 0x000000ffff137224 */ /* 0x000fce00078e000f */
[----:B-1----:R-:W-:Y:S05]  /*0ed0*/  CALL.REL.NOINC `($__internal_8_$__cuda_sm20_div_rn_f64_full) ;  /* 0x0000000400607944 */ /* 0x002fea0003c00000 */
.L_x_297:
[----:B------:R-:W-:Y:S05]  /*0ee0*/  BSYNC B1 ;  /* 0x0000000000017941 */ /* 0x000fea0003800000 */
.L_x_296:
[----:B-1----:R-:W0:Y:S01]  /*0ef0*/  MUFU.RCP64H R17, R13 ;  /* 0x0000000d00117308 */ /* 0x002e220000001800 */
[----:B------:R-:W-:Y:S01]  /*0f00*/  IMAD.MOV.U32 R16, RZ, RZ, 0x1 ;  /* 0x00000001ff107424 */ /* 0x000fe200078e00ff */
[----:B------:R-:W-:Y:S01]  /*0f10*/  FSETP.GEU.AND P1, PT, |R21|, 6.5827683646048100446e-37, PT ;  /* 0x036000001500780b */ /* 0x000fe20003f2e200 */
[----:B------:R-:W-:Y:S04]  /*0f20*/  BSSY B1, `(.L_x_298) ;  /* 0x0000014000017945 */ /* 0x000fe80003800000 */
        /* <DEDUP_REMOVED lines=12> */
[----:B------:R-:W-:Y:S01]  /*0ff0*/  MOV R19, R21 ;  /* 0x0000001500137202 */ /* 0x000fe20000000f00 */
[----:B------:R-:W-:Y:S01]  /*1000*/  IMAD.MOV.U32 R16, RZ, RZ, R12 ;  /* 0x000000ffff107224 */ /* 0x000fe200078e000c */
[----:B------:R-:W-:Y:S01]  /*1010*/  MOV R0, 0x1040 ;  /* 0x0000104000007802 */ /* 0x000fe20000000f00 */
[----:B------:R-:W-:-:S07]  /*1020*/  IMAD.MOV.U32 R17, RZ, RZ, R13 ;  /* 0x000000ffff117224 */ /* 0x000fce00078e000d */
[----:B------:R-:W-:Y:S05]  /*1030*/  CALL.REL.NOINC `($__internal_8_$__cuda_sm20_div_rn_f64_full) ;  /* 0x0000000400087944 */ /* 0x000fea0003c00000 */
[----:B------:R-:W-:Y:S02]  /*1040*/  IMAD.MOV.U32 R14, RZ, RZ, R20 ;  /* 0x000000ffff0e7224 */ /* 0x000fe400078e0014 */
[----:B------:R-:W-:-:S07]  /*1050*/  IMAD.MOV.U32 R15, RZ, RZ, R21 ;  /* 0x000000ffff0f7224 */ /* 0x000fce00078e0015 */
.L_x_299:
[----:B------:R-:W-:Y:S05]  /*1060*/  BSYNC B1 ;  /* 0x0000000000017941 */ /* 0x000fea0003800000 */
.L_x_298:
[----:B------:R-:W-:Y:S01]  /*1070*/  ISETP.GE.AND P0, PT, R4, 0x1, PT ;  /* 0x000000010400780c */ /* 0x000fe20003f06270 */
[----:B------:R-:W-:-:S12]  /*1080*/  BSSY B1, `(.L_x_300) ;  /* 0x0000033000017945 */ /* 0x000fd80003800000 */
[----:B------:R-:W-:Y:S05]  /*1090*/  @!P0 BRA `(.L_x_301) ;  /* 0x0000000000c48947 */ /* 0x000fea0003800000 */
[----:B------:R-:W-:Y:S01]  /*10a0*/  IADD3 R9, -R9, RZ, RZ ;  /* 0x000000ff09097210 */ /* 0x000fe20007ffe1ff */
[----:B------:R-:W-:Y:S01]  /*10b0*/  ULDC UR7, c[0x0][0x224] ;  /* 0x0000890000077ab9 */ /* 0x000fe20000000800 */
[----:B------:R-:W-:Y:S01]  /*10c0*/  IMAD.IADD R11, R30, 0x1, -R11 ;  /* 0x000000011e0b7824 */ /* 0x000fe200078e0a0b */
[----:B------:R-:W-:Y:S02]  /*10d0*/  LOP3.LUT R20, R29, 0x3, RZ, 0xc0, !PT ;  /* 0x000000031d147812 */ /* 0x000fe400078ec0ff */
[----:B------:R-:W-:Y:S02]  /*10e0*/  IMAD R9, R9, UR7, R30 ;  /* 0x0000000709097c24 */ /* 0x000fe4000f8e021e */
[----:B------:R-:W-:Y:S01]  /*10f0*/  ISETP.GE.U32.AND P0, PT, R11, 0x3, PT ;  /* 0x000000030b00780c */ /* 0x000fe20003f06070 */
[----:B------:R-:W-:Y:S02]  /*1100*/  IMAD.MOV.U32 R11, RZ, RZ, RZ ;  /* 0x000000ffff0b7224 */ /* 0x000fe400078e00ff */
[----:B------:R-:W-:-:S10]  /*1110*/  IADD3 R28, -R28, R9, -R20 ;  /* 0x000000091c1c7210 */ /* 0x000fd40007ffe914 */
.L_x_307:
[----:B------:R-:W-:Y:S01]  /*1120*/  ISETP.GE.AND P2, PT, R29, 0x1, PT ;  /* 0x000000011d00780c */ /* 0x000fe20003f46270 */
[----:B------:R-:W-:Y:S01]  /*1130*/  VIADD R11, R11, 0x1 ;  /* 0x000000010b0b7836 */ /* 0x000fe20000000000 */
[----:B------:R-:W-:Y:S04]  /*1140*/  BSSY B2, `(.L_x_302) ;  /* 0x0000021000027945 */ /* 0x000fe80003800000 */
[----:B------:R-:W-:-:S07]  /*1150*/  ISETP.GE.AND P1, PT, R11, R4, PT ;  /* 0x000000040b00720c */ /* 0x000fce0003f26270 */
[----:B0123--:R-:W-:Y:S06]  /*1160*/  @!P2 BRA `(.L_x_303) ;  /* 0x000000000078a947 */ /* 0x00ffec0003800000 */
        /* <DEDUP_REMOVED lines=8> */
.L_x_306:
[----:B------:R-:W-:Y:S02]  /*11f0*/  VIADD R0, R0, 0xfffffffc ;  /* 0xfffffffc00007836 */ /* 0x000fe40000000000 */
[----:B0-----:R-:W-:Y:S02]  /*1200*/  IMAD.MOV.U32 R16, RZ, RZ, R18 ;  /* 0x000000ffff107224 */ /* 0x001fe400078e0012 */
[----:B------:R-:W-:Y:S01]  /*1210*/  IMAD.MOV.U32 R17, RZ, RZ, R19 ;  /* 0x000000ffff117224 */ /* 0x000fe200078e0013 */
[----:B------:R-:W-:Y:S02]  /*1220*/  ISETP.NE.AND P2, PT, R0, -0x1, PT ;  /* 0xffffffff0000780c */ /* 0x000fe40003f45270 */
[----:B------:R-:W-:Y:S02]  /*1230*/  IADD3 R18, P4, R16, 0x20, RZ ;  /* 0x0000002010127810 */ /* 0x000fe40007f9e0ff */
[----:B------:R0:W-:Y:S04]  /*1240*/  REDG.E.ADD.F64.RN.STRONG.GPU desc[UR10][R16.64], R14 ;  /* 0x0000000e100079a6 */ /* 0x0001e8000c10ff8a */
[----:B------:R0:W-:Y:S04]  /*1250*/  REDG.E.ADD.F64.RN.STRONG.GPU desc[UR10][R16.64+0x8], R14 ;  /* 0x0000080e100079a6 */ /* 0x0001e8000c10ff8a */
[----:B------:R0:W-:Y:S01]  /*1260*/  REDG.E.ADD.F64.RN.STRONG.GPU desc[UR10][R16.64+0x10], R14 ;  /* 0x0000100e100079a6 */ /* 0x0001e2000c10ff8a */
[----:B------:R-:W-:-:S03]  /*1270*/  IMAD.X R19, RZ, RZ, R17, P4 ;  /* 0x000000ffff137224 */ /* 0x000fc600020e0611 */
[----:B------:R0:W-:Y:S01]  /*1280*/  REDG.E.ADD.F64.RN.STRONG.GPU desc[UR10][R16.64+0x18], R14 ;  /* 0x0000180e100079a6 */ /* 0x0001e2000c10ff8a */
[----:B------:R-:W-:Y:S01]  /*1290*/  IADD3 R9, R9, 0x4, RZ ;  /* 0x0000000409097810 */ /* 0x000fe20007ffe0ff */
[----:B------:R-:W-:Y:S06]  /*12a0*/  @P2 BRA `(.L_x_306) ;  /* 0xfffffffc00d02947 */ /* 0x000fec000383ffff */
.L_x_305:
[----:B------:R-:W-:Y:S05]  /*12b0*/  BSYNC B3 ;  /* 0x0000000000037941 */ /* 0x000fea0003800000 */
.L_x_304:
[----:B------:R-:W-:Y:S05]  /*12c0*/  @!P3 BRA `(.L_x_303) ;  /* 0x000000000020b947 */ /* 0x000fea0003800000 */
[----:B------:R-:W-:Y:S01]  /*12d0*/  ISETP.NE.AND P2, PT, R20, 0x1, PT ;  /* 0x000000011400780c */ /* 0x000fe20003f45270 */
[----:B0-----:R-:W-:-:S05]  /*12e0*/  IMAD.WIDE R16, R9, 0x8, R32 ;  /* 0x0000000809107825 */ /* 0x001fca00078e0220 */
[----:B------:R1:W-:Y:S07]  /*12f0*/  REDG.E.ADD.F64.RN.STRONG.GPU desc[UR10][R16.64], R14 ;  /* 0x0000000e100079a6 */ /* 0x0003ee000c10ff8a */
[----:B------:R-:W-:Y:S05]  /*1300*/  @!P2 BRA `(.L_x_303) ;  /* 0x000000000010a947 */ /* 0x000fea0003800000 */
[----:B------:R-:W-:Y:S01]  /*1310*/  ISETP.NE.AND P2, PT, R20, 0x2, PT ;  /* 0x000000021400780c */ /* 0x000fe20003f45270 */
[----:B------:R2:W-:-:S12]  /*1320*/  REDG.E.ADD.F64.RN.STRONG.GPU desc[UR10][R16.64+0x8], R14 ;  /* 0x0000080e100079a6 */ /* 0x0005d8000c10ff8a */
[----:B------:R-:W-:Y:S05]  /*1330*/  @!P2 BRA `(.L_x_303) ;  /* 0x000000000004a947 */ /* 0x000fea0003800000 */
[----:B------:R3:W-:Y:S02]  /*1340*/  REDG.E.ADD.F64.RN.STRONG.GPU desc[UR10][R16.64+0x10], R14 ;  /* 0x0000100e100079a6 */ /* 0x0007e4000c10ff8a */
.L_x_303:
[----:B------:R-:W-:Y:S05]  /*1350*/  BSYNC B2 ;  /* 0x0000000000027941 */ /* 0x000fea0003800000 */
.L_x_302:
[----:B------:R-:W4:Y:S01]  /*1360*/  LDC R0, c[0x0][0x224] ;  /* 0x00008900ff007b82 */ /* 0x000f220000000800 */
[----:B------:R-:W-:Y:S01]  /*1370*/  IMAD.U32 R9, RZ, RZ, UR14 ;  /* 0x0000000eff097e24 */ /* 0x000fe2000f8e00ff */
[----:B----4-:R-:W-:-:S04]  /*1380*/  LEA R32, P2, R0, R32, 0x3 ;  /* 0x0000002000207211 */ /* 0x010fc800078418ff */
[----:B------:R-:W-:Y:S01]  /*1390*/  LEA.HI.X R33, R0, R33, R9, 0x3, P2 ;  /* 0x0000002100217211 */ /* 0x000fe200010f1c09 */
[----:B------:R-:W-:Y:S08]  /*13a0*/  @!P1 BRA `(.L_x_307) ;  /* 0xfffffffc005c9947 */ /* 0x000ff0000383ffff */
.L_x_301:
[----:B------:R-:W-:Y:S05]  /*13b0*/  BSYNC B1 ;  /* 0x0000000000017941 */ /* 0x000fea0003800000 */
.L_x_300:
[----:B------:R-:W-:Y:S01]  /*13c0*/  VIADD R10, R10, UR12 ;  /* 0x0000000c0a0a7c36 */ /* 0x000fe20008000000 */
[----:B------:R-:W-:-:S04]  /*13d0*/  ULDC UR7, c[0x0][0x22c] ;  /* 0x00008b0000077ab9 */ /* 0x000fc80000000800 */
[----:B------:R-:W-:-:S13]  /*13e0*/  ISETP.GE.AND P0, PT, R10, UR7, PT ;  /* 0x000000070a007c0c */ /* 0x000fda000bf06270 */
[----:B------:R-:W-:Y:S05]  /*13f0*/  @!P0 BRA `(.L_x_308) ;  /* 0xfffffff000f48947 */ /* 0x000fea000383ffff */
.L_x_292:
[----:B------:R-:W-:Y:S05]  /*1400*/  BSYNC B0 ;  /* 0x0000000000007941 */ /* 0x000fea0003800000 */
.L_x_291:
[----:B------:R-:W-:Y:S01]  /*1410*/  VIADD R3, R3, UR4 ;  /* 0x0000000403037c36 */ /* 0x000fe20008000000 */
[----:B------:R-:W-:-:S04]  /*1420*/  ULDC UR7, c[0x0][0x228] ;  /* 0x00008a0000077ab9 */ /* 0x000fc80000000800 */
[----:B------:R-:W-:-:S13]  /*1430*/  ISETP.GE.AND P0, PT, R3, UR7, PT ;  /* 0x0000000703007c0c */ /* 0x000fda000bf06270 */
[----:B------:R-:W-:Y:S05]  /*1440*/  @!P0 BRA `(.L_x_309) ;  /* 0xffffffec00508947 */ /* 0x000fea000383ffff */
[----:B------:R-:W-:Y:S05]  /*1450*/  EXIT ;  /* 0x000000000000794d */ /* 0x000fea0003800000 */
        .weak           $__internal_8_$__cuda_sm20_div_rn_f64_full
        .type           $__internal_8_$__cuda_sm20_div_rn_f64_full,@function
        .size           $__internal_8_$__cuda_sm20_div_rn_f64_full,($__internal_9_$__cuda_sm20_div_s64 - $__internal_8_$__cuda_sm20_div_rn_f64_full)
$__internal_8_$__cuda_sm20_div_rn_f64_full:
        /* <DEDUP_REMOVED lines=10> */
[----:B------:R-:W-:-:S03]  /*1500*/  @!P0 DMUL R14, R16, 8.98846567431157953865e+307 ;  /* 0x7fe00000100e8828 */ /* 0x000fc60000000000 */
[----:B------:R-:W-:Y:S02]  /*1510*/  ISETP.GE.U32.AND P1, PT, R31, R36, PT ;  /* 0x000000241f00720c */ /* 0x000fe40003f26070 */
[----:B------:R-:W-:Y:S01]  /*1520*/  @!P2 LOP3.LUT R22, R17, 0x7ff00000, RZ, 0xc0, !PT ;  /* 0x7ff000001116a812 */ /* 0x000fe200078ec0ff */
[----:B------:R-:W0:Y:S03]  /*1530*/  MUFU.RCP64H R21, R15 ;  /* 0x0000000f00157308 */ /* 0x000e260000001800 */
[----:B------:R-:W-:Y:S02]  /*1540*/  @!P2 ISETP.GE.U32.AND P3, PT, R31, R22, PT ;  /* 0x000000161f00a20c */ /* 0x000fe40003f66070 */
[----:B------:R-:W-:Y:S02]  /*1550*/  @!P0 LOP3.LUT R36, R15, 0x7ff00000, RZ, 0xc0, !PT ;  /* 0x7ff000000f248812 */ /* 0x000fe400078ec0ff */
[----:B------:R-:W-:-:S04]  /*1560*/  @!P2 SEL R23, R34, 0x63400000, !P3 ;  /* 0x634000002217a807 */ /* 0x000fc80005800000 */
[----:B------:R-:W-:-:S04]  /*1570*/  @!P2 LOP3.LUT R26, R23, 0x80000000, R19, 0xf8, !PT ;  /* 0x80000000171aa812 */ /* 0x000fc800078ef813 */
[----:B------:R-:W-:Y:S01]  /*1580*/  @!P2 LOP3.LUT R27, R26, 0x100000, RZ, 0xfc, !PT ;  /* 0x001000001a1ba812 */ /* 0x000fe200078efcff */
[----:B------:R-:W-:Y:S01]  /*1590*/  @!P2 IMAD.MOV.U32 R26, RZ, RZ, RZ ;  /* 0x000000ffff1aa224 */ /* 0x000fe200078e00ff */
[----:B0-----:R-:W-:-:S08]  /*15a0*/  DFMA R24, R20, -R14, 1 ;  /* 0x3ff000001418742b */ /* 0x001fd0000000080e */
[----:B------:R-:W-:-:S08]  /*15b0*/  DFMA R24, R24, R24, R24 ;  /* 0x000000181818722b */ /* 0x000fd00000000018 */
[----:B------:R-:W-:Y:S01]  /*15c0*/  DFMA R24, R20, R24, R20 ;  /* 0x000000181418722b */ /* 0x000fe20000000014 */
[----:B------:R-:W-:Y:S01]  /*15d0*/  SEL R21, R34, 0x63400000, !P1 ;  /* 0x6340000022157807 */ /* 0x000fe20004800000 */
[----:B------:R-:W-:-:S03]  /*15e0*/  IMAD.MOV.U32 R20, RZ, RZ, R18 ;  /* 0x000000ffff147224 */ /* 0x000fc600078e0012 */
[----:B------:R-:W-:-:S03]  /*15f0*/  LOP3.LUT R21, R21, 0x800fffff, R19, 0xf8, !PT ;  /* 0x800fffff15157812 */ /* 0x000fc600078ef813 */
[----:B------:R-:W-:-:S03]  /*1600*/  DFMA R22, R24, -R14, 1 ;  /* 0x3ff000001816742b */ /* 0x000fc6000000080e */
[----:B------:R-:W-:-:S05]  /*1610*/  @!P2 DFMA R20, R20, 2, -R26 ;  /* 0x400000001414a82b */ /* 0x000fca000000081a */
[----:B------:R-:W-:-:S08]  /*1620*/  DFMA R22, R24, R22, R24 ;  /* 0x000000161816722b */ /* 0x000fd00000000018 */
[----:B------:R-:W-:-:S08]  /*1630*/  DMUL R24, R22, R20 ;  /* 0x0000001416187228 */ /* 0x000fd00000000000 */
[----:B------:R-:W-:-:S08]  /*1640*/  DFMA R26, R24, -R14, R20 ;  /* 0x8000000e181a722b */ /* 0x000fd00000000014 */
[----:B------:R-:W-:Y:S01]  /*1650*/  DFMA R26, R22, R26, R24 ;  /* 0x0000001a161a722b */ /* 0x000fe20000000018 */
[----:B------:R-:W-:Y:S01]  /*1660*/  IMAD.MOV.U32 R25, RZ, RZ, R31 ;  /* 0x000000ffff197224 */ /* 0x000fe200078e001f */
[----:B------:R-:W-:-:S05]  /*1670*/  @!P2 LOP3.LUT R25, R21, 0x7ff00000, RZ, 0xc0, !PT ;  /* 0x7ff000001519a812 */ /* 0x000fca00078ec0ff */
[----:B------:R-:W-:-:S05]  /*1680*/  VIADD R22, R25, 0xffffffff ;  /* 0xffffffff19167836 */ /* 0x000fca0000000000 */
[----:B------:R-:W-:Y:S01]  /*1690*/  ISETP.GT.U32.AND P0, PT, R22, 0x7feffffe, PT ;  /* 0x7feffffe1600780c */ /* 0x000fe20003f04070 */
[----:B------:R-:W-:-:S05]  /*16a0*/  VIADD R22, R36, 0xffffffff ;  /* 0xffffffff24167836 */ /* 0x000fca0000000000 */
        /* <DEDUP_REMOVED lines=13> */
[----:B------:R-:W-:Y:S01]  /*1780*/  DFMA R14, R26, -R14, R20 ;  /* 0x8000000e1a0e722b */ /* 0x000fe20000000014 */
[----:B------:R-:W-:-:S09]  /*1790*/  IMAD.MOV.U32 R18, RZ, RZ, RZ ;  /* 0x000000ffff127224 */ /* 0x000fd200078e00ff */
[C---:B------:R-:W-:Y:S02]  /*17a0*/  FSETP.NEU.AND P0, PT, R15.reuse, RZ, PT ;  /* 0x000000ff0f00720b */ /* 0x040fe40003f0d000 */
[----:B------:R-:W-:-:S04]  /*17b0*/  LOP3.LUT R17, R15, 0x80000000, R17, 0x48, !PT ;  /* 0x800000000f117812 */ /* 0x000fc800078e4811 */
[----:B------:R-:W-:-:S07]  /*17c0*/  LOP3.LUT R19, R17, R19, RZ, 0xfc, !PT ;  /* 0x0000001311137212 */ /* 0x000fce00078efcff */
[----:B------:R-:W-:Y:S05]  /*17d0*/  @!P0 BRA `(.L_x_312) ;  /* 0x00000000007c8947 */ /* 0x000fea0003800000 */
[----:B------:R-:W-:Y:S01]  /*17e0*/  IMAD.MOV R15, RZ, RZ, -R24 ;  /* 0x000000ffff0f7224 */ /* 0x000fe200078e0a18 */
[----:B------:R-:W-:Y:S01]  /*17f0*/  DMUL.RP R18, R26, R18 ;  /* 0x000000121a127228 */ /* 0x000fe20000008000 */
[----:B------:R-:W-:-:S06]  /*1800*/  IMAD.MOV.U32 R14, RZ, RZ, RZ ;  /* 0x000000ffff0e7224 */ /* 0x000fcc00078e00ff */
[----:B------:R-:W-:-:S03]  /*1810*/  DFMA R14, R22, -R14, R26 ;  /* 0x8000000e160e722b */ /* 0x000fc6000000001a */
[----:B------:R-:W-:-:S03]  /*1820*/  LOP3.LUT R17, R19, R17, RZ, 0x3c, !PT ;  /* 0x0000001113117212 */ /* 0x000fc600078e3cff */
[----:B------:R-:W-:-:S04]  /*1830*/  IADD3 R14, -R24, -0x43300000, RZ ;  /* 0xbcd00000180e7810 */ /* 0x000fc80007ffe1ff */
[----:B------:R-:W-:-:S04]  /*1840*/  FSETP.NEU.AND P0, PT, |R15|, R14, PT ;  /* 0x0000000e0f00720b */ /* 0x000fc80003f0d200 */
[----:B------:R-:W-:Y:S02]  /*1850*/  FSEL R22, R18, R22, !P0 ;  /* 0x0000001612167208 */ /* 0x000fe40004000000 */
[----:B------:R-:W-:Y:S01]  /*1860*/  FSEL R23, R17, R23, !P0 ;  /* 0x0000001711177208 */ /* 0x000fe20004000000 */
[----:B------:R-:W-:Y:S06]  /*1870*/  BRA `(.L_x_312) ;  /* 0x0000000000547947 */ /* 0x000fec0003800000 */
.L_x_311:
[----:B------:R-:W-:-:S14]  /*1880*/  DSETP.NAN.AND P0, PT, R18, R18, PT ;  /* 0x000000121200722a */ /* 0x000fdc0003f08000 */
[----:B------:R-:W-:Y:S05]  /*1890*/  @P0 BRA `(.L_x_313) ;  /* 0x0000000000440947 */ /* 0x000fea0003800000 */
[----:B------:R-:W-:-:S14]  /*18a0*/  DSETP.NAN.AND P0, PT, R16, R16, PT ;  /* 0x000000101000722a */ /* 0x000fdc0003f08000 */
[----:B------:R-:W-:Y:S05]  /*18b0*/  @P0 BRA `(.L_x_314) ;  /* 0x0000000000300947 */ /* 0x000fea0003800000 */
[----:B------:R-:W-:Y:S01]  /*18c0*/  ISETP.NE.AND P0, PT, R25, R36, PT ;  /* 0x000000241900720c */ /* 0x000fe20003f05270 */
[----:B------:R-:W-:Y:S01]  /*18d0*/  IMAD.MOV.U32 R23, RZ, RZ, -0x80000 ;  /* 0xfff80000ff177424 */ /* 0x000fe200078e00ff */
[----:B------:R-:W-:-:S11]  /*18e0*/  MOV R22, 0x0 ;  /* 0x0000000000167802 */ /* 0x000fd60000000f00 */
[----:B------:R-:W-:Y:S05]  /*18f0*/  @!P0 BRA `(.L_x_312) ;  /* 0x0000000000348947 */ /* 0x000fea0003800000 */
[----:B------:R-:W-:Y:S02]  /*1900*/  ISETP.NE.AND P0, PT, R25, 0x7ff00000, PT ;  /* 0x7ff000001900780c */ /* 0x000fe40003f05270 */
[----:B------:R-:W-:Y:S02]  /*1910*/  LOP3.LUT R23, R19, 0x80000000, R17, 0x48, !PT ;  /* 0x8000000013177812 */ /* 0x000fe400078e4811 */
[----:B------:R-:W-:-:S13]  /*1920*/  ISETP.EQ.OR P0, PT, R36, RZ, !P0 ;  /* 0x000000ff2400720c */ /* 0x000fda0004702670 */
[----:B------:R-:W-:Y:S01]  /*1930*/  @P0 LOP3.LUT R14, R23, 0x7ff00000, RZ, 0xfc, !PT ;  /* 0x7ff00000170e0812 */ /* 0x000fe200078efcff */
[----:B------:R-:W-:Y:S02]  /*1940*/  @!P0 IMAD.MOV.U32 R22, RZ, RZ, RZ ;  /* 0x000000ffff168224 */ /* 0x000fe400078e00ff */
[----:B------:R-:W-:Y:S02]  /*1950*/  @P0 IMAD.MOV.U32 R22, RZ, RZ, RZ ;  /* 0x000000ffff160224 */ /* 0x000fe400078e00ff */
[----:B------:R-:W-:Y:S01]  /*1960*/  @P0 IMAD.MOV.U32 R23, RZ, RZ, R14 ;  /* 0x000000ffff170224 */ /* 0x000fe200078e000e */
[----:B------:R-:W-:Y:S06]  /*1970*/  BRA `(.L_x_312) ;  /* 0x0000000000147947 */ /* 0x000fec0003800000 */
.L_x_314:
[----:B------:R-:W-:Y:S01]  /*1980*/  LOP3.LUT R23, R17, 0x80000, RZ, 0xfc, !PT ;  /* 0x0008000011177812 */ /* 0x000fe200078efcff */
[----:B------:R-:W-:Y:S01]  /*1990*/  IMAD.MOV.U32 R22, RZ, RZ, R16 ;  /* 0x000000ffff167224 */ /* 0x000fe200078e0010 */
[----:B------:R-:W-:Y:S06]  /*19a0*/  BRA `(.L_x_312) ;  /* 0x0000000000087947 */ /* 0x000fec0003800000 */
.L_x_313:
[----:B------:R-:W-:Y:S02]  /*19b0*/  LOP3.LUT R23, R19, 0x80000, RZ, 0xfc, !PT ;  /* 0x0008000013177812 */ /* 0x000fe400078efcff */
[----:B------:R-:W-:-:S07]  /*19c0*/  MOV R22, R18 ;  /* 0x0000001200167202 */ /* 0x000fce0000000f00 */
.L_x_312:
[----:B------:R-:W-:Y:S05]  /*19d0*/  BSYNC B2 ;  /* 0x0000000000027941 */ /* 0x000fea0003800000 */
.L_x_310:
[----:B------:R-:W-:Y:S02]  /*19e0*/  IMAD.MOV.U32 R14, RZ, RZ, R0 ;  /* 0x000000ffff0e7224 */ /* 0x000fe400078e0000 */
[----:B------:R-:W-:Y:S02]  /*19f0*/  IMAD.MOV.U32 R15, RZ, RZ, 0x0 ;  /* 0x00000000ff0f7424 */ /* 0x000fe400078e00ff */
[----:B------:R-:W-:Y:S02]  /*1a00*/  IMAD.MOV.U32 R20, RZ, RZ, R22 ;  /* 0x000000ffff147224 */ /* 0x000fe400078e0016 */
[----:B------:R-:W-:Y:S01]  /*1a10*/  IMAD.MOV.U32 R21, RZ, RZ, R23 ;  /* 0x000000ffff157224 */ /* 0x000fe200078e0017 */
[----:B------:R-:W-:Y:S06]  /*1a20*/  RET.REL.NODEC R14 `(_ZN2at6native58_GLOBAL__N__9a069279_25_AdaptiveAveragePooling_cu_ef17039c33atomic_adaptive_average_gradinputIdEEvPT_PKS3_iiii) ;  /* 0xffffffe40e747950 */ /* 0x000fec0003c3ffff */
        .weak           $__internal_9_$__cuda_sm20_div_s64
        .type           $__internal_9_$__cuda_sm20_div_s64,@function
        .size           $__internal_9_$__cuda_sm20_div_s64,(.L_x_695 - $__internal_9_$__cuda_sm20_div_s64)
$__internal_9_$__cuda_sm20_div_s64:
        /* <DEDUP_REMOVED lines=17> */
[-C--:B------:R-:W-:Y:S02]  /*1b40*/  IMAD R29, R17, R27.reuse, RZ ;  /* 0x0000001b111d7224 */ /* 0x080fe400078e02ff */
[----:B------:R-:W-:-:S04]  /*1b50*/  IMAD.WIDE.U32 R18, P0, R16, R27, R18 ;  /* 0x0000001b10127225 */ /* 0x000fc80007800012 */
[----:B------:R-:W-:-:S04]  /*1b60*/  IMAD.HI.U32 R18, P1, R17, R25, R18 ;  /* 0x0000001911127227 */ /* 0x000fc80007820012 */
[----:B------:R-:W-:Y:S01]  /*1b70*/  IMAD.HI.U32 R25, R17, R27, RZ ;  /* 0x0000001b11197227 */ /* 0x000fe200078e00ff */
[----:B------:R-:W-:-:S03]  /*1b80*/  IADD3 R19, P2, R29, R18, RZ ;  /* 0x000000121d137210 */ /* 0x000fc60007f5e0ff */
[----:B------:R-:W-:Y:S02]  /*1b90*/  IMAD.X R25, R25, 0x1, R17, P0 ;  /* 0x0000000119197824 */ /* 0x000fe400000e0611 */
[----:B------:R-:W-:-:S03]  /*1ba0*/  IMAD.WIDE.U32 R16, R19, R14, RZ ;  /* 0x0000000e13107225 */ /* 0x000fc600078e00ff */
[----:B------:R-:W-:Y:S01]  /*1bb0*/  IADD3.X R25, RZ, RZ, R25, P2, P1 ;  /* 0x000000ffff197210 */ /* 0x000fe200017e2419 */
[----:B------:R-:W-:Y:S01]  /*1bc0*/  IMAD R17, R19, R15, R17 ;  /* 0x0000000f13117224 */ /* 0x000fe200078e0211 */
[----:B------:R-:W-:-:S03]  /*1bd0*/  IADD3 R27, P0, RZ, -R16, RZ ;  /* 0x80000010ff1b7210 */ /* 0x000fc60007f1e0ff */
[----:B------:R-:W-:Y:S02]  /*1be0*/  IMAD R17, R25, R14, R17 ;  /* 0x0000000e19117224 */ /* 0x000fe400078e0211 */
[----:B------:R-:W-:-:S04]  /*1bf0*/  IMAD.HI.U32 R18, R19, R27, RZ ;  /* 0x0000001b13127227 */ /* 0x000fc800078e00ff */
[----:B------:R-:W-:Y:S01]  /*1c00*/  IMAD.X R16, RZ, RZ, ~R17, P0 ;  /* 0x000000ffff107224 */ /* 0x000fe200000e0e11 */
[----:B------:R-:W-:-:S03]  /*1c10*/  IADD3 R17, P4, RZ, -R22, RZ ;  /* 0x80000016ff117210 */ /* 0x000fc60007f9e0ff */
        /* <DEDUP_REMOVED lines=24> */
[----:B------:R-:W-:-:S04]  /*1da0*/  IMAD R16, R29, R14, R17 ;  /* 0x0000000e1d107224 */ /* 0x000fc800078e0211 */
        /* <DEDUP_REMOVED lines=10> */
[----:B------:R-:W-:Y:S02]  /*1e50*/  VIADD R30, R27, 0x1 ;  /* 0x000000011b1e7836 */ /* 0x000fe40000000000 */
[----:B------:R-:W-:Y:S01]  /*1e60*/  IMAD.MOV.U32 R14, RZ, RZ, R0 ;  /* 0x000000ffff0e7224 */ /* 0x000fe200078e0000 */
        /* <DEDUP_REMOVED lines=8> */
[----:B------:R-:W-:Y:S06]  /*1ef0*/  RET.REL.NODEC R14 `(_ZN2at6native58_GLOBAL__N__9a069279_25_AdaptiveAveragePooling_cu_ef17039c33atomic_adaptive_average_gradinputIdEEvPT_PKS3_iiii) ;  /* 0xffffffe00e407950 */ /* 0x000fec0003c3ffff */
.L_x_315:
        /* <DEDUP_REMOVED lines=16> */
.L_x_695:


//--------------------- .text._ZN2at6native58_GLOBAL__N__9a069279_25_AdaptiveAveragePooling_cu_ef17039c31adaptive_average_gradinput_nhwcIiN3c108BFloat16EEEvPT0_PKS5_iiiiiiiiT_S9_S9_S9_ --------------------------
	.section	.text._ZN2at6native58_GLOBAL__N__9a069279_25_AdaptiveAveragePooling_cu_ef17039c31adaptive_average_gradinput_nhwcIiN3c108BFloat16EEEvPT0_PKS5_iiiiiiiiT_S9_S9_S9_,"ax",@progbits
	.align	128
.text._ZN2at6native58_GLOBAL__N__9a069279_25_AdaptiveAveragePooling_cu_ef17039c31adaptive_average_gradinput_nhwcIiN3c108BFloat16EEEvPT0_PKS5_iiiiiiiiT_S9_S9_S9_:
        .type           _ZN2at6native58_GLOBAL__N__9a069279_25_AdaptiveAveragePooling_cu_ef17039c31adaptive_average_gradinput_nhwcIiN3c108BFloat16EEEvPT0_PKS5_iiiiiiiiT_S9_S9_S9_,@function
        .size           _ZN2at6native58_GLOBAL__N__9a069279_25_AdaptiveAveragePooling_cu_ef17039c31adaptive_average_gradinput_nhwcIiN3c108BFloat16EEEvPT0_PKS5_iiiiiiiiT_S9_S9_S9_,(.L_x_698 - _ZN2at6native58_GLOBAL__N__9a069279_25_AdaptiveAveragePooling_cu_ef17039c31adaptive_average_gradinput_nhwcIiN3c108BFloat16EEEvPT0_PKS5_iiiiiiiiT_S9_S9_S9_)
        .other          _ZN2at6native58_GLOBAL__N__9a069279_25_AdaptiveAveragePooling_cu_ef17039c31adaptive_average_gradinput_nhwcIiN3c108BFloat16EEEvPT0_PKS5_iiiiiiiiT_S9_S9_S9_,@"STO_CUDA_ENTRY STV_DEFAULT"
_ZN2at6native58_GLOBAL__N__9a069279_25_AdaptiveAveragePooling_cu_ef17039c31adaptive_average_gradinput_nhwcIiN3c108BFloat16EEEvPT0_PKS5_iiiiiiiiT_S9_S9_S9_:
[----:B------:R-:W0:Y:S01]  /*0000*/  LDC R1, c[0x0][0x28] ;  /* 0x00000a00ff017b82 */ /* 0x000e220000000800 */
[----:B------:R-:W1:Y:S01]  /*0010*/  S2R R7, SR_TID.Z ;  /* 0x0000000000077919 */ /* 0x000e620000002300 */
[----:B------:R-:W-:-:S06]  /*0020*/  ULDC UR7, c[0x0][0x4] ;  /* 0x0000010000077ab9 */ /* 0x000fcc0000000800 */
[----:B------:R-:W2:Y:S01]  /*0030*/  LDC R12, c[0x0][RZ] ;  /* 0x00000000ff0c7b82 */ /* 0x000ea20000000800 */
[----:B------:R-:W-:Y:S01]  /*0040*/  ULDC UR4, c[0x0][0x22c] ;  /* 0x00008b0000047ab9 */ /* 0x000fe20000000800 */
[----:B------:R-:W1:Y:S01]  /*0050*/  S2R R9, SR_TID.Y ;  /* 0x0000000000097919 */ /* 0x000e620000002200 */
[----:B------:R-:W-:Y:S01]  /*0060*/  IMAD.U32 R11, RZ, RZ, UR4 ;  /* 0x00000004ff0b7e24 */ /* 0x000fe2000f8e00ff */
[----:B------:R-:W-:Y:S01]  /*0070*/  ULDC UR8, c[0x0][0x8] ;  /* 0x0000020000087ab9 */ /* 0x000fe20000000800 */
[----:B------:R-:W-:Y:S01]  /*0080*/  ULDC UR9, c[0x0][0x234] ;  /* 0x00008d0000097ab9 */ /* 0x000fe20000000800 */
[----:B------:R-:W3:Y:S01]  /*0090*/  S2R R8, SR_TID.X ;  /* 0x0000000000087919 */ /* 0x000ee20000002100 */
[----:B------:R-:W-:Y:S01]  /*00a0*/  ULDC UR10, c[0x0][0x22c] ;  /* 0x00008b00000a7ab9 */ /* 0x000fe20000000800 */
[----:B------:R-:W-:Y:S01]  /*00b0*/  BSSY B0, `(.L_x_316) ;  /* 0x000010f000007945 */ /* 0x000fe20003800000 */
[----:B0-----:R-:W-:Y:S02]  /*00c0*/  VIADD R1, R1, 0xfffffff8 ;  /* 0xfffffff801017836 */ /* 0x001fe40000000000 */
[----:B--2---:R-:W-:-:S04]  /*00d0*/  IMAD R2, R12, UR7, RZ ;  /* 0x000000070c027c24 */ /* 0x004fc8000f8e02ff */
[----:B------:R-:W-:Y:S02]  /*00e0*/  IMAD R2, R2, UR8, RZ ;  /* 0x0000000802027c24 */ /* 0x000fe4000f8e02ff */
[----:B-1----:R-:W-:-:S04]  /*00f0*/  IMAD R3, R7, UR7, R9 ;  /* 0x0000000707037c24 */ /* 0x002fc8000f8e0209 */
[----:B------:R-:W-:-:S04]  /*0100*/  IMAD R0, R3, R12, RZ ;  /* 0x0000000c03007224 */ /* 0x000fc800078e02ff */
[----:B---3--:R-:W-:-:S05]  /*0110*/  IMAD.IADD R0, R0, 0x1, R8 ;  /* 0x0000000100007824 */ /* 0x008fca00078e0208 */
[----:B------:R-:W-:-:S13]  /*0120*/  ISETP.GE.AND P0, PT, R0, R11, PT ;  /* 0x0000000b0000720c */ /* 0x000fda0003f06270 */
[----:B------:R-:W-:Y:S05]  /*0130*/  @P0 BRA `(.L_x_317) ;  /* 0x0000001000180947 */ /* 0x000fea0003800000 */
[----:B------:R-:W0:Y:S01]  /*0140*/  I2F.U32.RP R6, R2 ;  /* 0x0000000200067306 */ /* 0x000e220000209000 */
[----:B------:R-:W-:Y:S01]  /*0150*/  VIADD R3, R7, UR8 ;  /* 0x0000000807037c36 */ /* 0x000fe20008000000 */
[----:B------:R-:W-:Y:S01]  /*0160*/  ISETP.NE.U32.AND P2, PT, R2, RZ, PT ;  /* 0x000000ff0200720c */ /* 0x000fe20003f45070 */
[----:B------:R-:W-:Y:S01]  /*0170*/  IMAD.MOV R7, RZ, RZ, -R2 ;  /* 0x000000ffff077224 */ /* 0x000fe200078e0a02 */
[----:B------:R-:W-:Y:S01]  /*0180*/  BSSY B1, `(.L_x_318) ;  /* 0x000005a000017945 */ /* 0x000fe20003800000 */
[----:B------:R-:W-:Y:S02]  /*0190*/  IMAD R3, R3, UR7, R9 ;  /* 0x0000000703037c24 */ /* 0x000fe4000f8e0209 */
[----:B------:R-:W-:Y:S02]  /*01a0*/  IMAD.MOV.U32 R21, RZ, RZ, R0 ;  /* 0x000000ffff157224 */ /* 0x000fe400078e0000 */
[----:B------:R-:W-:-:S05]  /*01b0*/  IMAD R3, R3, R12, R8 ;  /* 0x0000000c03037224 */ /* 0x000fca00078e0208 */
[----:B------:R-:W-:Y:S01]  /*01c0*/  LOP3.LUT R3, RZ, R3, RZ, 0x33, !PT ;  /* 0x00000003ff037212 */ /* 0x000fe200078e33ff */
[----:B0-----:R-:W0:Y:S03]  /*01d0*/  MUFU.RCP R6, R6 ;  /* 0x0000000600067308 */ /* 0x001e260000001000 */
[----:B------:R-:W-:Y:S02]  /*01e0*/  IADD3 R3, R3, R11, R2 ;  /* 0x0000000b03037210 */ /* 0x000fe40007ffe002 */
[----:B0-----:R-:W-:-:S04]  /*01f0*/  IADD3 R4, R6, 0xffffffe, RZ ;  /* 0x0ffffffe06047810 */ /* 0x001fc80007ffe0ff */
[----:B------:R0:W1:Y:S02]  /*0200*/  F2I.FTZ.U32.TRUNC.NTZ R5, R4 ;  /* 0x0000000400057305 */ /* 0x000064000021f000 */
[----:B0-----:R-:W-:Y:S02]  /*0210*/  IMAD.MOV.U32 R4, RZ, RZ, RZ ;  /* 0x000000ffff047224 */ /* 0x001fe400078e00ff */
[----:B-1----:R-:W-:-:S04]  /*0220*/  IMAD R7, R7, R5, RZ ;  /* 0x0000000507077224 */ /* 0x002fc800078e02ff */
[----:B------:R-:W-:-:S06]  /*0230*/  IMAD.HI.U32 R6, R5, R7, R4 ;  /* 0x0000000705067227 */ /* 0x000fcc00078e0004 */
[----:B------:R-:W-:-:S05]  /*0240*/  IMAD.HI.U32 R6, R6, R3, RZ ;  /* 0x0000000306067227 */ /* 0x000fca00078e00ff */
[----:B------:R-:W-:-:S05]  /*0250*/  IADD3 R4, -R6, RZ, RZ ;  /* 0x000000ff06047210 */ /* 0x000fca0007ffe1ff */
[----:B------:R-:W-:Y:S02]  /*0260*/  IMAD R3, R2, R4, R3 ;  /* 0x0000000402037224 */ /* 0x000fe400078e0203 */
[----:B------:R-:W-:-:S03]  /*0270*/  VIADD R4, R11, 0xffffffff ;  /* 0xffffffff0b047836 */ /* 0x000fc60000000000 */
[----:B------:R-:W-:-:S13]  /*0280*/  ISETP.GE.U32.AND P0, PT, R3, R2, PT ;  /* 0x000000020300720c */ /* 0x000fda0003f06070 */
[----:B------:R-:W-:Y:S02]  /*0290*/  @P0 IMAD.IADD R3, R3, 0x1, -R2 ;  /* 0x0000000103030824 */ /* 0x000fe400078e0a02 */
[----:B------:R-:W-:-:S03]  /*02a0*/  @P0 VIADD R6, R6, 0x1 ;  /* 0x0000000106060836 */ /* 0x000fc60000000000 */
[----:B------:R-:W-:-:S13]  /*02b0*/  ISETP.GE.U32.AND P1, PT, R3, R2, PT ;  /* 0x000000020300720c */ /* 0x000fda0003f26070 */
[----:B------:R-:W-:Y:S01]  /*02c0*/  @P1 VIADD R6, R6, 0x1 ;  /* 0x0000000106061836 */ /* 0x000fe20000000000 */
[----:B------:R-:W-:-:S04]  /*02d0*/  @!P2 LOP3.LUT R6, RZ, R2, RZ, 0x33, !PT ;  /* 0x00000002ff06a212 */ /* 0x000fc800078e33ff */
[C---:B------:R-:W-:Y:S02]  /*02e0*/  IADD3 R3, R6.reuse, 0x1, RZ ;  /* 0x0000000106037810 */ /* 0x040fe40007ffe0ff */
[----:B------:R-:W-:Y:S02]  /*02f0*/  ISETP.GE.U32.AND P0, PT, R6, 0x3, PT ;  /* 0x000000030600780c */ /* 0x000fe40003f06070 */
[----:B------:R-:W-:-:S13]  /*0300*/  LOP3.LUT P1, R9, R3, 0x3, RZ, 0xc0, !PT ;  /* 0x0000000303097812 */ /* 0x000fda000782c0ff */
[----:B------:R-:W-:Y:S05]  /*0310*/  @!P1 BRA `(.L_x_319) ;  /* 0x0000000400009947 */ /* 0x000fea0003800000 */
[----:B------:R-:W-:Y:S01]  /*0320*/  IABS R3, R11 ;  /* 0x0000000b00037213 */ /* 0x000fe20000000000 */
[----:B------:R-:W0:Y:S01]  /*0330*/  S2R R13, SR_CgaCtaId ;  /* 0x00000000000d7919 */ /* 0x000e220000008800 */
[----:B------:R-:W1:Y:S01]  /*0340*/  LDC R5, c[0x0][0x234] ;  /* 0x00008d00ff057b82 */ /* 0x000e620000000800 */
[----:B------:R-:W-:Y:S01]  /*0350*/  MOV R8, 0x400 ;  /* 0x0000040000087802 */ /* 0x000fe20000000f00 */
[----:B------:R-:W2:Y:S01]  /*0360*/  I2F.RP R10, R3 ;  /* 0x00000003000a7306 */ /* 0x000ea20000209400 */
[----:B------:R-:W-:-:S05]  /*0370*/  IMAD.MOV.U32 R21, RZ, RZ, R0 ;  /* 0x000000ffff157224 */ /* 0x000fca00078e0000 */
[----:B------:R-:W3:Y:S02]  /*0380*/  LDC R11, c[0x0][0x22c] ;  /* 0x00008b00ff0b7b82 */ /* 0x000ee40000000800 */
[----:B--2---:R-:W2:Y:S01]  /*0390*/  MUFU.RCP R10, R10 ;  /* 0x0000000a000a7308 */ /* 0x004ea20000001000 */
[----:B0-----:R-:W-:Y:S01]  /*03a0*/  LEA R8, R13, R8, 0x18 ;  /* 0x000000080d087211 */ /* 0x001fe200078ec0ff */
[----:B--2---:R-:W-:-:S06]  /*03b0*/  VIADD R7, R10, 0xffffffe ;  /* 0x0ffffffe0a077836 */ /* 0x004fcc0000000000 */
[----:B------:R-:W0:Y:S02]  /*03c0*/  F2I.FTZ.U32.TRUNC.NTZ R7, R7 ;  /* 0x0000000700077305 */ /* 0x000e24000021f000 */
[----:B0-----:R-:W-:-:S05]  /*03d0*/  IADD3 R6, RZ, -R7, RZ ;  /* 0x80000007ff067210 */ /* 0x001fca0007ffe0ff */
[----:B------:R-:W-:Y:S02]  /*03e0*/  IMAD R15, R6, R3, RZ ;  /* 0x00000003060f7224 */ /* 0x000fe400078e02ff */
[----:B------:R-:W-:-:S04]  /*03f0*/  IMAD.MOV.U32 R6, RZ, RZ, RZ ;  /* 0x000000ffff067224 */ /* 0x000fc800078e00ff */
[----:B-1-3--:R-:W-:-:S07]  /*0400*/  IMAD.HI.U32 R6, R7, R15, R6 ;  /* 0x0000000f07067227 */ /* 0x00afce00078e0006 */
.L_x_320:
[----:B------:R-:W-:Y:S01]  /*0410*/  IABS R13, R11 ;  /* 0x0000000b000d7213 */ /* 0x000fe20000000000 */
[-C--:B------:R-:W-:Y:S01]  /*0420*/  IMAD R16, R21, R5.reuse, RZ ;  /* 0x0000000515107224 */ /* 0x080fe200078e02ff */
[----:B------:R-:W-:Y:S02]  /*0430*/  IADD3 R9, R9, -0x1, RZ ;  /* 0xffffffff09097810 */ /* 0x000fe40007ffe0ff */
[----:B0-----:R-:W0:Y:S02]  /*0440*/  I2F.RP R15, R13 ;  /* 0x0000000d000f7306 */ /* 0x001e240000209400 */
[----:B------:R-:W-:Y:S02]  /*0450*/  IABS R18, R16 ;  /* 0x0000001000127213 */ /* 0x000fe40000000000 */
[----:B------:R-:W-:Y:S02]  /*0460*/  IADD3 R14, R4, R5, R16 ;  /* 0x00000005040e7210 */ /* 0x000fe40007ffe010 */
[----:B------:R-:W-:Y:S01]  /*0470*/  LOP3.LUT R16, R16, R11, RZ, 0x3c, !PT ;  /* 0x0000000b10107212 */ /* 0x000fe200078e3cff */
[----:B------:R-:W-:Y:S01]  /*0480*/  IMAD.HI.U32 R10, R6, R18, RZ ;  /* 0x00000012060a7227 */ /* 0x000fe200078e00ff */
[----:B------:R-:W-:-:S02]  /*0490*/  IABS R17, R14 ;  /* 0x0000000e00117213 */ /* 0x000fc40000000000 */
[----:B------:R-:W-:Y:S02]  /*04a0*/  LOP3.LUT R14, R14, R11, RZ, 0x3c, !PT ;  /* 0x0000000b0e0e7212 */ /* 0x000fe400078e3cff */
[----:B------:R-:W-:Y:S02]  /*04b0*/  IADD3 R6, -R10, RZ, RZ ;  /* 0x000000ff0a067210 */ /* 0x000fe40007ffe1ff */
[----:B------:R-:W-:Y:S01]  /*04c0*/  ISETP.GE.AND P1, PT, R16, RZ, PT ;  /* 0x000000ff1000720c */ /* 0x000fe20003f26270 */
[----:B0-----:R-:W0:Y:S01]  /*04d0*/  MUFU.RCP R15, R15 ;  /* 0x0000000f000f7308 */ /* 0x001e220000001000 */
[----:B------:R-:W-:Y:S01]  /*04e0*/  ISETP.GE.AND P2, PT, R14, RZ, PT ;  /* 0x000000ff0e00720c */ /* 0x000fe20003f46270 */
[----:B------:R-:W-:Y:S02]  /*04f0*/  IMAD R18, R13, R6, R18 ;  /* 0x000000060d127224 */ /* 0x000fe400078e0212 */
[----:B------:R-:W-:-:S03]  /*0500*/  IMAD.MOV.U32 R6, RZ, RZ, RZ ;  /* 0x000000ffff067224 */ /* 0x000fc600078e00ff */
[----:B------:R-:W-:Y:S01]  /*0510*/  ISETP.GT.U32.AND P5, PT, R3, R18, PT ;  /* 0x000000120300720c */ /* 0x000fe20003fa4070 */
[----:B0-----:R-:W-:-:S12]  /*0520*/  VIADD R7, R15, 0xffffffe ;  /* 0x0ffffffe0f077836 */ /* 0x001fd80000000000 */
[----:B------:R-:W-:Y:S02]  /*0530*/  @!P5 IADD3 R18, R18, -R13, RZ ;  /* 0x8000000d1212d210 */ /* 0x000fe40007ffe0ff */
[----:B------:R-:W-:Y:S01]  /*0540*/  @!P5 IADD3 R10, R10, 0x1, RZ ;  /* 0x000000010a0ad810 */ /* 0x000fe20007ffe0ff */
[----:B------:R-:W0:Y:S01]  /*0550*/  F2I.FTZ.U32.TRUNC.NTZ R7, R7 ;  /* 0x0000000700077305 */ /* 0x000e22000021f000 */
[----:B------:R-:W-:Y:S01]  /*0560*/  ISETP.GE.U32.AND P3, PT, R18, R3, PT ;  /* 0x000000031200720c */ /* 0x000fe20003f66070 */
[----:B------:R-:W-:-:S12]  /*0570*/  IMAD.MOV.U32 R3, RZ, RZ, R13 ;  /* 0x000000ffff037224 */ /* 0x000fd800078e000d */
[----:B------:R-:W-:Y:S01]  /*0580*/  @P3 VIADD R10, R10, 0x1 ;  /* 0x000000010a0a3836 */ /* 0x000fe20000000000 */
[----:B------:R-:W-:Y:S01]  /*0590*/  ISETP.NE.AND P3, PT, R11, RZ, PT ;  /* 0x000000ff0b00720c */ /* 0x000fe20003f65270 */
[----:B0-----:R-:W-:Y:S02]  /*05a0*/  IMAD.MOV R20, RZ, RZ, -R7 ;  /* 0x000000ffff147224 */ /* 0x001fe400078e0a07 */
[----:B------:R-:W-:Y:S01]  /*05b0*/  @!P1 IMAD.MOV R10, RZ, RZ, -R10 ;  /* 0x000000ffff0a9224 */ /* 0x000fe200078e0a0a */
[----:B------:R-:W-:Y:S01]  /*05c0*/  ISETP.NE.AND P1, PT, R9, RZ, PT ;  /* 0x000000ff0900720c */ /* 0x000fe20003f25270 */
[----:B------:R-:W-:-:S04]  /*05d0*/  IMAD R15, R20, R13, RZ ;  /* 0x0000000d140f7224 */ /* 0x000fc800078e02ff */
[----:B------:R-:W-:-:S04]  /*05e0*/  IMAD.HI.U32 R6, R7, R15, R6 ;  /* 0x0000000f07067227 */ /* 0x000fc800078e0006 */
[----:B------:R-:W-:-:S04]  /*05f0*/  IMAD.MOV.U32 R15, RZ, RZ, R17 ;  /* 0x000000ffff0f7224 */ /* 0x000fc800078e0011 */
[----:B------:R-:W-:-:S04]  /*0600*/  IMAD.HI.U32 R7, R6, R15, RZ ;  /* 0x0000000f06077227 */ /* 0x000fc800078e00ff */
[----:B------:R-:W-:-:S04]  /*0610*/  IMAD.MOV R20, RZ, RZ, -R7 ;  /* 0x000000ffff147224 */ /* 0x000fc800078e0a07 */
[----:B------:R-:W-:Y:S01]  /*0620*/  IMAD R18, R13, R20, R15 ;  /* 0x000000140d127224 */ /* 0x000fe200078e020f */
[----:B------:R-:W-:Y:S01]  /*0630*/  LEA R15, R21, R8, 0x2 ;  /* 0x00000008150f7211 */ /* 0x000fe200078e10ff */
[----:B------:R-:W-:-:S03]  /*0640*/  IMAD.IADD R21, R2, 0x1, R21 ;  /* 0x0000000102157824 */ /* 0x000fc600078e0215 */
[----:B------:R-:W-:Y:S01]  /*0650*/  ISETP.GT.U32.AND P6, PT, R3, R18, PT ;  /* 0x000000120300720c */ /* 0x000fe20003fc4070 */
[----:B------:R-:W-:-:S12]  /*0660*/  IMAD R14, R11, 0x4, R15 ;  /* 0x000000040b0e7824 */ /* 0x000fd800078e020f */
[----:B------:R-:W-:Y:S01]  /*0670*/  @!P6 IMAD.IADD R18, R18, 0x1, -R13 ;  /* 0x000000011212e824 */ /* 0x000fe200078e0a0d */
[----:B------:R-:W-:Y:S01]  /*0680*/  LOP3.LUT R13, RZ, R11, RZ, 0x33, !PT ;  /* 0x0000000bff0d7212 */ /* 0x000fe200078e33ff */
[----:B------:R-:W-:-:S03]  /*0690*/  @!P6 VIADD R7, R7, 0x1 ;  /* 0x000000010707e836 */ /* 0x000fc60000000000 */
[----:B------:R-:W-:Y:S02]  /*06a0*/  ISETP.GE.U32.AND P4, PT, R18, R3, PT ;  /* 0x000000031200720c */ /* 0x000fe40003f86070 */
[----:B------:R-:W-:-:S05]  /*06b0*/  SEL R10, R13, R10, !P3 ;  /* 0x0000000a0d0a7207 */ /* 0x000fca0005800000 */
[----:B------:R0:W-:Y:S06]  /*06c0*/  STS [R15], R10 ;  /* 0x0000000a0f007388 */ /* 0x0001ec0000000800 */
[----:B------:R-:W-:-:S04]  /*06d0*/  @P4 VIADD R7, R7, 0x1 ;  /* 0x0000000107074836 */ /* 0x000fc80000000000 */
[----:B------:R-:W-:-:S05]  /*06e0*/  @!P2 IMAD.MOV R7, RZ, RZ, -R7 ;  /* 0x000000ffff07a224 */ /* 0x000fca00078e0a07 */
[----:B------:R-:W-:-:S05]  /*06f0*/  SEL R7, R13, R7, !P3 ;  /* 0x000000070d077207 */ /* 0x000fca0005800000 */
[----:B------:R0:W-:Y:S01]  /*0700*/  STS [R14], R7 ;  /* 0x000000070e007388 */ /* 0x0001e20000000800 */
[----:B------:R-:W-:Y:S05]  /*0710*/  @P1 BRA `(.L_x_320) ;  /* 0xfffffffc003c1947 */ /* 0x000fea000383ffff */
.L_x_319:
[----:B------:R-:W-:Y:S05]  /*0720*/  BSYNC B1 ;  /* 0x0000000000017941 */ /* 0x000fea0003800000 */
.L_x_318:
[----:B------:R-:W-:Y:S05]  /*0730*/  @!P0 BRA `(.L_x_317) ;  /* 0x0000000800988947 */ /* 0x000fea0003800000 */
[-C--:B------:R-:W-:Y:S01]  /*0740*/  IABS R3, R11.reuse ;  /* 0x0000000b00037213 */ /* 0x080fe20000000000 */
[----:B------:R-:W1:Y:S01]  /*0750*/  S2UR UR5, SR_CgaCtaId ;  /* 0x00000000000579c3 */ /* 0x000e620000008800 */
[----:B------:R-:W-:Y:S01]  /*0760*/  UMOV UR4, 0x400 ;  /* 0x0000040000047882 */ /* 0x000fe20000000000 */
[----:B------:R-:W-:Y:S01]  /*0770*/  UIMAD UR6, UR7, UR8, URZ ;  /* 0x00000008070672a4 */ /* 0x000fe2000f8e023f */
[----:B------:R-:W2:Y:S01]  /*0780*/  I2F.RP R8, R3 ;  /* 0x0000000300087306 */ /* 0x000ea20000209400 */
[----:B------:R-:W-:-:S07]  /*0790*/  IADD3 R5, R21, R11, RZ ;  /* 0x0000000b15057210 */ /* 0x000fce0007ffe0ff */
[----:B--2---:R-:W2:Y:S01]  /*07a0*/  MUFU.RCP R8, R8 ;  /* 0x0000000800087308 */ /* 0x004ea20000001000 */
[----:B-1----:R-:W-:-:S06]  /*07b0*/  ULEA UR4, UR5, UR4, 0x18 ;  /* 0x0000000405047291 */ /* 0x002fcc000f8ec03f */
[----:B------:R-:W-:Y:S01]  /*07c0*/  LEA R5, R5, UR4, 0x2 ;  /* 0x0000000405057c11 */ /* 0x000fe2000f8e10ff */
[----:B--2---:R-:W-:Y:S02]  /*07d0*/  VIADD R6, R8, 0xffffffe ;  /* 0x0ffffffe08067836 */ /* 0x004fe40000000000 */
[----:B------:R-:W-:Y:S02]  /*07e0*/  IMAD R8, R12, UR6, RZ ;  /* 0x000000060c087c24 */ /* 0x000fe4000f8e02ff */
[----:B0-----:R0:W1:Y:S02]  /*07f0*/  F2I.FTZ.U32.TRUNC.NTZ R7, R6 ;  /* 0x0000000600077305 */ /* 0x001064000021f000 */
[----:B0-----:R-:W-:Y:S02]  /*0800*/  IMAD.MOV.U32 R6, RZ, RZ, RZ ;  /* 0x000000ffff067224 */ /* 0x001fe400078e00ff */
[----:B-1----:R-:W-:-:S04]  /*0810*/  IMAD.MOV R10, RZ, RZ, -R7 ;  /* 0x000000ffff0a7224 */ /* 0x002fc800078e0a07 */
[----:B------:R-:W-:-:S04]  /*0820*/  IMAD R9, R10, R3, RZ ;  /* 0x000000030a097224 */ /* 0x000fc800078e02ff */
[----:B------:R-:W-:Y:S01]  /*0830*/  IMAD.HI.U32 R6, R7, R9, R6 ;  /* 0x0000000907067227 */ /* 0x000fe200078e0006 */
[----:B------:R-:W-:-:S07]  /*0840*/  LEA R7, R21, UR4, 0x2 ;  /* 0x0000000415077c11 */ /* 0x000fce000f8e10ff */
.L_x_321:
[----:B------:R-:W-:Y:S01]  /*0850*/  IMAD.U32 R11, RZ, RZ, UR10 ;  /* 0x0000000aff0b7e24 */ /* 0x000fe2000f8e00ff */
[----:B------:R-:W-:Y:S01]  /*0860*/  UIMAD UR4, UR7, UR8, URZ ;  /* 0x00000008070472a4 */ /* 0x000fe2000f8e023f */
[----:B--2---:R-:W-:Y:S02]  /*0870*/  IMAD R22, R21, UR9, RZ ;  /* 0x0000000915167c24 */ /* 0x004fe4000f8e02ff */
[----:B------:R-:W-:Y:S01]  /*0880*/  IMAD.IADD R21, R2, 0x1, R21 ;  /* 0x0000000102157824 */ /* 0x000fe200078e0215 */
[----:B------:R-:W-:Y:S02]  /*0890*/  IABS R17, R11 ;  /* 0x0000000b00117213 */ /* 0x000fe40000000000 */
[----:B------:R-:W-:Y:S01]  /*08a0*/  IABS R10, R22 ;  /* 0x00000016000a7213 */ /* 0x000fe20000000000 */
[----:B------:R-:W-:Y:S01]  /*08b0*/  IMAD R18, R21, UR9, RZ ;  /* 0x0000000915127c24 */ /* 0x000fe2000f8e02ff */
[----:B------:R-:W0:Y:S01]  /*08c0*/  I2F.RP R13, R17 ;  /* 0x00000011000d7306 */ /* 0x000e220000209400 */
[----:B------:R-:W-:-:S02]  /*08d0*/  IADD3 R23, R4, UR9, R22 ;  /* 0x0000000904177c10 */ /* 0x000fc4000fffe016 */
[----:B------:R-:W-:Y:S01]  /*08e0*/  IMAD.HI.U32 R24, R6, R10, RZ ;  /* 0x0000000a06187227 */ /* 0x000fe200078e00ff */
[----:B------:R-:W-:Y:S02]  /*08f0*/  IADD3 R21, R2, R21, RZ ;  /* 0x0000001502157210 */ /* 0x000fe40007ffe0ff */
[----:B------:R-:W-:Y:S02]  /*0900*/  IABS R16, R23 ;  /* 0x0000001700107213 */ /* 0x000fe40000000000 */
[----:B------:R-:W-:Y:S01]  /*0910*/  IADD3 R6, -R24, RZ, RZ ;  /* 0x000000ff18067210 */ /* 0x000fe20007ffe1ff */
[----:B------:R-:W-:Y:S01]  /*0920*/  IMAD R20, R21, UR9, RZ ;  /* 0x0000000915147c24 */ /* 0x000fe2000f8e02ff */
[----:B------:R-:W-:Y:S01]  /*0930*/  IADD3 R19, R4, UR9, R18 ;  /* 0x0000000904137c10 */ /* 0x000fe2000fffe012 */
[----:B------:R-:W-:Y:S01]  /*0940*/  IMAD.IADD R21, R2, 0x1, R21 ;  /* 0x0000000102157824 */ /* 0x000fe200078e0215 */
[----:B------:R-:W-:Y:S01]  /*0950*/  LOP3.LUT R22, R22, R11, RZ, 0x3c, !PT ;  /* 0x0000000b16167212 */ /* 0x000fe200078e3cff */
[----:B------:R-:W-:Y:S01]  /*0960*/  IMAD R10, R17, R6, R10 ;  /* 0x00000006110a7224 */ /* 0x000fe200078e020a */
[----:B------:R-:W-:Y:S01]  /*0970*/  IABS R15, R19 ;  /* 0x00000013000f7213 */ /* 0x000fe20000000000 */
[----:B0-----:R-:W0:Y:S01]  /*0980*/  MUFU.RCP R13, R13 ;  /* 0x0000000d000d7308 */ /* 0x001e220000001000 */
[----:B------:R-:W-:-:S02]  /*0990*/  IABS R25, R20 ;  /* 0x0000001400197213 */ /* 0x000fc40000000000 */
[----:B------:R-:W-:Y:S02]  /*09a0*/  ISETP.GT.U32.AND P4, PT, R3, R10, PT ;  /* 0x0000000a0300720c */ /* 0x000fe40003f84070 */
[----:B------:R-:W-:Y:S02]  /*09b0*/  ISETP.GE.AND P2, PT, R22, RZ, PT ;  /* 0x000000ff1600720c */ /* 0x000fe40003f46270 */
[-C--:B------:R-:W-:Y:S02]  /*09c0*/  LOP3.LUT R23, R23, R11.reuse, RZ, 0x3c, !PT ;  /* 0x0000000b17177212 */ /* 0x080fe400078e3cff */
[----:B------:R-:W-:Y:S02]  /*09d0*/  LOP3.LUT R19, R19, R11, RZ, 0x3c, !PT ;  /* 0x0000000b13137212 */ /* 0x000fe400078e3cff */
[----:B------:R-:W-:Y:S01]  /*09e0*/  ISETP.GE.AND P3, PT, R23, RZ, PT ;  /* 0x000000ff1700720c */ /* 0x000fe20003f66270 */
[----:B------:R-:W-:Y:S02]  /*09f0*/  IMAD R23, R21, UR9, RZ ;  /* 0x0000000915177c24 */ /* 0x000fe4000f8e02ff */
[----:B------:R-:W-:-:S02]  /*0a00*/  IMAD.IADD R21, R2, 0x1, R21 ;  /* 0x0000000102157824 */ /* 0x000fc400078e0215 */
[----:B------:R-:W-:Y:S01]  /*0a10*/  @!P4 IMAD.IADD R10, R10, 0x1, -R17 ;  /* 0x000000010a0ac824 */ /* 0x000fe200078e0a11 */
[----:B------:R-:W-:Y:S01]  /*0a20*/  @!P4 IADD3 R24, R24, 0x1, RZ ;  /* 0x000000011818c810 */ /* 0x000fe20007ffe0ff */
[----:B0-----:R-:W-:-:S03]  /*0a30*/  VIADD R8, R13, 0xffffffe ;  /* 0x0ffffffe0d087836 */ /* 0x001fc60000000000 */
[----:B------:R-:W-:Y:S01]  /*0a40*/  ISETP.GE.U32.AND P1, PT, R10, R3, PT ;  /* 0x000000030a00720c */ /* 0x000fe20003f26070 */
[----:B------:R0:W1:Y:S01]  /*0a50*/  F2I.FTZ.U32.TRUNC.NTZ R9, R8 ;  /* 0x0000000800097305 */ /* 0x000062000021f000 */
[----:B------:R-:W-:Y:S02]  /*0a60*/  IMAD.MOV.U32 R3, RZ, RZ, R17 ;  /* 0x000000ffff037224 */ /* 0x000fe400078e0011 */
[----:B0-----:R-:W-:-:S09]  /*0a70*/  IMAD.MOV.U32 R8, RZ, RZ, RZ ;  /* 0x000000ffff087224 */ /* 0x001fd200078e00ff */
[----:B------:R-:W-:Y:S02]  /*0a80*/  @P1 VIADD R24, R24, 0x1 ;  /* 0x0000000118181836 */ /* 0x000fe40000000000 */
[----:B-1----:R-:W-:-:S03]  /*0a90*/  IMAD.MOV R14, RZ, RZ, -R9 ;  /* 0x000000ffff0e7224 */ /* 0x002fc600078e0a09 */
[----:B------:R-:W-:Y:S01]  /*0aa0*/  @!P2 IADD3 R24, -R24, RZ, RZ ;  /* 0x000000ff1818a210 */ /* 0x000fe20007ffe1ff */
[----:B------:R-:W-:Y:S01]  /*0ab0*/  IMAD R13, R14, R17, RZ ;  /* 0x000000110e0d7224 */ /* 0x000fe200078e02ff */
[----:B------:R-:W-:Y:S02]  /*0ac0*/  IABS R14, R18 ;  /* 0x00000012000e7213 */ /* 0x000fe40000000000 */
[----:B------:R-:W-:Y:S01]  /*0ad0*/  LOP3.LUT R18, R18, R11, RZ, 0x3c, !PT ;  /* 0x0000000b12127212 */ /* 0x000fe200078e3cff */
[----:B------:R-:W-:-:S06]  /*0ae0*/  IMAD.HI.U32 R6, R9, R13, R8 ;  /* 0x0000000d09067227 */ /* 0x000fcc00078e0008 */
[----:B------:R-:W-:-:S04]  /*0af0*/  IMAD.HI.U32 R8, R6, R16, RZ ;  /* 0x0000001006087227 */ /* 0x000fc800078e00ff */
[----:B------:R-:W-:Y:S02]  /*0b00*/  IMAD.MOV R9, RZ, RZ, -R8 ;  /* 0x000000ffff097224 */ /* 0x000fe400078e0a08 */
[----:B------:R-:W-:-:S04]  /*0b10*/  IMAD.HI.U32 R10, R6, R15, RZ ;  /* 0x0000000f060a7227 */ /* 0x000fc800078e00ff */
[----:B------:R-:W-:Y:S02]  /*0b20*/  IMAD R16, R17, R9, R16 ;  /* 0x0000000911107224 */ /* 0x000fe400078e0210 */
[----:B------:R-:W-:-:S03]  /*0b30*/  IMAD.HI.U32 R9, R6, R14, RZ ;  /* 0x0000000e06097227 */ /* 0x000fc600078e00ff */
[----:B------:R-:W-:Y:S01]  /*0b40*/  ISETP.GT.U32.AND P6, PT, R3, R16, PT ;  /* 0x000000100300720c */ /* 0x000fe20003fc4070 */
[----:B------:R-:W-:Y:S01]  /*0b50*/  IMAD.HI.U32 R13, R6, R25, RZ ;  /* 0x00000019060d7227 */ /* 0x000fe200078e00ff */
[----:B------:R-:W-:-:S03]  /*0b60*/  IADD3 R27, -R9, RZ, RZ ;  /* 0x000000ff091b7210 */ /* 0x000fc60007ffe1ff */
[----:B------:R-:W-:Y:S02]  /*0b70*/  IMAD.MOV R26, RZ, RZ, -R10 ;  /* 0x000000ffff1a7224 */ /* 0x000fe400078e0a0a */
[C---:B------:R-:W-:Y:S01]  /*0b80*/  IMAD R14, R17.reuse, R27, R14 ;  /* 0x0000001b110e7224 */ /* 0x040fe200078e020e */
[----:B------:R-:W-:Y:S01]  /*0b90*/  IABS R27, R23 ;  /* 0x00000017001b7213 */ /* 0x000fe20000000000 */
[----:B------:R-:W-:Y:S02]  /*0ba0*/  IMAD.MOV R22, RZ, RZ, -R13 ;  /* 0x000000ffff167224 */ /* 0x000fe400078e0a0d */
[----:B------:R-:W-:Y:S01]  /*0bb0*/  IMAD R15, R17, R26, R15 ;  /* 0x0000001a110f7224 */ /* 0x000fe200078e020f */
[----:B------:R-:W-:Y:S01]  /*0bc0*/  ISETP.GT.U32.AND P0, PT, R3, R14, PT ;  /* 0x0000000e0300720c */ /* 0x000fe20003f04070 */
[----:B------:R-:W-:Y:S01]  /*0bd0*/  IMAD R25, R17, R22, R25 ;  /* 0x0000001611197224 */ /* 0x000fe200078e0219 */
[----:B------:R-:W-:Y:S01]  /*0be0*/  IADD3 R22, R4, UR9, R20 ;  /* 0x0000000904167c10 */ /* 0x000fe2000fffe014 */
[----:B------:R-:W-:Y:S01]  /*0bf0*/  @!P6 IMAD.IADD R16, R16, 0x1, -R17 ;  /* 0x000000011010e824 */ /* 0x000fe200078e0a11 */
[C---:B------:R-:W-:Y:S01]  /*0c00*/  ISETP.GT.U32.AND P4, PT, R3.reuse, R15, PT ;  /* 0x0000000f0300720c */ /* 0x040fe20003f84070 */
[----:B------:R-:W-:Y:S01]  /*0c10*/  @!P6 VIADD R8, R8, 0x1 ;  /* 0x000000010808e836 */ /* 0x000fe20000000000 */
[----:B------:R-:W-:-:S02]  /*0c20*/  ISETP.GT.U32.AND P5, PT, R3, R25, PT ;  /* 0x000000190300720c */ /* 0x000fc40003fa4070 */
[----:B------:R-:W-:Y:S02]  /*0c30*/  ISETP.GE.U32.AND P1, PT, R16, R3, PT ;  /* 0x000000031000720c */ /* 0x000fe40003f26070 */
[----:B------:R-:W-:Y:S02]  /*0c40*/  IABS R26, R22 ;  /* 0x00000016001a7213 */ /* 0x000fe40000000000 */
[-C--:B------:R-:W-:Y:S01]  /*0c50*/  LOP3.LUT R20, R20, R11.reuse, RZ, 0x3c, !PT ;  /* 0x0000000b14147212 */ /* 0x080fe200078e3cff */
[--C-:B------:R-:W-:Y:S01]  /*0c60*/  @!P0 IMAD.IADD R14, R14, 0x1, -R17.reuse ;  /* 0x000000010e0e8824 */ /* 0x100fe200078e0a11 */
[----:B------:R-:W-:Y:S01]  /*0c70*/  LOP3.LUT R22, R22, R11, RZ, 0x3c, !PT ;  /* 0x0000000b16167212 */ /* 0x000fe200078e3cff */
[----:B------:R-:W-:Y:S02]  /*0c80*/  @!P0 VIADD R9, R9, 0x1 ;  /* 0x0000000109098836 */ /* 0x000fe40000000000 */
[----:B------:R-:W-:Y:S01]  /*0c90*/  @!P4 IMAD.IADD R15, R15, 0x1, -R17 ;  /* 0x000000010f0fc824 */ /* 0x000fe200078e0a11 */
[----:B------:R-:W-:Y:S01]  /*0ca0*/  ISETP.GE.U32.AND P2, PT, R14, R3, PT ;  /* 0x000000030e00720c */ /* 0x000fe20003f46070 */
[----:B------:R-:W-:-:S03]  /*0cb0*/  IMAD.HI.U32 R14, R6, R26, RZ ;  /* 0x0000001a060e7227 */ /* 0x000fc600078e00ff */
[----:B------:R-:W-:Y:S01]  /*0cc0*/  ISETP.GE.U32.AND P6, PT, R15, R3, PT ;  /* 0x000000030f00720c */ /* 0x000fe20003fc6070 */
[----:B------:R-:W-:Y:S01]  /*0cd0*/  @!P5 IMAD.IADD R25, R25, 0x1, -R17 ;  /* 0x000000011919d824 */ /* 0x000fe200078e0a11 */
[----:B------:R-:W-:Y:S01]  /*0ce0*/  IADD3 R16, -R14, RZ, RZ ;  /* 0x000000ff0e107210 */ /* 0x000fe20007ffe1ff */
[----:B------:R-:W-:Y:S02]  /*0cf0*/  @P1 VIADD R8, R8, 0x1 ;  /* 0x0000000108081836 */ /* 0x000fe40000000000 */
[----:B------:R-:W-:Y:S01]  /*0d00*/  IMAD.HI.U32 R15, R6, R27, RZ ;  /* 0x0000001b060f7227 */ /* 0x000fe200078e00ff */
[----:B------:R-:W-:Y:S02]  /*0d10*/  ISETP.GE.U32.AND P1, PT, R25, R3, PT ;  /* 0x000000031900720c */ /* 0x000fe40003f26070 */
[----:B------:R-:W-:Y:S01]  /*0d20*/  IADD3 R25, R4, UR9, R23 ;  /* 0x0000000904197c10 */ /* 0x000fe2000fffe017 */
[----:B------:R-:W-:Y:S01]  /*0d30*/  IMAD R26, R17, R16, R26 ;  /* 0x00000010111a7224 */ /* 0x000fe200078e021a */
[----:B------:R-:W-:Y:S01]  /*0d40*/  @P2 IADD3 R9, R9, 0x1, RZ ;  /* 0x0000000109092810 */ /* 0x000fe20007ffe0ff */
[----:B------:R-:W-:Y:S01]  /*0d50*/  IMAD.MOV R16, RZ, RZ, -R15 ;  /* 0x000000ffff107224 */ /* 0x000fe200078e0a0f */
[----:B------:R-:W-:Y:S01]  /*0d60*/  IABS R28, R25 ;  /* 0x00000019001c7213 */ /* 0x000fe20000000000 */
[----:B------:R-:W-:Y:S01]  /*0d70*/  @!P4 VIADD R10, R10, 0x1 ;  /* 0x000000010a0ac836 */ /* 0x000fe20000000000 */
[----:B------:R-:W-:Y:S01]  /*0d80*/  ISETP.GT.U32.AND P0, PT, R3, R26, PT ;  /* 0x0000001a0300720c */ /* 0x000fe20003f04070 */
[----:B------:R-:W-:Y:S01]  /*0d90*/  IMAD R27, R17, R16, R27 ;  /* 0x00000010111b7224 */ /* 0x000fe200078e021b */
[----:B------:R-:W-:Y:S01]  /*0da0*/  LOP3.LUT R23, R23, R11, RZ, 0x3c, !PT ;  /* 0x0000000b17177212 */ /* 0x000fe200078e3cff */
[----:B------:R-:W-:Y:S01]  /*0db0*/  IMAD.HI.U32 R16, R6, R28, RZ ;  /* 0x0000001c06107227 */ /* 0x000fe200078e00ff */
[----:B------:R-:W-:-:S02]  /*0dc0*/  @P6 IADD3 R10, R10, 0x1, RZ ;  /* 0x000000010a0a6810 */ /* 0x000fc40007ffe0ff */
[----:B------:R-:W-:Y:S01]  /*0dd0*/  ISETP.GT.U32.AND P2, PT, R3, R27, PT ;  /* 0x0000001b0300720c */ /* 0x000fe20003f44070 */
[----:B------:R-:W-:Y:S01]  /*0de0*/  IMAD.MOV R29, RZ, RZ, -R16 ;  /* 0x000000ffff1d7224 */ /* 0x000fe200078e0a10 */
[----:B------:R-:W-:Y:S01]  /*0df0*/  LOP3.LUT R25, R25, R11, RZ, 0x3c, !PT ;  /* 0x0000000b19197212 */ /* 0x000fe200078e3cff */
[----:B------:R-:W-:Y:S02]  /*0e00*/  @!P5 VIADD R13, R13, 0x1 ;  /* 0x000000010d0dd836 */ /* 0x000fe40000000000 */
[----:B------:R-:W-:Y:S02]  /*0e10*/  IMAD R28, R17, R29, R28 ;  /* 0x0000001d111c7224 */ /* 0x000fe400078e021c */
[--C-:B------:R-:W-:Y:S01]  /*0e20*/  @!P0 IMAD.IADD R26, R26, 0x1, -R17.reuse ;  /* 0x000000011a1a8824 */ /* 0x100fe200078e0a11 */
[----:B------:R-:W-:Y:S01]  /*0e30*/  @!P0 IADD3 R14, R14, 0x1, RZ ;  /* 0x000000010e0e8810 */ /* 0x000fe20007ffe0ff */
[----:B------:R-:W-:Y:S01]  /*0e40*/  @P1 VIADD R13, R13, 0x1 ;  /* 0x000000010d0d1836 */ /* 0x000fe20000000000 */
[----:B------:R-:W-:Y:S01]  /*0e50*/  ISETP.GT.U32.AND P6, PT, R3, R28, PT ;  /* 0x0000001c0300720c */ /* 0x000fe20003fc4070 */
[----:B------:R-:W-:Y:S01]  /*0e60*/  @!P3 IMAD.MOV R8, RZ, RZ, -R8 ;  /* 0x000000ffff08b224 */ /* 0x000fe200078e0a08 */
[-C--:B------:R-:W-:Y:S01]  /*0e70*/  ISETP.GE.U32.AND P4, PT, R26, R3.reuse, PT ;  /* 0x000000031a00720c */ /* 0x080fe20003f86070 */
[----:B------:R-:W-:Y:S01]  /*0e80*/  @!P2 IMAD.IADD R27, R27, 0x1, -R17 ;  /* 0x000000011b1ba824 */ /* 0x000fe200078e0a11 */
[----:B------:R-:W-:Y:S01]  /*0e90*/  ISETP.GE.AND P1, PT, R18, RZ, PT ;  /* 0x000000ff1200720c */ /* 0x000fe20003f26270 */
[----:B------:R-:W-:Y:S01]  /*0ea0*/  @!P2 VIADD R15, R15, 0x1 ;  /* 0x000000010f0fa836 */ /* 0x000fe20000000000 */
[----:B------:R-:W-:Y:S01]  /*0eb0*/  ISETP.GE.AND P0, PT, R19, RZ, PT ;  /* 0x000000ff1300720c */ /* 0x000fe20003f06270 */
[----:B------:R-:W-:Y:S01]  /*0ec0*/  IMAD R29, R12, UR4, RZ ;  /* 0x000000040c1d7c24 */ /* 0x000fe2000f8e02ff */
[----:B------:R-:W-:-:S02]  /*0ed0*/  ISETP.GE.U32.AND P5, PT, R27, R3, PT ;  /* 0x000000031b00720c */ /* 0x000fc40003fa6070 */
[----:B------:R-:W-:Y:S01]  /*0ee0*/  ISETP.GE.AND P3, PT, R23, RZ, PT ;  /* 0x000000ff1700720c */ /* 0x000fe20003f66270 */
[C---:B------:R-:W-:Y:S02]  /*0ef0*/  IMAD R19, R29.reuse, 0x4, R7 ;  /* 0x000000041d137824 */ /* 0x040fe400078e0207 */
[----:B------:R-:W-:Y:S01]  /*0f00*/  @!P6 IMAD.IADD R28, R28, 0x1, -R17 ;  /* 0x000000011c1ce824 */ /* 0x000fe200078e0a11 */
[----:B------:R-:W-:Y:S01]  /*0f10*/  LOP3.LUT R17, RZ, R11, RZ, 0x33, !PT ;  /* 0x0000000bff117212 */ /* 0x000fe200078e33ff */
[----:B------:R-:W-:Y:S01]  /*0f20*/  @!P6 VIADD R16, R16, 0x1 ;  /* 0x000000011010e836 */ /* 0x000fe20000000000 */
[----:B------:R-:W-:Y:S01]  /*0f30*/  ISETP.GE.AND P6, PT, R22, RZ, PT ;  /* 0x000000ff1600720c */ /* 0x000fe20003fc6270 */
[----:B------:R-:W-:Y:S01]  /*0f40*/  @P4 VIADD R14, R14, 0x1 ;  /* 0x000000010e0e4836 */ /* 0x000fe20000000000 */
[----:B------:R-:W-:Y:S01]  /*0f50*/  ISETP.GE.U32.AND P2, PT, R28, R3, PT ;  /* 0x000000031c00720c */ /* 0x000fe20003f46070 */
[----:B------:R-:W-:Y:S01]  /*0f60*/  IMAD R18, R29, 0x4, R5 ;  /* 0x000000041d127824 */ /* 0x000fe200078e0205 */
[----:B------:R-:W-:Y:S01]  /*0f70*/  ISETP.GE.AND P4, PT, R20, RZ, PT ;  /* 0x000000ff1400720c */ /* 0x000fe20003f86270 */
[----:B------:R-:W-:Y:S01]  /*0f80*/  @!P0 IMAD.MOV R10, RZ, RZ, -R10 ;  /* 0x000000ffff0a8224 */ /* 0x000fe200078e0a0a */
[----:B------:R-:W-:Y:S01]  /*0f90*/  @P5 IADD3 R15, R15, 0x1, RZ ;  /* 0x000000010f0f5810 */ /* 0x000fe20007ffe0ff */
[----:B------:R-:W-:Y:S01]  /*0fa0*/  IMAD R23, R29, 0x4, R18 ;  /* 0x000000041d177824 */ /* 0x000fe200078e0212 */
[----:B------:R-:W-:-:S02]  /*0fb0*/  ISETP.NE.AND P5, PT, R11, RZ, PT ;  /* 0x000000ff0b00720c */ /* 0x000fc40003fa5270 */
[----:B------:R-:W-:Y:S01]  /*0fc0*/  @!P1 IADD3 R9, -R9, RZ, RZ ;  /* 0x000000ff09099210 */ /* 0x000fe20007ffe1ff */
[----:B------:R-:W-:Y:S01]  /*0fd0*/  @!P3 IMAD.MOV R15, RZ, RZ, -R15 ;  /* 0x000000ffff0fb224 */ /* 0x000fe200078e0a0f */
[----:B------:R-:W-:Y:S02]  /*0fe0*/  SEL R24, R17, R24, !P5 ;  /* 0x0000001811187207 */ /* 0x000fe40006800000 */
[----:B------:R-:W-:Y:S02]  /*0ff0*/  @!P6 IADD3 R14, -R14, RZ, RZ ;  /* 0x000000ff0e0ee210 */ /* 0x000fe40007ffe1ff */
[----:B------:R-:W-:Y:S01]  /*1000*/  @P2 IADD3 R16, R16, 0x1, RZ ;  /* 0x0000000110102810 */ /* 0x000fe20007ffe0ff */
[----:B------:R-:W-:Y:S01]  /*1010*/  @!P4 IMAD.MOV R13, RZ, RZ, -R13 ;  /* 0x000000ffff0dc224 */ /* 0x000fe200078e0a0d */
[----:B------:R-:W-:Y:S01]  /*1020*/  ISETP.GE.AND P2, PT, R25, RZ, PT ;  /* 0x000000ff1900720c */ /* 0x000fe20003f46270 */
[----:B------:R0:W-:Y:S01]  /*1030*/  STS [R7], R24 ;  /* 0x0000001807007388 */ /* 0x0001e20000000800 */
[----:B------:R-:W-:-:S02]  /*1040*/  SEL R8, R17, R8, !P5 ;  /* 0x0000000811087207 */ /* 0x000fc40006800000 */
[----:B------:R-:W-:Y:S02]  /*1050*/  LEA R22, R29, R19, 0x2 ;  /* 0x000000131d167211 */ /* 0x000fe400078e10ff */
[C---:B------:R-:W-:Y:S01]  /*1060*/  SEL R20, R17.reuse, R9, !P5 ;  /* 0x0000000911147207 */ /* 0x040fe20006800000 */
[----:B------:R1:W-:Y:S01]  /*1070*/  STS [R5], R8 ;  /* 0x0000000805007388 */ /* 0x0003e20000000800 */
[----:B------:R-:W-:Y:S01]  /*1080*/  SEL R9, R17, R10, !P5 ;  /* 0x0000000a11097207 */ /* 0x000fe20006800000 */
[----:B------:R-:W-:Y:S01]  /*1090*/  IMAD R10, R29, 0x4, R22 ;  /* 0x000000041d0a7824 */ /* 0x000fe200078e0216 */
[C---:B------:R-:W-:Y:S01]  /*10a0*/  SEL R13, R17.reuse, R13, !P5 ;  /* 0x0000000d110d7207 */ /* 0x040fe20006800000 */
[----:B------:R2:W-:Y:S01]  /*10b0*/  STS [R19], R20 ;  /* 0x0000001413007388 */ /* 0x0005e20000000800 */
[C---:B------:R-:W-:Y:S01]  /*10c0*/  SEL R14, R17.reuse, R14, !P5 ;  /* 0x0000000e110e7207 */ /* 0x040fe20006800000 */
[----:B------:R-:W-:Y:S01]  /*10d0*/  @!P2 IMAD.MOV R16, RZ, RZ, -R16 ;  /* 0x000000ffff10a224 */ /* 0x000fe200078e0a10 */
[----:B------:R-:W-:Y:S01]  /*10e0*/  SEL R15, R17, R15, !P5 ;  /* 0x0000000f110f7207 */ /* 0x000fe20006800000 */
[----:B------:R2:W-:Y:S01]  /*10f0*/  STS [R18], R9 ;  /* 0x0000000912007388 */ /* 0x0005e20000000800 */
[----:B------:R-:W-:Y:S01]  /*1100*/  ISETP.GE.AND P0, PT, R21, R11, PT ;  /* 0x0000000b1500720c */ /* 0x000fe20003f06270 */
[----:B0-----:R-:W-:Y:S01]  /*1110*/  IMAD R7, R29, 0x4, R10 ;  /* 0x000000041d077824 */ /* 0x001fe200078e020a */
[----:B------:R-:W-:Y:S01]  /*1120*/  SEL R16, R17, R16, !P5 ;  /* 0x0000001011107207 */ /* 0x000fe20006800000 */
[----:B------:R2:W-:Y:S01]  /*1130*/  STS [R22], R13 ;  /* 0x0000000d16007388 */ /* 0x0005e20000000800 */
[----:B------:R-:W-:-:S03]  /*1140*/  LEA R17, R29, R23, 0x2 ;  /* 0x000000171d117211 */ /* 0x000fc600078e10ff */
[----:B------:R2:W-:Y:S01]  /*1150*/  STS [R23], R14 ;  /* 0x0000000e17007388 */ /* 0x0005e20000000800 */
[----:B-1----:R-:W-:-:S03]  /*1160*/  LEA R5, R29, R17, 0x2 ;  /* 0x000000111d057211 */ /* 0x002fc600078e10ff */
[----:B------:R2:W-:Y:S04]  /*1170*/  STS [R10], R15 ;  /* 0x0000000f0a007388 */ /* 0x0005e80000000800 */
[----:B------:R2:W-:Y:S01]  /*1180*/  STS [R17], R16 ;  /* 0x0000001011007388 */ /* 0x0005e20000000800 */
[----:B------:R-:W-:Y:S05]  /*1190*/  @!P0 BRA `(.L_x_321) ;  /* 0xfffffff400ac8947 */ /* 0x000fea000383ffff */
.L_x_317:
[----:B------:R-:W-:Y:S05]  /*11a0*/  BSYNC B0 ;  /* 0x0000000000007941 */ /* 0x000fea0003800000 */
.L_x_316:
[----:B------:R-:W2:Y:S01]  /*11b0*/  LDC R6, c[0x0][0x14] ;  /* 0x00000500ff067b82 */ /* 0x000ea20000000800 */
[----:B------:R-:W-:Y:S01]  /*11c0*/  UMOV UR4, 0x400 ;  /* 0x0000040000047882 */ /* 0x000fe20000000000 */
[----:B------:R-:W-:Y:S01]  /*11d0*/  ULDC UR6, c[0x0][0x234] ;  /* 0x00008d0000067ab9 */ /* 0x000fe20000000800 */
[----:B------:R-:W-:Y:S05]  /*11e0*/  BSSY B0, `(.L_x_322) ;  /* 0x0000058000007945 */ /* 0x000fea0003800000 */
[----:B0-----:R-:W0:Y:S08]  /*11f0*/  LDC R7, c[0x0][0x10] ;  /* 0x00000400ff077b82 */ /* 0x001e300000000800 */
[----:B------:R-:W1:Y:S01]  /*1200*/  LDC R3, c[0x0][0x220] ;  /* 0x00008800ff037b82 */ /* 0x000e620000000800 */
[----:B--2---:R-:W2:Y:S07]  /*1210*/  I2F.U32.RP R10, R6 ;  /* 0x00000006000a7306 */ /* 0x004eae0000209000 */
[----:B------:R-:W3:Y:S01]  /*1220*/  LDC R21, c[0x0][0x230] ;  /* 0x00008c00ff157b82 */ /* 0x000ee20000000800 */
[----:B0-----:R-:W0:Y:S07]  /*1230*/  I2F.U32.RP R13, R7 ;  /* 0x00000007000d7306 */ /* 0x001e2e0000209000 */
[----:B------:R-:W4:Y:S01]  /*1240*/  S2UR UR5, SR_CgaCtaId ;  /* 0x00000000000579c3 */ /* 0x000f220000008800 */
[----:B--2---:R-:W2:Y:S07]  /*1250*/  MUFU.RCP R10, R10 ;  /* 0x0000000a000a7308 */ /* 0x004eae0000001000 */
[----:B------:R-:W4:Y:S01]  /*1260*/  LDC.64 R4, c[0x0][0x228] ;  /* 0x00008a00ff047b82 */ /* 0x000f220000000a00 */
[----:B0-----:R-:W0:Y:S01]  /*1270*/  MUFU.RCP R13, R13 ;  /* 0x0000000d000d7308 */ /* 0x001e220000001000 */
[----:B---3--:R-:W-:-:S07]  /*1280*/  ISETP.GE.AND P0, PT, R0, R21, PT ;  /* 0x000000150000720c */ /* 0x008fce0003f06270 */
[----:B-1----:R-:W1:Y:S01]  /*1290*/  I2F.U32.RP R3, R3 ;  /* 0x0000000300037306 */ /* 0x002e620000209000 */
[----:B--2---:R-:W-:Y:S01]  /*12a0*/  VIADD R8, R10, 0xffffffe ;  /* 0x0ffffffe0a087836 */ /* 0x004fe20000000000 */
[----:B----4-:R-:W-:-:S03]  /*12b0*/  ULEA UR4, UR5, UR4, 0x18 ;  /* 0x0000000405047291 */ /* 0x010fc6000f8ec03f */
[----:B------:R-:W-:-:S03]  /*12c0*/  ULDC UR5, c[0x0][0x228] ;  /* 0x00008a0000057ab9 */ /* 0x000fc60000000800 */
[----:B------:R-:W2:Y:S01]  /*12d0*/  F2I.FTZ.U32.TRUNC.NTZ R9, R8 ;  /* 0x0000000800097305 */ /* 0x000ea2000021f000 */
[----:B0-----:R-:W-:Y:S01]  /*12e0*/  VIADD R14, R13, 0xffffffe ;  /* 0x0ffffffe0d0e7836 */ /* 0x001fe20000000000 */
[----:B------:R-:W-:-:S06]  /*12f0*/  LEA R11, R11, UR4, 0x3 ;  /* 0x000000040b0b7c11 */ /* 0x000fcc000f8e18ff */
[----:B-1----:R-:W0:Y:S01]  /*1300*/  MUFU.RCP R3, R3 ;  /* 0x0000000300037308 */ /* 0x002e220000001000 */
[----:B--2---:R-:W-:-:S07]  /*1310*/  IADD3 R10, RZ, -R9, RZ ;  /* 0x80000009ff0a7210 */ /* 0x004fce0007ffe0ff */
[----:B------:R1:W2:Y:S01]  /*1320*/  F2I.FTZ.U32.TRUNC.NTZ R15, R14 ;  /* 0x0000000e000f7305 */ /* 0x0002a2000021f000 */
[----:B------:R-:W-:Y:S05]  /*1330*/  @P0 BRA `(.L_x_323) ;  /* 0x0000000400080947 */ /* 0x000fea0003800000 */
[----:B------:R-:W-:Y:S01]  /*1340*/  IABS R19, R21 ;  /* 0x0000001500137213 */ /* 0x000fe20000000000 */
[----:B------:R-:W3:Y:S01]  /*1350*/  LDC R13, c[0x0][0x230] ;  /* 0x00008c00ff0d7b82 */ /* 0x000ee20000000800 */
[----:B------:R-:W-:Y:S01]  /*1360*/  IADD3 R18, R21, -0x1, RZ ;  /* 0xffffffff15127810 */ /* 0x000fe20007ffe0ff */
[----:B------:R-:W-:Y:S01]  /*1370*/  IMAD.MOV.U32 R21, RZ, RZ, R0 ;  /* 0x000000ffff157224 */ /* 0x000fe200078e0000 */
[----:B------:R-:W4:Y:S08]  /*1380*/  I2F.RP R20, R19 ;  /* 0x0000001300147306 */ /* 0x000f300000209400 */
[----:B----4-:R-:W4:Y:S02]  /*1390*/  MUFU.RCP R20, R20 ;  /* 0x0000001400147308 */ /* 0x010f240000001000 */
[----:B----4-:R-:W-:-:S06]  /*13a0*/  VIADD R17, R20, 0xffffffe ;  /* 0x0ffffffe14117836 */ /* 0x010fcc0000000000 */
[----:B------:R-:W4:Y:S02]  /*13b0*/  F2I.FTZ.U32.TRUNC.NTZ R17, R17 ;  /* 0x0000001100117305 */ /* 0x000f24000021f000 */
[----:B----4-:R-:W-:-:S04]  /*13c0*/  IMAD.MOV R16, RZ, RZ, -R17 ;  /* 0x000000ffff107224 */ /* 0x010fc800078e0a11 */
[----:B------:R-:W-:Y:S02]  /*13d0*/  IMAD R23, R16, R19, RZ ;  /* 0x0000001310177224 */ /* 0x000fe400078e02ff */
[----:B------:R-:W-:-:S04]  /*13e0*/  IMAD.MOV.U32 R16, RZ, RZ, RZ ;  /* 0x000000ffff107224 */ /* 0x000fc800078e00ff */
[----:B---3--:R-:W-:-:S07]  /*13f0*/  IMAD.HI.U32 R16, R17, R23, R16 ;  /* 0x0000001711107227 */ /* 0x008fce00078e0010 */
.L_x_324:
[----:B------:R-:W-:Y:S01]  /*1400*/  IABS R20, R13 ;  /* 0x0000000d00147213 */ /* 0x000fe20000000000 */
[C---:B---3--:R-:W-:Y:S01]  /*1410*/  IMAD R24, R21.reuse, UR5, RZ ;  /* 0x0000000515187c24 */ /* 0x048fe2000f8e02ff */
[----:B------:R-:W-:Y:S02]  /*1420*/  IADD3 R23, R21, 0x1, RZ ;  /* 0x0000000115177810 */ /* 0x000fe40007ffe0ff */
[----:B------:R-:W3:Y:S03]  /*1430*/  I2F.RP R27, R20 ;  /* 0x00000014001b7306 */ /* 0x000ee60000209400 */
[----:B------:R-:W-:-:S05]  /*1440*/  IMAD R23, R23, UR5, R18 ;  /* 0x0000000517177c24 */ /* 0x000fca000f8e0212 */
[----:B------:R-:W-:Y:S02]  /*1450*/  IABS R25, R23 ;  /* 0x0000001700197213 */ /* 0x000fe40000000000 */
[----:B------:R-:W-:-:S03]  /*1460*/  LOP3.LUT R23, R23, R13, RZ, 0x3c, !PT ;  /* 0x0000000d17177212 */ /* 0x000fc600078e3cff */
[----:B------:R-:W-:Y:S01]  /*1470*/  IMAD.HI.U32 R22, R16, R25, RZ ;  /* 0x0000001910167227 */ /* 0x000fe200078e00ff */
[----:B------:R-:W-:Y:S01]  /*1480*/  ISETP.GE.AND P3, PT, R23, RZ, PT ;  /* 0x000000ff1700720c */ /* 0x000fe20003f66270 */
[----:B---3--:R-:W3:Y:S02]  /*1490*/  MUFU.RCP R27, R27 ;  /* 0x0000001b001b7308 */ /* 0x008ee40000001000 */
[----:B------:R-:W-:-:S04]  /*14a0*/  IMAD.MOV R26, RZ, RZ, -R22 ;  /* 0x000000ffff1a7224 */ /* 0x000fc800078e0a16 */
[----:B------:R-:W-:Y:S01]  /*14b0*/  IMAD R25, R20, R26, R25 ;  /* 0x0000001a14197224 */ /* 0x000fe200078e0219 */
[----:B------:R-:W-:Y:S02]  /*14c0*/  IABS R26, R24 ;  /* 0x00000018001a7213 */ /* 0x000fe40000000000 */
[----:B------:R-:W-:Y:S02]  /*14d0*/  LOP3.LUT R24, R24, R13, RZ, 0x3c, !PT ;  /* 0x0000000d18187212 */ /* 0x000fe400078e3cff */
[----:B------:R-:W-:Y:S02]  /*14e0*/  ISETP.GT.U32.AND P2, PT, R19, R25, PT ;  /* 0x000000191300720c */ /* 0x000fe40003f44070 */
[----:B------:R-:W-:Y:S01]  /*14f0*/  ISETP.GE.AND P5, PT, R24, RZ, PT ;  /* 0x000000ff1800720c */ /* 0x000fe20003fa6270 */
[----:B------:R-:W-:Y:S02]  /*1500*/  VIADD R24, R21, UR6 ;  /* 0x0000000615187c36 */ /* 0x000fe40008000000 */
[----:B------:R-:W-:-:S02]  /*1510*/  IMAD.IADD R21, R2, 0x1, R21 ;  /* 0x0000000102157824 */ /* 0x000fc400078e0215 */
[----:B---3--:R-:W-:Y:S01]  /*1520*/  VIADD R17, R27, 0xffffffe ;  /* 0x0ffffffe1b117836 */ /* 0x008fe20000000000 */
[----:B------:R-:W-:-:S05]  /*1530*/  LEA R24, R24, R11, 0x1 ;  /* 0x0000000b18187211 */ /* 0x000fca00078e08ff */
[----:B------:R-:W3:Y:S01]  /*1540*/  F2I.FTZ.U32.TRUNC.NTZ R17, R17 ;  /* 0x0000001100117305 */ /* 0x000ee2000021f000 */
[----:B------:R-:W-:Y:S01]  /*1550*/  @!P2 IMAD.IADD R25, R25, 0x1, -R20 ;  /* 0x000000011919a824 */ /* 0x000fe200078e0a14 */
[----:B------:R-:W-:-:S04]  /*1560*/  @!P2 IADD3 R22, R22, 0x1, RZ ;  /* 0x000000011616a810 */ /* 0x000fc80007ffe0ff */
[----:B------:R-:W-:Y:S01]  /*1570*/  ISETP.GE.U32.AND P0, PT, R25, R19, PT ;  /* 0x000000131900720c */ /* 0x000fe20003f06070 */
[----:B------:R-:W-:Y:S01]  /*1580*/  IMAD.MOV.U32 R19, RZ, RZ, R20 ;  /* 0x000000ffff137224 */ /* 0x000fe200078e0014 */
[----:B---3--:R-:W-:-:S11]  /*1590*/  IADD3 R16, RZ, -R17, RZ ;  /* 0x80000011ff107210 */ /* 0x008fd60007ffe0ff */
[----:B------:R-:W-:Y:S01]  /*15a0*/  @P0 VIADD R22, R22, 0x1 ;  /* 0x0000000116160836 */ /* 0x000fe20000000000 */
[----:B------:R-:W-:Y:S01]  /*15b0*/  ISETP.NE.AND P0, PT, R13, RZ, PT ;  /* 0x000000ff0d00720c */ /* 0x000fe20003f05270 */
[----:B------:R-:W-:Y:S02]  /*15c0*/  IMAD R27, R16, R20, RZ ;  /* 0x00000014101b7224 */ /* 0x000fe400078e02ff */
[----:B------:R-:W-:Y:S02]  /*15d0*/  IMAD.MOV.U32 R16, RZ, RZ, RZ ;  /* 0x000000ffff107224 */ /* 0x000fe400078e00ff */
[----:B------:R-:W-:Y:S02]  /*15e0*/  @!P3 IMAD.MOV R22, RZ, RZ, -R22 ;  /* 0x000000ffff16b224 */ /* 0x000fe400078e0a16 */
[----:B------:R-:W-:-:S06]  /*15f0*/  IMAD.HI.U32 R16, R17, R27, R16 ;  /* 0x0000001b11107227 */ /* 0x000fcc00078e0010 */
[----:B------:R-:W-:-:S05]  /*1600*/  IMAD.HI.U32 R17, R16, R26, RZ ;  /* 0x0000001a10117227 */ /* 0x000fca00078e00ff */
[----:B------:R-:W-:-:S05]  /*1610*/  IADD3 R27, -R17, RZ, RZ ;  /* 0x000000ff111b7210 */ /* 0x000fca0007ffe1ff */
[----:B------:R-:W-:-:S05]  /*1620*/  IMAD R26, R20, R27, R26 ;  /* 0x0000001b141a7224 */ /* 0x000fca00078e021a */
[----:B------:R-:W-:-:S13]  /*1630*/  ISETP.GT.U32.AND P4, PT, R19, R26, PT ;  /* 0x0000001a1300720c */ /* 0x000fda0003f84070 */
[----:B------:R-:W-:Y:S01]  /*1640*/  @!P4 IMAD.IADD R26, R26, 0x1, -R20 ;  /* 0x000000011a1ac824 */ /* 0x000fe200078e0a14 */
[----:B------:R-:W-:Y:S01]  /*1650*/  LOP3.LUT R20, RZ, R13, RZ, 0x33, !PT ;  /* 0x0000000dff147212 */ /* 0x000fe200078e33ff */
[----:B------:R-:W-:-:S03]  /*1660*/  @!P4 VIADD R17, R17, 0x1 ;  /* 0x000000011111c836 */ /* 0x000fc60000000000 */
[----:B------:R-:W-:Y:S02]  /*1670*/  ISETP.GE.U32.AND P1, PT, R26, R19, PT ;  /* 0x000000131a00720c */ /* 0x000fe40003f26070 */
[----:B------:R-:W-:-:S11]  /*1680*/  SEL R22, R20, R22, !P0 ;  /* 0x0000001614167207 */ /* 0x000fd60004000000 */
[----:B------:R-:W-:-:S05]  /*1690*/  @P1 IADD3 R17, R17, 0x1, RZ ;  /* 0x0000000111111810 */ /* 0x000fca0007ffe0ff */
[----:B------:R-:W-:-:S05]  /*16a0*/  @!P5 IMAD.MOV R17, RZ, RZ, -R17 ;  /* 0x000000ffff11d224 */ /* 0x000fca00078e0a11 */
[----:B------:R-:W-:Y:S02]  /*16b0*/  SEL R17, R20, R17, !P0 ;  /* 0x0000001114117207 */ /* 0x000fe40004000000 */
[----:B------:R-:W-:Y:S02]  /*16c0*/  ISETP.GE.AND P0, PT, R21, R13, PT ;  /* 0x0000000d1500720c */ /* 0x000fe40003f06270 */
[----:B------:R-:W-:-:S04]  /*16d0*/  IADD3 R17, R22, -R17, RZ ;  /* 0x8000001116117210 */ /* 0x000fc80007ffe0ff */
[----:B------:R-:W-:-:S06]  /*16e0*/  I2FP.F32.S32 R17, R17 ;  /* 0x0000001100117245 */ /* 0x000fcc0000201400 */
[----:B------:R-:W3:Y:S02]  /*16f0*/  F2F.BF16.F32 R17, R17 ;  /* 0x0000001100117304 */ /* 0x000ee40000202000 */
[----:B---3--:R-:W-:-:S06]  /*1700*/  IMAD.U32 R20, R17, 0x10000, RZ ;  /* 0x0001000011147824 */ /* 0x008fcc00078e00ff */
[----:B------:R-:W3:Y:S02]  /*1710*/  MUFU.RCP R20, R20 ;  /* 0x0000001400147308 */ /* 0x000ee40000001000 */
[----:B---3--:R-:W-:-:S05]  /*1720*/  FADD.FTZ R22, R20, -RZ ;  /* 0x800000ff14167221 */ /* 0x008fca0000010000 */
[----:B------:R-:W-:-:S05]  /*1730*/  F2FP.BF16.F32.PACK_AB R22, RZ, R22 ;  /* 0x00000016ff16723e */ /* 0x000fca00000010ff */
[----:B------:R3:W-:Y:S01]  /*1740*/  STS.U16 [R24], R22 ;  /* 0x0000001618007388 */ /* 0x0007e20000000400 */
[----:B------:R-:W-:Y:S05]  /*1750*/  @!P0 BRA `(.L_x_324) ;  /* 0xfffffffc00288947 */ /* 0x000fea000383ffff */
.L_x_323:
[----:B------:R-:W-:Y:S05]  /*1760*/  BSYNC B0 ;  /* 0x0000000000007941 */ /* 0x000fea0003800000 */
.L_x_322:
[----:B------:R-:W-:Y:S01]  /*1770*/  ULDC UR5, c[0x0][0x234] ;  /* 0x00008d0000057ab9 */ /* 0x000fe20000000800 */
[----:B0-----:R-:W-:Y:S01]  /*1780*/  VIADD R16, R3, 0xffffffe ;  /* 0x0ffffffe03107836 */ /* 0x001fe20000000000 */
[----:B------:R-:W-:Y:S01]  /*1790*/  MOV R3, UR5 ;  /* 0x0000000500037c02 */ /* 0x000fe20008000f00 */
[----:B------:R-:W-:Y:S01]  /*17a0*/  IMAD R13, R10, R6, RZ ;  /* 0x000000060a0d7224 */ /* 0x000fe200078e02ff */
[----:B------:R-:W-:Y:S01]  /*17b0*/  ULDC UR6, c[0x0][0x234] ;  /* 0x00008d0000067ab9 */ /* 0x000fe20000000800 */
[----:B------:R0:W4:Y:S01]  /*17c0*/  F2I.FTZ.U32.TRUNC.NTZ R17, R16 ;  /* 0x0000001000117305 */ /* 0x000122000021f000 */
[----:B------:R-:W-:Y:S01]  /*17d0*/  ISETP.GE.AND P0, PT, R0, R3, PT ;  /* 0x000000030000720c */ /* 0x000fe20003f06270 */
[----:B------:R-:W-:Y:S01]  /*17e0*/  IMAD.MOV.U32 R8, RZ, RZ, RZ ;  /* 0x000000ffff087224 */ /* 0x000fe200078e00ff */
[----:B------:R-:W-:Y:S01]  /*17f0*/  ULDC UR5, c[0x0][0x22c] ;  /* 0x00008b0000057ab9 */ /* 0x000fe20000000800 */
[----:B--2---:R-:W-:Y:S01]  /*1800*/  IMAD.MOV R10, RZ, RZ, -R15 ;  /* 0x000000ffff0a7224 */ /* 0x004fe200078e0a0f */
[----:B------:R-:W-:Y:S01]  /*1810*/  BSSY B0, `(.L_x_325) ;  /* 0x0000046000007945 */ /* 0x000fe20003800000 */
[----:B------:R-:W-:Y:S01]  /*1820*/  IMAD.HI.U32 R8, R9, R13, R8 ;  /* 0x0000000d09087227 */ /* 0x000fe200078e0008 */
[----:B------:R-:W-:-:S02]  /*1830*/  IADD3 R28, R6, -0x1, R4 ;  /* 0xffffffff061c7810 */ /* 0x000fc40007ffe004 */
[----:B------:R-:W-:-:S05]  /*1840*/  MOV R9, R10 ;  /* 0x0000000a00097202 */ /* 0x000fca0000000f00 */
[----:B0-----:R-:W-:Y:S05]  /*1850*/  @P0 BRA `(.L_x_326) ;  /* 0x0000000400040947 */ /* 0x001fea0003800000 */
[----:B------:R-:W-:Y:S01]  /*1860*/  IABS R20, R3 ;  /* 0x0000000300147213 */ /* 0x000fe20000000000 */
[----:B------:R-:W-:Y:S01]  /*1870*/  IMAD.MOV.U32 R18, RZ, RZ, RZ ;  /* 0x000000ffff127224 */ /* 0x000fe200078e00ff */
[----:B------:R-:W-:Y:S01]  /*1880*/  IADD3 R10, R3, -0x1, RZ ;  /* 0xffffffff030a7810 */ /* 0x000fe20007ffe0ff */
[----:B------:R-:W-:Y:S01]  /*1890*/  IMAD.MOV.U32 R13, RZ, RZ, R0 ;  /* 0x000000ffff0d7224 */ /* 0x000fe200078e0000 */
[----:B------:R-:W0:Y:S08]  /*18a0*/  I2F.RP R21, R20 ;  /* 0x0000001400157306 */ /* 0x000e300000209400 */
[----:B0-----:R-:W0:Y:S02]  /*18b0*/  MUFU.RCP R21, R21 ;  /* 0x0000001500157308 */ /* 0x001e240000001000 */
[----:B0-----:R-:W-:-:S06]  /*18c0*/  VIADD R19, R21, 0xffffffe ;  /* 0x0ffffffe15137836 */ /* 0x001fcc0000000000 */
[----:B------:R-:W0:Y:S02]  /*18d0*/  F2I.FTZ.U32.TRUNC.NTZ R19, R19 ;  /* 0x0000001300137305 */ /* 0x000e24000021f000 */
[----:B0-----:R-:W-:-:S04]  /*18e0*/  IMAD.MOV R23, RZ, RZ, -R19 ;  /* 0x000000ffff177224 */ /* 0x001fc800078e0a13 */
[----:B------:R-:W-:-:S04]  /*18f0*/  IMAD R23, R23, R20, RZ ;  /* 0x0000001417177224 */ /* 0x000fc800078e02ff */
[----:B------:R-:W-:-:S07]  /*1900*/  IMAD.HI.U32 R18, R19, R23, R18 ;  /* 0x0000001713127227 */ /* 0x000fce00078e0012 */
.L_x_327:
[----:B------:R-:W-:Y:S01]  /*1910*/  MOV R3, UR6 ;  /* 0x0000000600037c02 */ /* 0x000fe20008000f00 */
[C---:B0-----:R-:W-:Y:S02]  /*1920*/  VIADD R23, R13.reuse, 0x1 ;  /* 0x000000010d177836 */ /* 0x041fe40000000000 */
[----:B---3--:R-:W-:Y:S01]  /*1930*/  IMAD R24, R13, UR5, RZ ;  /* 0x000000050d187c24 */ /* 0x008fe2000f8e02ff */
[----:B------:R-:W-:Y:S01]  /*1940*/  IABS R21, R3 ;  /* 0x0000000300157213 */ /* 0x000fe20000000000 */
[----:B------:R-:W-:-:S03]  /*1950*/  IMAD R23, R23, UR5, R10 ;  /* 0x0000000517177c24 */ /* 0x000fc6000f8e020a */
[----:B------:R-:W0:Y:S02]  /*1960*/  I2F.RP R27, R21 ;  /* 0x00000015001b7306 */ /* 0x000e240000209400 */
[----:B------:R-:W-:Y:S02]  /*1970*/  IABS R25, R23 ;  /* 0x0000001700197213 */ /* 0x000fe40000000000 */
[----:B------:R-:W-:-:S03]  /*1980*/  LOP3.LUT R23, R23, R3, RZ, 0x3c, !PT ;  /* 0x0000000317177212 */ /* 0x000fc600078e3cff */
[----:B------:R-:W-:Y:S01]  /*1990*/  IMAD.HI.U32 R22, R18, R25, RZ ;  /* 0x0000001912167227 */ /* 0x000fe200078e00ff */
[----:B------:R-:W-:Y:S02]  /*19a0*/  ISETP.GE.AND P3, PT, R23, RZ, PT ;  /* 0x000000ff1700720c */ /* 0x000fe40003f66270 */
[----:B------:R-:W-:Y:S01]  /*19b0*/  LEA R23, R13, R11, 0x1 ;  /* 0x0000000b0d177211 */ /* 0x000fe200078e08ff */
[----:B------:R-:W-:Y:S01]  /*19c0*/  IMAD.IADD R13, R2, 0x1, R13 ;  /* 0x00000001020d7824 */ /* 0x000fe200078e020d */
[----:B------:R-:W-:Y:S01]  /*19d0*/  IADD3 R26, -R22, RZ, RZ ;  /* 0x000000ff161a7210 */ /* 0x000fe20007ffe1ff */
[----:B0-----:R-:W0:Y:S04]  /*19e0*/  MUFU.RCP R27, R27 ;  /* 0x0000001b001b7308 */ /* 0x001e280000001000 */
[----:B------:R-:W-:Y:S01]  /*19f0*/  IMAD R25, R21, R26, R25 ;  /* 0x0000001a15197224 */ /* 0x000fe200078e0219 */
[----:B------:R-:W-:-:S02]  /*1a00*/  IABS R26, R24 ;  /* 0x00000018001a7213 */ /* 0x000fc40000000000 */
[----:B------:R-:W-:Y:S02]  /*1a10*/  LOP3.LUT R24, R24, R3, RZ, 0x3c, !PT ;  /* 0x0000000318187212 */ /* 0x000fe400078e3cff */
[----:B------:R-:W-:Y:S02]  /*1a20*/  ISETP.GT.U32.AND P2, PT, R20, R25, PT ;  /* 0x000000191400720c */ /* 0x000fe40003f44070 */
[----:B------:R-:W-:Y:S01]  /*1a30*/  ISETP.GE.AND P5, PT, R24, RZ, PT ;  /* 0x000000ff1800720c */ /* 0x000fe20003fa6270 */
[----:B0-----:R-:W-:-:S10]  /*1a40*/  VIADD R19, R27, 0xffffffe ;  /* 0x0ffffffe1b137836 */ /* 0x001fd40000000000 */
[----:B------:R-:W-:Y:S01]  /*1a50*/  @!P2 IADD3 R25, R25, -R21, RZ ;  /* 0x800000151919a210 */ /* 0x000fe20007ffe0ff */
[----:B------:R-:W-:Y:S01]  /*1a60*/  @!P2 VIADD R22, R22, 0x1 ;  /* 0x000000011616a836 */ /* 0x000fe20000000000 */
[----:B------:R-:W0:Y:S02]  /*1a70*/  F2I.FTZ.U32.TRUNC.NTZ R19, R19 ;  /* 0x0000001300137305 */ /* 0x000e24000021f000 */
[----:B------:R-:W-:Y:S01]  /*1a80*/  ISETP.GE.U32.AND P0, PT, R25, R20, PT ;  /* 0x000000141900720c */ /* 0x000fe20003f06070 */
[----:B------:R-:W-:-:S12]  /*1a90*/  IMAD.MOV.U32 R20, RZ, RZ, R21 ;  /* 0x000000ffff147224 */ /* 0x000fd800078e0015 */
[----:B------:R-:W-:Y:S01]  /*1aa0*/  @P0 IADD3 R22, R22, 0x1, RZ ;  /* 0x0000000116160810 */ /* 0x000fe20007ffe0ff */
[----:B0-----:R-:W-:Y:S01]  /*1ab0*/  IMAD.MOV R18, RZ, RZ, -R19 ;  /* 0x000000ffff127224 */ /* 0x001fe200078e0a13 */
[----:B------:R-:W-:-:S03]  /*1ac0*/  ISETP.NE.AND P0, PT, R3, RZ, PT ;  /* 0x000000ff0300720c */ /* 0x000fc60003f05270 */
[----:B------:R-:W-:Y:S02]  /*1ad0*/  IMAD R27, R18, R21, RZ ;  /* 0x00000015121b7224 */ /* 0x000fe400078e02ff */
[----:B------:R-:W-:Y:S02]  /*1ae0*/  IMAD.MOV.U32 R18, RZ, RZ, RZ ;  /* 0x000000ffff127224 */ /* 0x000fe400078e00ff */
[----:B------:R-:W-:Y:S02]  /*1af0*/  @!P3 IMAD.MOV R22, RZ, RZ, -R22 ;  /* 0x000000ffff16b224 */ /* 0x000fe400078e0a16 */
[----:B------:R-:W-:-:S06]  /*1b00*/  IMAD.HI.U32 R18, R19, R27, R18 ;  /* 0x0000001b13127227 */ /* 0x000fcc00078e0012 */
[----:B------:R-:W-:-:S04]  /*1b10*/  IMAD.HI.U32 R19, R18, R26, RZ ;  /* 0x0000001a12137227 */ /* 0x000fc800078e00ff */
[----:B------:R-:W-:-:S04]  /*1b20*/  IMAD.MOV R27, RZ, RZ, -R19 ;  /* 0x000000ffff1b7224 */ /* 0x000fc800078e0a13 */
[----:B------:R-:W-:-:S05]  /*1b30*/  IMAD R26, R21, R27, R26 ;  /* 0x0000001b151a7224 */ /* 0x000fca00078e021a */
[----:B------:R-:W-:-:S13]  /*1b40*/  ISETP.GT.U32.AND P4, PT, R20, R26, PT ;  /* 0x0000001a1400720c */ /* 0x000fda0003f84070 */
[----:B------:R-:W-:Y:S01]  /*1b50*/  @!P4 IADD3 R26, R26, -R21, RZ ;  /* 0x800000151a1ac210 */ /* 0x000fe20007ffe0ff */
[----:B------:R-:W-:Y:S01]  /*1b60*/  @!P4 VIADD R19, R19, 0x1 ;  /* 0x000000011313c836 */ /* 0x000fe20000000000 */
[----:B------:R-:W-:Y:S02]  /*1b70*/  LOP3.LUT R21, RZ, R3, RZ, 0x33, !PT ;  /* 0x00000003ff157212 */ /* 0x000fe400078e33ff */
[----:B------:R-:W-:Y:S02]  /*1b80*/  ISETP.GE.U32.AND P1, PT, R26, R20, PT ;  /* 0x000000141a00720c */ /* 0x000fe40003f26070 */
[----:B------:R-:W-:-:S11]  /*1b90*/  SEL R22, R21, R22, !P0 ;  /* 0x0000001615167207 */ /* 0x000fd60004000000 */
[----:B------:R-:W-:-:S05]  /*1ba0*/  @P1 VIADD R19, R19, 0x1 ;  /* 0x0000000113131836 */ /* 0x000fca0000000000 */
[----:B------:R-:W-:-:S04]  /*1bb0*/  @!P5 IADD3 R19, -R19, RZ, RZ ;  /* 0x000000ff1313d210 */ /* 0x000fc80007ffe1ff */
[----:B------:R-:W-:Y:S02]  /*1bc0*/  SEL R19, R21, R19, !P0 ;  /* 0x0000001315137207 */ /* 0x000fe40004000000 */
[----:B------:R-:W-:-:S03]  /*1bd0*/  ISETP.GE.AND P0, PT, R13, R3, PT ;  /* 0x000000030d00720c */ /* 0x000fc60003f06270 */
[----:B------:R-:W-:-:S05]  /*1be0*/  IMAD.IADD R19, R22, 0x1, -R19 ;  /* 0x0000000116137824 */ /* 0x000fca00078e0a13 */
[----:B------:R-:W-:-:S06]  /*1bf0*/  I2FP.F32.S32 R19, R19 ;  /* 0x0000001300137245 */ /* 0x000fcc0000201400 */
[----:B------:R-:W0:Y:S02]  /*1c00*/  F2F.BF16.F32 R19, R19 ;  /* 0x0000001300137304 */ /* 0x000e240000202000 */
[----:B0-----:R-:W-:-:S06]  /*1c10*/  IMAD.U32 R21, R19, 0x10000, RZ ;  /* 0x0001000013157824 */ /* 0x001fcc00078e00ff */
[----:B------:R-:W0:Y:S02]  /*1c20*/  MUFU.RCP R21, R21 ;  /* 0x0000001500157308 */ /* 0x000e240000001000 */
[----:B0-----:R-:W-:-:S05]  /*1c30*/  FADD.FTZ R22, R21, -RZ ;  /* 0x800000ff15167221 */ /* 0x001fca0000010000 */
[----:B------:R-:W-:-:S05]  /*1c40*/  F2FP.BF16.F32.PACK_AB R22, RZ, R22 ;  /* 0x00000016ff16723e */ /* 0x000fca00000010ff */
[----:B------:R0:W-:Y:S01]  /*1c50*/  STS.U16 [R23], R22 ;  /* 0x0000001617007388 */ /* 0x0001e20000000400 */
[----:B------:R-:W-:Y:S05]  /*1c60*/  @!P0 BRA `(.L_x_327) ;  /* 0xfffffffc00288947 */ /* 0x000fea000383ffff */
.L_x_326:
[----:B------:R-:W-:Y:S05]  /*1c70*/  BSYNC B0 ;  /* 0x0000000000007941 */ /* 0x000fea0003800000 */
.L_x_325:
[----:B------:R-:W2:Y:S01]  /*1c80*/  LDC R21, c[0x0][0x220] ;  /* 0x00008800ff157b82 */ /* 0x000ea20000000800 */
[----:B-1----:R-:W-:Y:S01]  /*1c90*/  HFMA2.MMA R14, -RZ, RZ, 0, 0 ;  /* 0x00000000ff0e7435 */ /* 0x002fe200000001ff */
[----:B------:R-:W-:Y:S01]  /*1ca0*/  IMAD R13, R9, R7, RZ ;  /* 0x00000007090d7224 */ /* 0x000fe200078e02ff */
[----:B------:R-:W-:Y:S01]  /*1cb0*/  IADD3 R10, R7, -0x1, R5 ;  /* 0xffffffff070a7810 */ /* 0x000fe20007ffe005 */
[----:B----4-:R-:W-:Y:S01]  /*1cc0*/  IMAD.MOV R16, RZ, RZ, -R17 ;  /* 0x000000ffff107224 */ /* 0x010fe200078e0a11 */
[----:B------:R-:W-:Y:S01]  /*1cd0*/  ULDC UR9, c[0x0][0x23c] ;  /* 0x00008f0000097ab9 */ /* 0x000fe20000000800 */
[----:B------:R-:W-:Y:S01]  /*1ce0*/  IMAD.HI.U32 R9, R8, R28, RZ ;  /* 0x0000001c08097227 */ /* 0x000fe200078e00ff */
[----:B------:R-:W-:Y:S01]  /*1cf0*/  ULDC UR10, c[0x0][0x230] ;  /* 0x00008c00000a7ab9 */ /* 0x000fe20000000800 */
[----:B------:R-:W1:Y:S01]  /*1d00*/  S2UR UR5, SR_CTAID.X ;  /* 0x00000000000579c3 */ /* 0x000e620000002500 */
[----:B------:R-:W-:Y:S01]  /*1d10*/  BSSY B0, `(.L_x_328) ;  /* 0x000001b000007945 */ /* 0x000fe20003800000 */
[----:B------:R-:W-:-:S02]  /*1d20*/  IMAD.MOV R19, RZ, RZ, -R9 ;  /* 0x000000ffff137224 */ /* 0x000fc400078e0a09 */
[----:B------:R-:W-:-:S04]  /*1d30*/  IMAD.HI.U32 R15, R15, R13, R14 ;  /* 0x0000000d0f0f7227 */ /* 0x000fc800078e000e */
[----:B------:R-:W-:Y:S01]  /*1d40*/  IMAD.MOV.U32 R13, RZ, RZ, R16 ;  /* 0x000000ffff0d7224 */ /* 0x000fe200078e0010 */
[----:B------:R-:W-:Y:S01]  /*1d50*/  MOV R16, RZ ;  /* 0x000000ff00107202 */ /* 0x000fe20000000f00 */
[----:B------:R-:W-:-:S04]  /*1d60*/  IMAD.HI.U32 R8, R15, R10, RZ ;  /* 0x0000000a0f087227 */ /* 0x000fc800078e00ff */
[----:B------:R-:W-:Y:S02]  /*1d70*/  IMAD R15, R6, R19, R28 ;  /* 0x00000013060f7224 */ /* 0x000fe400078e021c */
[----:B--2---:R-:W-:Y:S02]  /*1d80*/  IMAD R13, R13, R21, RZ ;  /* 0x000000150d0d7224 */ /* 0x004fe400078e02ff */
[----:B------:R-:W-:Y:S01]  /*1d90*/  IMAD.MOV R18, RZ, RZ, -R8 ;  /* 0x000000ffff127224 */ /* 0x000fe200078e0a08 */
[----:B------:R-:W-:Y:S01]  /*1da0*/  ISETP.GE.U32.AND P3, PT, R15, R6, PT ;  /* 0x000000060f00720c */ /* 0x000fe20003f66070 */
[----:B------:R-:W-:Y:S01]  /*1db0*/  IMAD.HI.U32 R14, R17, R13, R16 ;  /* 0x0000000d110e7227 */ /* 0x000fe200078e0010 */
[----:B------:R-:W-:-:S03]  /*1dc0*/  IADD3 R13, R3, UR10, RZ ;  /* 0x0000000a030d7c10 */ /* 0x000fc6000fffe0ff */
[----:B------:R-:W-:Y:S02]  /*1dd0*/  IMAD R17, R2, UR9, RZ ;  /* 0x0000000902117c24 */ /* 0x000fe4000f8e02ff */
[----:B-1----:R-:W-:-:S03]  /*1de0*/  IMAD.HI.U32 R14, R14, UR5, RZ ;  /* 0x000000050e0e7c27 */ /* 0x002fc6000f8e00ff */
[----:B------:R-:W-:Y:S01]  /*1df0*/  ISETP.GE.U32.AND P0, PT, R0, R17, PT ;  /* 0x000000110000720c */ /* 0x000fe20003f06070 */
[----:B------:R-:W-:Y:S02]  /*1e00*/  IMAD R18, R7, R18, R10 ;  /* 0x0000001207127224 */ /* 0x000fe400078e020a */
[----:B------:R-:W-:Y:S02]  /*1e10*/  IMAD.MOV R10, RZ, RZ, -R14 ;  /* 0x000000ffff0a7224 */ /* 0x000fe400078e0a0e */
[----:B------:R-:W-:Y:S01]  /*1e20*/  @P3 IMAD.IADD R15, R15, 0x1, -R6 ;  /* 0x000000010f0f3824 */ /* 0x000fe200078e0a06 */
[----:B------:R-:W-:Y:S01]  /*1e30*/  ISETP.GE.U32.AND P2, PT, R18, R7, PT ;  /* 0x000000071200720c */ /* 0x000fe20003f46070 */
[----:B------:R-:W-:-:S06]  /*1e40*/  IMAD R10, R21, R10, UR5 ;  /* 0x00000005150a7e24 */ /* 0x000fcc000f8e020a */
[----:B------:R-:W-:Y:S06]  /*1e50*/  @P0 BRA `(.L_x_329) ;  /* 0x0000000000180947 */ /* 0x000fec0003800000 */
.L_x_330:
[----:B------:R-:W-:Y:S02]  /*1e60*/  IMAD.IADD R16, R0, 0x1, R13 ;  /* 0x0000000100107824 */ /* 0x000fe400078e020d */
[----:B------:R-:W-:-:S03]  /*1e70*/  IMAD.IADD R0, R2, 0x1, R0 ;  /* 0x0000000102007824 */ /* 0x000fc600078e0200 */
[----:B------:R-:W-:Y:S02]  /*1e80*/  LEA R16, R16, R11, 0x1 ;  /* 0x0000000b10107211 */ /* 0x000fe400078e08ff */
[----:B------:R-:W-:-:S03]  /*1e90*/  ISETP.GE.U32.AND P0, PT, R0, R17, PT ;  /* 0x000000110000720c */ /* 0x000fc60003f06070 */
[----:B------:R1:W-:Y:S10]  /*1ea0*/  STS.U16 [R16], RZ ;  /* 0x000000ff10007388 */ /* 0x0003f40000000400 */
[----:B-1----:R-:W-:Y:S05]  /*1eb0*/  @!P0 BRA `(.L_x_330) ;  /* 0xfffffffc00e88947 */ /* 0x002fea000383ffff */
.L_x_329:
[----:B------:R-:W-:Y:S05]  /*1ec0*/  BSYNC B0 ;  /* 0x0000000000007941 */ /* 0x000fea0003800000 */
.L_x_328:
[----:B------:R-:W1:Y:S01]  /*1ed0*/  S2R R19, SR_TID.Z ;  /* 0x0000000000137919 */ /* 0x000e620000002300 */
[----:B------:R-:W2:Y:S01]  /*1ee0*/  LDC R21, c[0x0][0x220] ;  /* 0x00008800ff157b82 */ /* 0x000ea20000000800 */
[----:B------:R-:W-:Y:S01]  /*1ef0*/  ISETP.GE.U32.AND P4, PT, R15, R6, PT ;  /* 0x000000060f00720c */ /* 0x000fe20003f86070 */
[----:B------:R-:W-:Y:S01]  /*1f00*/  @P2 IMAD.IADD R18, R18, 0x1, -R7 ;  /* 0x0000000112122824 */ /* 0x000fe200078e0a07 */
[----:B------:R-:W-:Y:S01]  /*1f10*/  ISETP.NE.U32.AND P5, PT, R6, RZ, PT ;  /* 0x000000ff0600720c */ /* 0x000fe20003fa5070 */
[----:B------:R-:W4:Y:S01]  /*1f20*/  S2R R20, SR_TID.Y ;  /* 0x0000000000147919 */ /* 0x000f220000002200 */
[----:B------:R-:W-:Y:S02]  /*1f30*/  @P3 IADD3 R9, R9, 0x1, RZ ;  /* 0x0000000109093810 */ /* 0x000fe40007ffe0ff */
[----:B------:R-:W-:Y:S01]  /*1f40*/  ISETP.GE.U32.AND P0, PT, R18, R7, PT ;  /* 0x000000071200720c */ /* 0x000fe20003f06070 */
[----:B------:R-:W1:Y:S08]  /*1f50*/  S2UR UR5, SR_CTAID.Z ;  /* 0x00000000000579c3 */ /* 0x000e700000002700 */
[----:B------:R-:W-:Y:S01]  /*1f60*/  BAR.SYNC.DEFER_BLOCKING 0x0 ;  /* 0x0000000000007b1d */ /* 0x000fe20000010000 */
[----:B------:R-:W-:-:S02]  /*1f70*/  ISETP.NE.U32.AND P3, PT, R7, RZ, PT ;  /* 0x000000ff0700720c */ /* 0x000fc40003f65070 */
[----:B------:R-:W-:Y:S01]  /*1f80*/  @P2 IADD3 R8, R8, 0x1, RZ ;  /* 0x0000000108082810 */ /* 0x000fe20007ffe0ff */
[----:B------:R-:W-:Y:S01]  /*1f90*/  @P4 VIADD R9, R9, 0x1 ;  /* 0x0000000109094836 */ /* 0x000fe20000000000 */
[----:B------:R-:W-:-:S03]  /*1fa0*/  @!P5 LOP3.LUT R9, RZ, R6, RZ, 0x33, !PT ;  /* 0x00000006ff09d212 */ /* 0x000fc600078e33ff */
[----:B------:R-:W4:Y:S01]  /*1fb0*/  S2UR UR6, SR_CTAID.Y ;  /* 0x00000000000679c3 */ /* 0x000f220000002600 */
[----:B------:R-:W-:-:S05]  /*1fc0*/  @P0 VIADD R8, R8, 0x1 ;  /* 0x0000000108080836 */ /* 0x000fca0000000000 */
[----:B------:R-:W-:Y:S02]  /*1fd0*/  @!P3 LOP3.LUT R8, RZ, R7, RZ, 0x33, !PT ;  /* 0x00000007ff08b212 */ /* 0x000fe400078e33ff */
[-C--:B--2---:R-:W-:Y:S02]  /*1fe0*/  ISETP.GE.U32.AND P1, PT, R10, R21.reuse, PT ;  /* 0x000000150a00720c */ /* 0x084fe40003f26070 */
[----:B------:R-:W-:Y:S02]  /*1ff0*/  ISETP.NE.U32.AND P0, PT, R21, RZ, PT ;  /* 0x000000ff1500720c */ /* 0x000fe40003f05070 */
[----:B------:R-:W-:Y:S01]  /*2000*/  LOP3.LUT R15, RZ, R21, RZ, 0x33, !PT ;  /* 0x00000015ff0f7212 */ /* 0x000fe200078e33ff */
[----:B-1----:R-:W-:-:S05]  /*2010*/  IMAD R0, R9, UR5, R19 ;  /* 0x0000000509007c24 */ /* 0x002fca000f8e0213 */
[----:B------:R-:W-:-:S03]  /*2020*/  VIADDMNMX R2, R0, R9, R4, PT ;  /* 0x0000000900027246 */ /* 0x000fc60003800104 */
[----:B------:R-:W-:Y:S02]  /*2030*/  @P1 IMAD.IADD R10, R10, 0x1, -R21 ;  /* 0x000000010a0a1824 */ /* 0x000fe400078e0a15 */
[----:B------:R-:W-:Y:S01]  /*2040*/  @P1 VIADD R14, R14, 0x1 ;  /* 0x000000010e0e1836 */ /* 0x000fe20000000000 */
[----:B------:R-:W-:Y:S01]  /*2050*/  ISETP.GE.AND P1, PT, R0, R2, PT ;  /* 0x000000020000720c */ /* 0x000fe20003f26270 */
[----:B------:R1:W-:Y:S01]  /*2060*/  STL [R1], R2 ;  /* 0x0000000201007387 */ /* 0x0003e20000100800 */
[----:B------:R-:W-:Y:S01]  /*2070*/  ISETP.GE.U32.AND P2, PT, R10, R21, PT ;  /* 0x000000150a00720c */ /* 0x000fe20003f46070 */
[----:B----4-:R-:W-:-:S12]  /*2080*/  IMAD R29, R8, UR6, R20 ;  /* 0x00000006081d7c24 */ /* 0x010fd8000f8e0214 */
[----:B------:R-:W-:Y:S01]  /*2090*/  @P2 IADD3 R14, R14, 0x1, RZ ;  /* 0x000000010e0e2810 */ /* 0x000fe20007ffe0ff */
[----:B-1----:R-:W-:Y:S06]  /*20a0*/  @P1 EXIT ;  /* 0x000000000000194d */ /* 0x002fec0003800000 */
[----:B------:R-:W1:Y:S01]  /*20b0*/  S2R R16, SR_TID.X ;  /* 0x0000000000107919 */ /* 0x000e620000002100 */
[----:B------:R-:W-:Y:S01]  /*20c0*/  IMAD R19, R19, UR7, R20 ;  /* 0x0000000713137c24 */ /* 0x000fe2000f8e0214 */
[----:B------:R-:W-:Y:S01]  /*20d0*/  ULDC UR5, c[0x0][0x224] ;  /* 0x0000890000057ab9 */ /* 0x000fe20000000800 */
[----:B------:R-:W-:Y:S01]  /*20e0*/  IMAD.IADD R9, R10, 0x1, -R21 ;  /* 0x000000010a097824 */ /* 0x000fe200078e0a15 */
[----:B------:R-:W-:Y:S01]  /*20f0*/  SEL R7, R15, R14, !P0 ;  /* 0x0000000e0f077207 */ /* 0x000fe20004000000 */
[----:B------:R-:W-:Y:S02]  /*2100*/  IMAD R19, R19, R12, RZ ;  /* 0x0000000c13137224 */ /* 0x000fe400078e02ff */
[----:B------:R-:W-:Y:S01]  /*2110*/  IMAD R4, R4, UR5, RZ ;  /* 0x0000000504047c24 */ /* 0x000fe2000f8e02ff */
[----:B------:R-:W-:Y:S01]  /*2120*/  @P0 SEL R15, R9, R10, P2 ;  /* 0x0000000a090f0207 */ /* 0x000fe20001000000 */
[----:B------:R-:W-:Y:S01]  /*2130*/  ULDC UR5, c[0x0][0x240] ;  /* 0x0000900000057ab9 */ /* 0x000fe20000000800 */
[----:B------:R-:W-:Y:S01]  /*2140*/  VIADDMNMX R9, R29, R8, R5, PT ;  /* 0x000000081d097246 */ /* 0x000fe20003800105 */
[----:B------:R-:W-:-:S02]  /*2150*/  IMAD R4, R4, R5, RZ ;  /* 0x0000000504047224 */ /* 0x000fc400078e02ff */
[----:B------:R-:W-:Y:S02]  /*2160*/  IMAD R10, R19, UR9, R13 ;  /* 0x00000009130a7c24 */ /* 0x000fe4000f8e020d */
[C---:B------:R-:W-:Y:S02]  /*2170*/  IMAD R5, R15.reuse, R4, RZ ;  /* 0x000000040f057224 */ /* 0x040fe400078e02ff */
[----:B------:R-:W-:Y:S01]  /*2180*/  IMAD R4, R15, UR5, RZ ;  /* 0x000000050f047c24 */ /* 0x000fe2000f8e02ff */
[----:B-1----:R-:W-:Y:S01]  /*2190*/  IADD3 R3, R16, UR10, R3 ;  /* 0x0000000a10037c10 */ /* 0x002fe2000fffe003 */
[----:B------:R-:W-:Y:S01]  /*21a0*/  IMAD R8, R7, R12, R16 ;  /* 0x0000000c07087224 */ /* 0x000fe200078e0210 */
[----:B------:R-:W-:Y:S01]  /*21b0*/  ULDC.64 UR10, c[0x0][0x208] ;  /* 0x00008200000a7ab9 */ /* 0x000fe20000000a00 */
[----:B------:R-:W-:Y:S02]  /*21c0*/  IMAD.MOV.U32 R7, RZ, RZ, R0 ;  /* 0x000000ffff077224 */ /* 0x000fe400078e0000 */
[----:B------:R-:W-:-:S05]  /*21d0*/  IMAD R6, R19, UR9, R3 ;  /* 0x0000000913067c24 */ /* 0x000fca000f8e0203 */
[----:B------:R-:W-:-:S07]  /*21e0*/  LEA R6, R6, R11, 0x1 ;  /* 0x0000000b06067211 */ /* 0x000fce00078e08ff */
.L_x_347:
[----:B-1----:R-:W1:Y:S01]  /*21f0*/  LDC R0, c[0x0][0x228] ;  /* 0x00008a00ff007b82 */ /* 0x002e620000000800 */
[----:B------:R-:W-:Y:S01]  /*2200*/  ULDC UR5, c[0x0][0x230] ;  /* 0x00008c0000057ab9 */ /* 0x000fe20000000800 */
[----:B------:R-:W-:Y:S01]  /*2210*/  BSSY B0, `(.L_x_331) ;  /* 0x0000093000007945 */ /* 0x000fe20003800000 */
[----:B------:R-:W-:Y:S01]  /*2220*/  IMAD R15, R7, UR5, RZ ;  /* 0x00000005070f7c24 */ /* 0x000fe2000f8e02ff */
[----:B-1----:R-:W-:-:S04]  /*2230*/  IABS R13, R0 ;  /* 0x00000000000d7213 */ /* 0x002fc80000000000 */
[----:B------:R-:W-:Y:S01]  /*2240*/  IADD3 R17, R0, UR5, R15 ;  /* 0x0000000500117c10 */ /* 0x000fe2000fffe00f */
[----:B------:R-:W1:Y:S03]  /*2250*/  I2F.RP R14, R13 ;  /* 0x0000000d000e7306 */ /* 0x000e660000209400 */
[----:B------:R-:W-:-:S04]  /*2260*/  IADD3 R17, R17, -0x1, RZ ;  /* 0xffffffff11117810 */ /* 0x000fc80007ffe0ff */
[----:B------:R-:W-:Y:S02]  /*2270*/  IABS R18, R17 ;  /* 0x0000001100127213 */ /* 0x000fe40000000000 */
[----:B------:R-:W-:-:S04]  /*2280*/  LOP3.LUT R17, R17, R0, RZ, 0x3c, !PT ;  /* 0x0000000011117212 */ /* 0x000fc800078e3cff */
[----:B------:R-:W-:Y:S01]  /*2290*/  ISETP.GE.AND P1, PT, R17, RZ, PT ;  /* 0x000000ff1100720c */ /* 0x000fe20003f26270 */
[----:B-1----:R-:W1:Y:S02]  /*22a0*/  MUFU.RCP R14, R14 ;  /* 0x0000000e000e7308 */ /* 0x002e640000001000 */
[----:B-1----:R-:W-:-:S06]  /*22b0*/  VIADD R2, R14, 0xffffffe ;  /* 0x0ffffffe0e027836 */ /* 0x002fcc0000000000 */
[----:B------:R1:W2:Y:S02]  /*22c0*/  F2I.FTZ.U32.TRUNC.NTZ R3, R2 ;  /* 0x0000000200037305 */ /* 0x0002a4000021f000 */
[----:B-1----:R-:W-:Y:S02]  /*22d0*/  IMAD.MOV.U32 R2, RZ, RZ, RZ ;  /* 0x000000ffff027224 */ /* 0x002fe400078e00ff */
[----:B0-2---:R-:W-:-:S04]  /*22e0*/  IMAD.MOV R16, RZ, RZ, -R3 ;  /* 0x000000ffff107224 */ /* 0x005fc800078e0a03 */
[----:B------:R-:W-:Y:S01]  /*22f0*/  IMAD R19, R16, R13, RZ ;  /* 0x0000000d10137224 */ /* 0x000fe200078e02ff */
[----:B------:R-:W-:Y:S02]  /*2300*/  IABS R16, R15 ;  /* 0x0000000f00107213 */ /* 0x000fe40000000000 */
[----:B------:R-:W-:Y:S01]  /*2310*/  LOP3.LUT R15, R15, R0, RZ, 0x3c, !PT ;  /* 0x000000000f0f7212 */ /* 0x000fe200078e3cff */
[----:B------:R-:W-:-:S03]  /*2320*/  IMAD.HI.U32 R2, R3, R19, R2 ;  /* 0x0000001303027227 */ /* 0x000fc600078e0002 */
[----:B------:R-:W-:-:S03]  /*2330*/  ISETP.GE.AND P0, PT, R15, RZ, PT ;  /* 0x000000ff0f00720c */ /* 0x000fc60003f06270 */
[----:B------:R-:W-:-:S04]  /*2340*/  IMAD.HI.U32 R14, R2, R18, RZ ;  /* 0x00000012020e7227 */ /* 0x000fc800078e00ff */
[----:B------:R-:W-:Y:S01]  /*2350*/  IMAD.HI.U32 R3, R2, R16, RZ ;  /* 0x0000001002037227 */ /* 0x000fe200078e00ff */
[----:B------:R-:W-:-:S03]  /*2360*/  IADD3 R19, -R14, RZ, RZ ;  /* 0x000000ff0e137210 */ /* 0x000fc60007ffe1ff */
[----:B------:R-:W-:-:S04]  /*2370*/  IMAD.MOV R2, RZ, RZ, -R3 ;  /* 0x000000ffff027224 */ /* 0x000fc800078e0a03 */
[C---:B------:R-:W-:Y:S02]  /*2380*/  IMAD R2, R13.reuse, R2, R16 ;  /* 0x000000020d027224 */ /* 0x040fe400078e0210 */
[----:B------:R-:W-:-:S03]  /*2390*/  IMAD R16, R13, R19, R18 ;  /* 0x000000130d107224 */ /* 0x000fc600078e0212 */
[C---:B------:R-:W-:Y:S02]  /*23a0*/  ISETP.GT.U32.AND P4, PT, R13.reuse, R2, PT ;  /* 0x000000020d00720c */ /* 0x040fe40003f84070 */
[----:B------:R-:W-:-:S11]  /*23b0*/  ISETP.GT.U32.AND P5, PT, R13, R16, PT ;  /* 0x000000100d00720c */ /* 0x000fd60003fa4070 */
[--C-:B------:R-:W-:Y:S01]  /*23c0*/  @!P4 IMAD.IADD R2, R2, 0x1, -R13.reuse ;  /* 0x000000010202c824 */ /* 0x100fe200078e0a0d */
[----:B------:R-:W-:Y:S01]  /*23d0*/  @!P4 IADD3 R3, R3, 0x1, RZ ;  /* 0x000000010303c810 */ /* 0x000fe20007ffe0ff */
[----:B------:R-:W-:Y:S02]  /*23e0*/  @!P5 IMAD.IADD R16, R16, 0x1, -R13 ;  /* 0x000000011010d824 */ /* 0x000fe400078e0a0d */
[----:B------:R-:W-:Y:S01]  /*23f0*/  @!P5 VIADD R14, R14, 0x1 ;  /* 0x000000010e0ed836 */ /* 0x000fe20000000000 */
[-C--:B------:R-:W-:Y:S02]  /*2400*/  ISETP.GE.U32.AND P2, PT, R2, R13.reuse, PT ;  /* 0x0000000d0200720c */ /* 0x080fe40003f46070 */
[----:B------:R-:W-:-:S11]  /*2410*/  ISETP.GE.U32.AND P3, PT, R16, R13, PT ;  /* 0x0000000d1000720c */ /* 0x000fd60003f66070 */
[----:B------:R-:W-:Y:S01]  /*2420*/  @P2 VIADD R3, R3, 0x1 ;  /* 0x0000000103032836 */ /* 0x000fe20000000000 */
[----:B------:R-:W-:Y:S02]  /*2430*/  ISETP.NE.AND P2, PT, R0, RZ, PT ;  /* 0x000000ff0000720c */ /* 0x000fe40003f45270 */
[----:B------:R-:W-:Y:S01]  /*2440*/  @P3 IADD3 R14, R14, 0x1, RZ ;  /* 0x000000010e0e3810 */ /* 0x000fe20007ffe0ff */
[----:B------:R-:W-:Y:S01]  /*2450*/  @!P0 IMAD.MOV R3, RZ, RZ, -R3 ;  /* 0x000000ffff038224 */ /* 0x000fe200078e0a03 */
[----:B------:R-:W-:Y:S02]  /*2460*/  ISETP.GE.AND P3, PT, R29, R9, PT ;  /* 0x000000091d00720c */ /* 0x000fe40003f66270 */
[----:B------:R-:W-:Y:S01]  /*2470*/  LOP3.LUT R0, RZ, R0, RZ, 0x33, !PT ;  /* 0x00000000ff007212 */ /* 0x000fe200078e33ff */
[----:B------:R-:W-:-:S03]  /*2480*/  @!P1 IMAD.MOV R14, RZ, RZ, -R14 ;  /* 0x000000ffff0e9224 */ /* 0x000fc600078e0a0e */
[C---:B------:R-:W-:Y:S02]  /*2490*/  SEL R3, R0.reuse, R3, !P2 ;  /* 0x0000000300037207 */ /* 0x040fe40005000000 */
[----:B------:R-:W-:-:S05]  /*24a0*/  SEL R2, R0, R14, !P2 ;  /* 0x0000000e00027207 */ /* 0x000fca0005000000 */
[----:B------:R-:W-:Y:S05]  /*24b0*/  @P3 BRA `(.L_x_332) ;  /* 0x0000000400a03947 */ /* 0x000fea0003800000 */
[----:B------:R-:W-:-:S07]  /*24c0*/  MOV R0, R29 ;  /* 0x0000001d00007202 */ /* 0x000fce0000000f00 */
.L_x_346:
[----:B------:R-:W-:Y:S01]  /*24d0*/  ISETP.GE.AND P0, PT, R3, R2, PT ;  /* 0x000000020300720c */ /* 0x000fe20003f06270 */
[----:B------:R-:W-:-:S12]  /*24e0*/  BSSY B1, `(.L_x_333) ;  /* 0x0000046000017945 */ /* 0x000fd80003800000 */
[----:B01----:R-:W-:Y:S05]  /*24f0*/  @P0 BRA `(.L_x_334) ;  /* 0x0000000400100947 */ /* 0x003fea0003800000 */
[----:B------:R-:W1:Y:S01]  /*2500*/  LDC R16, c[0x0][0x22c] ;  /* 0x00008b00ff107b82 */ /* 0x000e620000000800 */
[----:B------:R-:W-:Y:S01]  /*2510*/  LEA R13, R0, UR4, 0x2 ;  /* 0x00000004000d7c11 */ /* 0x000fe2000f8e10ff */
[----:B------:R-:W-:-:S04]  /*2520*/  IMAD.MOV.U32 R17, RZ, RZ, R3 ;  /* 0x000000ffff117224 */ /* 0x000fc800078e0003 */
[----:B-1----:R-:W-:-:S05]  /*2530*/  IMAD R16, R16, 0x4, R13 ;  /* 0x0000000410107824 */ /* 0x002fca00078e020d */
[----:B------:R1:W2:Y:S02]  /*2540*/  LDS R14, [R16] ;  /* 0x00000000100e7984 */ /* 0x0002a40000000800 */
.L_x_342:
[----:B------:R-:W2:Y:S01]  /*2550*/  LDS R19, [R13] ;  /* 0x000000000d137984 */ /* 0x000ea20000000800 */
[----:B------:R-:W-:Y:S01]  /*2560*/  BSSY B2, `(.L_x_335) ;  /* 0x000003a000027945 */ /* 0x000fe20003800000 */
[----:B--2---:R-:W-:-:S13]  /*2570*/  ISETP.GE.AND P0, PT, R19, R14, PT ;  /* 0x0000000e1300720c */ /* 0x004fda0003f06270 */
[----:B0-----:R-:W-:Y:S05]  /*2580*/  @P0 BRA `(.L_x_336) ;  /* 0x0000000000dc0947 */ /* 0x001fea0003800000 */
[----:B------:R-:W-:Y:S02]  /*2590*/  ULDC UR5, c[0x0][0x248] ;  /* 0x0000920000057ab9 */ /* 0x000fe40000000800 */
[C---:B------:R-:W-:Y:S01]  /*25a0*/  IMAD R15, R17.reuse, UR5, RZ ;  /* 0x00000005110f7c24 */ /* 0x040fe2000f8e02ff */
[----:B------:R-:W-:Y:S02]  /*25b0*/  ULDC UR5, c[0x0][0x234] ;  /* 0x00008d0000057ab9 */ /* 0x000fe40000000800 */
[----:B------:R-:W-:Y:S02]  /*25c0*/  IADD3 R20, R17, UR5, RZ ;  /* 0x0000000511147c10 */ /* 0x000fe4000fffe0ff */
[----:B------:R-:W-:Y:S02]  /*25d0*/  IADD3 R18, P0, R4, R15, RZ ;  /* 0x0000000f04127210 */ /* 0x000fe40007f1e0ff */
[----:B------:R-:W-:Y:S01]  /*25e0*/  SHF.R.S32.HI R21, RZ, 0x1f, R15 ;  /* 0x0000001fff157819 */ /* 0x000fe2000001140f */
[----:B------:R-:W-:-:S03]  /*25f0*/  IMAD R20, R20, 0x2, R11 ;  /* 0x0000000214147824 */ /* 0x000fc600078e020b */
[----:B------:R-:W-:-:S07]  /*2600*/  LEA.HI.X.SX32 R21, R4, R21, 0x1, P0 ;  /* 0x0000001504157211 */ /* 0x000fce00000f0eff */
.L_x_341:
[----:B------:R-:W-:Y:S01]  /*2610*/  IMAD R15, R19, 0x2, R11 ;  /* 0x00000002130f7824 */ /* 0x000fe200078e020b */
[----:B0-----:R-:W0:Y:S01]  /*2620*/  LDS.U16 R23, [R20] ;  /* 0x0000000014177984 */ /* 0x001e220000000400 */
[----:B---3--:R-:W2:Y:S01]  /*2630*/  LDC R22, c[0x0][0x224] ;  /* 0x00008900ff167b82 */ /* 0x008ea20000000800 */
[----:B------:R-:W-:Y:S03]  /*2640*/  BSSY B3, `(.L_x_337) ;  /* 0x0000028000037945 */ /* 0x000fe60003800000 */
[----:B------:R-:W3:Y:S01]  /*2650*/  LDS.U16 R15, [R15] ;  /* 0x000000000f0f7984 */ /* 0x000ee20000000400 */
[----:B--2---:R-:W-:Y:S02]  /*2660*/  ISETP.GE.AND P0, PT, R8, R22, PT ;  /* 0x000000160800720c */ /* 0x004fe40003f06270 */
[----:B0-----:R-:W-:Y:S01]  /*2670*/  SHF.L.U32 R24, R23, 0x10, RZ ;  /* 0x0000001017187819 */ /* 0x001fe200000006ff */
[----:B---3--:R-:W-:-:S04]  /*2680*/  IMAD.U32 R23, R15, 0x10000, RZ ;  /* 0x000100000f177824 */ /* 0x008fc800078e00ff */
[----:B------:R-:W-:-:S06]  /*2690*/  FMUL.FTZ R28, R23, R24 ;  /* 0x00000018171c7220 */ /* 0x000fcc0000410000 */
[----:B------:R-:W-:Y:S05]  /*26a0*/  @P0 BRA `(.L_x_338) ;  /* 0x0000000000840947 */ /* 0x000fea0003800000 */
[----:B------:R-:W0:Y:S01]  /*26b0*/  F2F.BF16.F32 R26, R28 ;  /* 0x0000001c001a7304 */ /* 0x000e220000202000 */
[----:B------:R-:W-:Y:S01]  /*26c0*/  ULDC UR5, c[0x0][0x24c] ;  /* 0x0000930000057ab9 */ /* 0x000fe20000000800 */
[----:B------:R-:W-:Y:S01]  /*26d0*/  BSSY B4, `(.L_x_339) ;  /* 0x000001d000047945 */ /* 0x000fe20003800000 */
[----:B------:R-:W-:Y:S01]  /*26e0*/  IMAD R27, R19, UR5, RZ ;  /* 0x00000005131b7c24 */ /* 0x000fe2000f8e02ff */
[----:B------:R-:W-:Y:S01]  /*26f0*/  MOV R25, R8 ;  /* 0x0000000800197202 */ /* 0x000fe20000000f00 */
[----:B------:R-:W-:-:S03]  /*2700*/  IMAD.MOV.U32 R24, RZ, RZ, R6 ;  /* 0x000000ffff187224 */ /* 0x000fc600078e0006 */
[----:B------:R-:W-:-:S04]  /*2710*/  IADD3 R23, P0, R27, R18, RZ ;  /* 0x000000121b177210 */ /* 0x000fc80007f1e0ff */
[----:B------:R-:W-:Y:S01]  /*2720*/  LEA.HI.X.SX32 R27, R27, R21, 0x1, P0 ;  /* 0x000000151b1b7211 */ /* 0x000fe200000f0eff */
[----:B0-----:R-:W-:-:S08]  /*2730*/  IMAD.U32 R26, R26, 0x10000, RZ ;  /* 0x000100001a1a7824 */ /* 0x001fd000078e00ff */
.L_x_340:
[----:B------:R-:W-:Y:S01]  /*2740*/  ULDC UR5, c[0x0][0x244] ;  /* 0x0000910000057ab9 */ /* 0x000fe20000000800 */
[----:B------:R-:W-:Y:S01]  /*2750*/  ULDC.64 UR12, c[0x0][0x218] ;  /* 0x00008600000c7ab9 */ /* 0x000fe20000000a00 */
[----:B------:R-:W-:Y:S01]  /*2760*/  IMAD R28, R25, UR5, RZ ;  /* 0x00000005191c7c24 */ /* 0x000fe2000f8e02ff */
[----:B------:R-:W-:-:S04]  /*2770*/  ULDC UR5, c[0x0][0x238] ;  /* 0x00008e0000057ab9 */ /* 0x000fc80000000800 */
[----:B------:R-:W-:-:S04]  /*2780*/  IADD3 R15, P0, R28, R23, RZ ;  /* 0x000000171c0f7210 */ /* 0x000fc80007f1e0ff */
[----:B------:R-:W-:Y:S02]  /*2790*/  LEA.HI.X.SX32 R28, R28, R27, 0x1, P0 ;  /* 0x0000001b1c1c7211 */ /* 0x000fe400000f0eff */
[----:B------:R-:W-:-:S04]  /*27a0*/  LEA R14, P0, R15, UR12, 0x1 ;  /* 0x0000000c0f0e7c11 */ /* 0x000fc8000f8008ff */
[----:B------:R-:W-:-:S05]  /*27b0*/  LEA.HI.X R15, R15, UR13, R28, 0x1, P0 ;  /* 0x0000000d0f0f7c11 */ /* 0x000fca00080f0c1c */
[----:B------:R0:W2:Y:S01]  /*27c0*/  LDG.E.U16.CONSTANT R14, desc[UR10][R14.64] ;  /* 0x0000000a0e0e7981 */ /* 0x0000a2000c1e9500 */
[----:B------:R-:W-:-:S05]  /*27d0*/  IMAD R25, R12, UR5, R25 ;  /* 0x000000050c197c24 */ /* 0x000fca000f8e0219 */
[----:B------:R-:W-:Y:S01]  /*27e0*/  ISETP.GE.AND P0, PT, R25, R22, PT ;  /* 0x000000161900720c */ /* 0x000fe20003f06270 */
[----:B0-----:R-:W0:Y:S02]  /*27f0*/  LDS.U16 R15, [R24] ;  /* 0x00000000180f7984 */ /* 0x001e240000000400 */
[----:B0-----:R-:W-:Y:S01]  /*2800*/  SHF.L.U32 R15, R15, 0x10, RZ ;  /* 0x000000100f0f7819 */ /* 0x001fe200000006ff */
[----:B--2---:R-:W-:-:S04]  /*2810*/  IMAD.U32 R14, R14, 0x10000, RZ ;  /* 0x000100000e0e7824 */ /* 0x004fc800078e00ff */
[----:B------:R-:W-:-:S06]  /*2820*/  FMUL.FTZ R14, R14, R26 ;  /* 0x0000001a0e0e7220 */ /* 0x000fcc0000410000 */
[----:B------:R-:W0:Y:S02]  /*2830*/  F2F.BF16.F32 R14, R14 ;  /* 0x0000000e000e7304 */ /* 0x000e240000202000 */
[----:B0-----:R-:W-:-:S04]  /*2840*/  IMAD.U32 R14, R14, 0x10000, RZ ;  /* 0x000100000e0e7824 */ /* 0x001fc800078e00ff */
[----:B------:R-:W-:-:S05]  /*2850*/  FADD.FTZ R28, R15, R14 ;  /* 0x0000000e0f1c7221 */ /* 0x000fca0000010000 */
[----:B------:R-:W-:-:S05]  /*2860*/  F2FP.BF16.F32.PACK_AB R28, RZ, R28 ;  /* 0x0000001cff1c723e */ /* 0x000fca00000010ff */
[----:B------:R0:W-:Y:S02]  /*2870*/  STS.U16 [R24], R28 ;  /* 0x0000001c18007388 */ /* 0x0001e40000000400 */
[----:B0-----:R-:W-:Y:S01]  /*2880*/  IMAD R24, R12, 0x2, R24 ;  /* 0x000000020c187824 */ /* 0x001fe200078e0218 */
[----:B------:R-:W-:Y:S06]  /*2890*/  @!P0 BRA `(.L_x_340) ;  /* 0xfffffffc00a88947 */ /* 0x000fec000383ffff */
[----:B------:R-:W-:Y:S05]  /*28a0*/  BSYNC B4 ;  /* 0x0000000000047941 */ /* 0x000fea0003800000 */
.L_x_339:
[----:B------:R0:W2:Y:S02]  /*28b0*/  LDS R14, [R16] ;  /* 0x00000000100e7984 */ /* 0x0000a40000000800 */
.L_x_338:
[----:B------:R-:W-:Y:S05]  /*28c0*/  BSYNC B3 ;  /* 0x0000000000037941 */ /* 0x000fea0003800000 */
.L_x_337:
[----:B------:R-:W-:-:S04]  /*28d0*/  IADD3 R19, R19, 0x1, RZ ;  /* 0x0000000113137810 */ /* 0x000fc80007ffe0ff */
[----:B--2---:R-:W-:-:S13]  /*28e0*/  ISETP.GE.AND P0, PT, R19, R14, PT ;  /* 0x0000000e1300720c */ /* 0x004fda0003f06270 */
[----:B------:R-:W-:Y:S05]  /*28f0*/  @!P0 BRA `(.L_x_341) ;  /* 0xfffffffc00448947 */ /* 0x000fea000383ffff */
.L_x_336:
[----:B------:R-:W-:Y:S05]  /*2900*/  BSYNC B2 ;  /* 0x0000000000027941 */ /* 0x000fea0003800000 */
.L_x_335:
[----:B------:R-:W-:-:S05]  /*2910*/  VIADD R17, R17, 0x1 ;  /* 0x0000000111117836 */ /* 0x000fca0000000000 */
[----:B------:R-:W-:-:S13]  /*2920*/  ISETP.GE.AND P0, PT, R17, R2, PT ;  /* 0x000000021100720c */ /* 0x000fda0003f06270 */
[----:B------:R-:W-:Y:S05]  /*2930*/  @!P0 BRA `(.L_x_342) ;  /* 0xfffffffc00048947 */ /* 0x000fea000383ffff */
.L_x_334:
[----:B------:R-:W-:Y:S05]  /*2940*/  BSYNC B1 ;  /* 0x0000000000017941 */ /* 0x000fea0003800000 */
.L_x_333:
[----:B------:R-:W2:Y:S01]  /*2950*/  LDC R13, c[0x0][0x224] ;  /* 0x00008900ff0d7b82 */ /* 0x000ea20000000800 */
[----:B------:R-:W-:Y:S01]  /*2960*/  BSSY B1, `(.L_x_343) ;  /* 0x000001a000017945 */ /* 0x000fe20003800000 */
[----:B--2---:R-:W-:-:S13]  /*2970*/  ISETP.GE.AND P0, PT, R8, R13, PT ;  /* 0x0000000d0800720c */ /* 0x004fda0003f06270 */
[----:B------:R-:W-:Y:S05]  /*2980*/  @P0 BRA `(.L_x_344) ;  /* 0x00000000005c0947 */ /* 0x000fea0003800000 */
[----:B------:R-:W2:Y:S01]  /*2990*/  LDC R19, c[0x0][0x238] ;  /* 0x00008e00ff137b82 */ /* 0x000ea20000000800 */
[----:B------:R-:W4:Y:S01]  /*29a0*/  S2R R21, SR_TID.X ;  /* 0x0000000000157919 */ /* 0x000f220000002100 */
[----:B------:R-:W-:Y:S01]  /*29b0*/  ULDC UR5, c[0x0][0x22c] ;  /* 0x00008b0000057ab9 */ /* 0x000fe20000000800 */
[----:B------:R-:W-:Y:S02]  /*29c0*/  IMAD.MOV.U32 R20, RZ, RZ, R8 ;  /* 0x000000ffff147224 */ /* 0x000fe400078e0008 */
[----:B01----:R-:W-:-:S03]  /*29d0*/  IMAD R16, R7, UR5, R0 ;  /* 0x0000000507107c24 */ /* 0x003fc6000f8e0200 */
[----:B------:R-:W0:Y:S01]  /*29e0*/  LDC.64 R14, c[0x0][0x210] ;  /* 0x00008400ff0e7b82 */ /* 0x000e220000000a00 */
[----:B------:R-:W-:-:S05]  /*29f0*/  IMAD R16, R16, R13, RZ ;  /* 0x0000000d10107224 */ /* 0x000fca00078e02ff */
[----:B------:R-:W-:Y:S02]  /*2a00*/  IADD3 R18, P0, R5, R16, RZ ;  /* 0x0000001005127210 */ /* 0x000fe40007f1e0ff */
[----:B------:R-:W-:-:S04]  /*2a10*/  SHF.R.S32.HI R16, RZ, 0x1f, R16 ;  /* 0x0000001fff107819 */ /* 0x000fc80000011410 */
[----:B------:R-:W-:-:S07]  /*2a20*/  LEA.HI.X.SX32 R23, R5, R16, 0x1, P0 ;  /* 0x0000001005177211 */ /* 0x000fce00000f0eff */
.L_x_345:
[----:B-1--4-:R-:W-:Y:S01]  /*2a30*/  IADD3 R16, R10, R21, RZ ;  /* 0x000000150a107210 */ /* 0x012fe20007ffe0ff */
[----:B------:R-:W-:Y:S01]  /*2a40*/  IMAD.IADD R21, R12, 0x1, R21 ;  /* 0x000000010c157824 */ /* 0x000fe200078e0215 */
[----:B------:R-:W-:-:S03]  /*2a50*/  IADD3 R17, P0, R20, R18, RZ ;  /* 0x0000001214117210 */ /* 0x000fc60007f1e0ff */
[----:B---3--:R-:W-:Y:S01]  /*2a60*/  IMAD R22, R16, 0x2, R11 ;  /* 0x0000000210167824 */ /* 0x008fe200078e020b */
[----:B------:R-:W-:Y:S01]  /*2a70*/  LEA.HI.X.SX32 R24, R20, R23, 0x1, P0 ;  /* 0x0000001714187211 */ /* 0x000fe200000f0eff */
[----:B--2---:R-:W-:Y:S01]  /*2a80*/  IMAD R20, R12, R19, R20 ;  /* 0x000000130c147224 */ /* 0x004fe200078e0214 */
[C---:B0-----:R-:W-:Y:S02]  /*2a90*/  LEA R16, P0, R17.reuse, R14, 0x1 ;  /* 0x0000000e11107211 */ /* 0x041fe400078008ff */
[----:B------:R-:W0:Y:S02]  /*2aa0*/  LDS.U16 R25, [R22] ;  /* 0x0000000016197984 */ /* 0x000e240000000400 */
[----:B------:R-:W-:Y:S02]  /*2ab0*/  LEA.HI.X R17, R17, R15, R24, 0x1, P0 ;  /* 0x0000000f11117211 */ /* 0x000fe400000f0c18 */
[----:B------:R1:W-:Y:S01]  /*2ac0*/  STS.U16 [R22], RZ ;  /* 0x000000ff16007388 */ /* 0x0003e20000000400 */
[----:B------:R-:W-:-:S03]  /*2ad0*/  ISETP.GE.AND P0, PT, R20, R13, PT ;  /* 0x0000000d1400720c */ /* 0x000fc60003f06270 */
[----:B0-----:R1:W-:Y:S10]  /*2ae0*/  STG.E.U16 desc[UR10][R16.64], R25 ;  /* 0x0000001910007986 */ /* 0x0013f4000c10150a */
[----:B------:R-:W-:Y:S05]  /*2af0*/  @!P0 BRA `(.L_x_345) ;  /* 0xfffffffc00cc8947 */ /* 0x000fea000383ffff */
.L_x_344:
[----:B------:R-:W-:Y:S05]  /*2b00*/  BSYNC B1 ;  /* 0x0000000000017941 */ /* 0x000fea0003800000 */
.L_x_343:
[----:B------:R-:W-:-:S04]  /*2b10*/  IADD3 R0, R0, UR7, RZ ;  /* 0x0000000700007c10 */ /* 0x000fc8000fffe0ff */
[----:B------:R-:W-:-:S13]  /*2b20*/  ISETP.GE.AND P0, PT, R0, R9, PT ;  /* 0x000000090000720c */ /* 0x000fda0003f06270 */
[----:B------:R-:W-:Y:S05]  /*2b30*/  @!P0 BRA `(.L_x_346) ;  /* 0xfffffff800648947 */ /* 0x000fea000383ffff */
.L_x_332:
[----:B------:R-:W-:Y:S05]  /*2b40*/  BSYNC B0 ;  /* 0x0000000000007941 */ /* 0x000fea0003800000 */
.L_x_331:
[----:B------:R-:W2:Y:S01]  /*2b50*/  LDL R13, [R1] ;  /* 0x00000000010d7983 */ /* 0x000ea20000100800 */
[----:B------:R-:W-:-:S05]  /*2b60*/  VIADD R7, R7, UR8 ;  /* 0x0000000807077c36 */ /* 0x000fca0008000000 */
[----:B--2---:R-:W-:-:S13]  /*2b70*/  ISETP.GE.AND P0, PT, R7, R13, PT ;  /* 0x0000000d0700720c */ /* 0x004fda0003f06270 */
[----:B------:R-:W-:Y:S05]  /*2b80*/  @!P0 BRA `(.L_x_347) ;  /* 0xfffffff400988947 */ /* 0x000fea000383ffff */
[----:B------:R-:W-:Y:S05]  /*2b90*/  EXIT ;  /* 0x000000000000794d */ /* 0x000fea0003800000 */
.L_x_348:
        /* <DEDUP_REMOVED lines=14> */
.L_x_698:


//--------------------- .text._ZN2at6native58_GLOBAL__N__9a069279_25_AdaptiveAveragePooling_cu_ef17039c31adaptive_average_gradinput_nhwcIiN3c104HalfEEEvPT0_PKS5_iiiiiiiiT_S9_S9_S9_ --------------------------
	.section	.text._ZN2at6native58_GLOBAL__N__9a069279_25_AdaptiveAveragePooling_cu_ef17039c31adaptive_average_gradinput_nhwcIiN3c104HalfEEEvPT0_PKS5_iiiiiiiiT_S9_S9_S9_,"ax",@progbits
	.align	128
.text._ZN2at6native58_GLOBAL__N__9a069279_25_AdaptiveAveragePooling_cu_ef17039c31adaptive_average_gradinput_nhwcIiN3c104HalfEEEvPT0_PKS5_iiiiiiiiT_S9_S9_S9_:
        .type           _ZN2at6native58_GLOBAL__N__9a069279_25_AdaptiveAveragePooling_cu_ef17039c31adaptive_average_gradinput_nhwcIiN3c104HalfEEEvPT0_PKS5_iiiiiiiiT_S9_S9_S9_,@function
        .size           _ZN2at6native58_GLOBAL__N__9a069279_25_AdaptiveAveragePooling_cu_ef17039c31adaptive_average_gradinput_nhwcIiN3c104HalfEEEvPT0_PKS5_iiiiiiiiT_S9_S9_S9_,(.L_x_699 - _ZN2at6native58_GLOBAL__N__9a069279_25_AdaptiveAveragePooling_cu_ef17039c31adaptive_average_gradinput_nhwcIiN3c104HalfEEEvPT0_PKS5_iiiiiiiiT_S9_S9_S9_)
        .other          _ZN2at6native58_GLOBAL__N__9a069279_25_AdaptiveAveragePooling_cu_ef17039c31adaptive_average_gradinput_nhwcIiN3c104HalfEEEvPT0_PKS5_iiiiiiiiT_S9_S9_S9_,@"STO_CUDA_ENTRY STV_DEFAULT"
_ZN2at6native58_GLOBAL__N__9a069279_25_AdaptiveAveragePooling_cu_ef17039c31adaptive_average_gradinput_nhwcIiN3c104HalfEEEvPT0_PKS5_iiiiiiiiT_S9_S9_S9_:
        /* <DEDUP_REMOVED lines=65> */
.L_x_353:
        /* <DEDUP_REMOVED lines=49> */
.L_x_352:
[----:B------:R-:W-:Y:S05]  /*0720*/  BSYNC B1 ;  /* 0x0000000000017941 */ /* 0x000fea0003800000 */
.L_x_351:
        /* <DEDUP_REMOVED lines=18> */
.L_x_354:
        /* <DEDUP_REMOVED lines=26> */
[----:B------:R-:W-:Y:S01]  /*09f0*/  IMAD R23, R21, UR9, RZ ;  /* 0x0000000915177c24 */ /* 0x000fe2000f8e02ff */
[----:B------:R-:W-:-:S03]  /*0a00*/  IADD3 R21, R2, R21, RZ ;  /* 0x0000001502157210 */ /* 0x000fc60007ffe0ff */
        /* <DEDUP_REMOVED lines=66> */
[----:B------:R-:W-:Y:S01]  /*0e30*/  @P1 IADD3 R13, R13, 0x1, RZ ;  /* 0x000000010d0d1810 */ /* 0x000fe20007ffe0ff */
[----:B------:R-:W-:Y:S01]  /*0e40*/  @!P0 VIADD R14, R14, 0x1 ;  /* 0x000000010e0e8836 */ /* 0x000fe20000000000 */
[----:B------:R-:W-:Y:S01]  /*0e50*/  ISETP.GT.U32.AND P6, PT, R3, R28, PT ;  /* 0x0000001c0300720c */ /* 0x000fe20003fc4070 */
[----:B------:R-:W-:Y:S01]  /*0e60*/  @!P3 IMAD.MOV R8, RZ, RZ, -R8 ;  /* 0x000000ffff08b224 */ /* 0x000fe200078e0a08 */
[----:B------:R-:W-:Y:S01]  /*0e70*/  ISETP.GE.U32.AND P4, PT, R26, R3, PT ;  /* 0x000000031a00720c */ /* 0x000fe20003f86070 */
[----:B------:R-:W-:Y:S01]  /*0e80*/  @!P2 IMAD.IADD R27, R27, 0x1, -R17 ;  /* 0x000000011b1ba824 */ /* 0x000fe200078e0a11 */
[----:B------:R-:W-:Y:S01]  /*0e90*/  @!P2 IADD3 R15, R15, 0x1, RZ ;  /* 0x000000010f0fa810 */ /* 0x000fe20007ffe0ff */
[----:B------:R-:W-:Y:S01]  /*0ea0*/  IMAD R29, R12, UR4, RZ ;  /* 0x000000040c1d7c24 */ /* 0x000fe2000f8e02ff */
[----:B------:R-:W-:-:S02]  /*0eb0*/  ISETP.GE.AND P1, PT, R18, RZ, PT ;  /* 0x000000ff1200720c */ /* 0x000fc40003f26270 */
[-C--:B------:R-:W-:Y:S01]  /*0ec0*/  ISETP.GE.U32.AND P5, PT, R27, R3.reuse, PT ;  /* 0x000000031b00720c */ /* 0x080fe20003fa6070 */
[----:B------:R-:W-:Y:S01]  /*0ed0*/  IMAD R18, R29, 0x4, R5 ;  /* 0x000000041d127824 */ /* 0x000fe200078e0205 */
[----:B------:R-:W-:Y:S02]  /*0ee0*/  ISETP.GE.AND P0, PT, R19, RZ, PT ;  /* 0x000000ff1300720c */ /* 0x000fe40003f06270 */
[----:B------:R-:W-:Y:S01]  /*0ef0*/  ISETP.GE.AND P3, PT, R23, RZ, PT ;  /* 0x000000ff1700720c */ /* 0x000fe20003f66270 */
[----:B------:R-:W-:Y:S01]  /*0f00*/  @!P6 IMAD.IADD R28, R28, 0x1, -R17 ;  /* 0x000000011c1ce824 */ /* 0x000fe200078e0a11 */
[----:B------:R-:W-:Y:S01]  /*0f10*/  @!P6 IADD3 R16, R16, 0x1, RZ ;  /* 0x000000011010e810 */ /* 0x000fe20007ffe0ff */
[----:B------:R-:W-:Y:S01]  /*0f20*/  @P4 VIADD R14, R14, 0x1 ;  /* 0x000000010e0e4836 */ /* 0x000fe20000000000 */
[----:B------:R-:W-:Y:S02]  /*0f30*/  ISETP.GE.AND P4, PT, R20, RZ, PT ;  /* 0x000000ff1400720c */ /* 0x000fe40003f86270 */
[----:B------:R-:W-:Y:S01]  /*0f40*/  ISETP.GE.U32.AND P2, PT, R28, R3, PT ;  /* 0x000000031c00720c */ /* 0x000fe20003f46070 */
[----:B------:R-:W-:Y:S01]  /*0f50*/  @!P1 IMAD.MOV R9, RZ, RZ, -R9 ;  /* 0x000000ffff099224 */ /* 0x000fe200078e0a09 */
[----:B------:R-:W-:Y:S01]  /*0f60*/  ISETP.GE.AND P6, PT, R22, RZ, PT ;  /* 0x000000ff1600720c */ /* 0x000fe20003fc6270 */
[----:B------:R-:W-:Y:S01]  /*0f70*/  @P5 VIADD R15, R15, 0x1 ;  /* 0x000000010f0f5836 */ /* 0x000fe20000000000 */
[----:B------:R-:W-:-:S02]  /*0f80*/  ISETP.NE.AND P5, PT, R11, RZ, PT ;  /* 0x000000ff0b00720c */ /* 0x000fc40003fa5270 */
[----:B------:R-:W-:Y:S02]  /*0f90*/  LOP3.LUT R17, RZ, R11, RZ, 0x33, !PT ;  /* 0x0000000bff117212 */ /* 0x000fe400078e33ff */
[----:B------:R-:W-:Y:S02]  /*0fa0*/  LEA R19, R29, R7, 0x2 ;  /* 0x000000071d137211 */ /* 0x000fe400078e10ff */
[----:B------:R-:W-:Y:S01]  /*0fb0*/  @!P0 IADD3 R10, -R10, RZ, RZ ;  /* 0x000000ff0a0a8210 */ /* 0x000fe20007ffe1ff */
[----:B------:R-:W-:Y:S01]  /*0fc0*/  @!P4 IMAD.MOV R13, RZ, RZ, -R13 ;  /* 0x000000ffff0dc224 */ /* 0x000fe200078e0a0d */
[----:B------:R-:W-:Y:S01]  /*0fd0*/  SEL R24, R17, R24, !P5 ;  /* 0x0000001811187207 */ /* 0x000fe20006800000 */
[----:B------:R-:W-:Y:S01]  /*0fe0*/  @P2 VIADD R16, R16, 0x1 ;  /* 0x0000000110102836 */ /* 0x000fe20000000000 */
[----:B------:R-:W-:Y:S01]  /*0ff0*/  ISETP.GE.AND P2, PT, R25, RZ, PT ;  /* 0x000000ff1900720c */ /* 0x000fe20003f46270 */
[----:B------:R-:W-:Y:S01]  /*1000*/  @!P6 IMAD.MOV R14, RZ, RZ, -R14 ;  /* 0x000000ffff0ee224 */ /* 0x000fe200078e0a0e */
[----:B------:R-:W-:Y:S01]  /*1010*/  SEL R8, R17, R8, !P5 ;  /* 0x0000000811087207 */ /* 0x000fe20006800000 */
[----:B------:R-:W-:Y:S01]  /*1020*/  IMAD R22, R29, 0x4, R19 ;  /* 0x000000041d167824 */ /* 0x000fe200078e0213 */
[----:B------:R-:W-:Y:S01]  /*1030*/  @!P3 IADD3 R15, -R15, RZ, RZ ;  /* 0x000000ff0f0fb210 */ /* 0x000fe20007ffe1ff */
[----:B------:R0:W-:Y:S01]  /*1040*/  STS [R7], R24 ;  /* 0x0000001807007388 */ /* 0x0001e20000000800 */
[----:B------:R-:W-:-:S02]  /*1050*/  SEL R20, R17, R9, !P5 ;  /* 0x0000000911147207 */ /* 0x000fc40006800000 */
[----:B------:R-:W-:Y:S01]  /*1060*/  LEA R23, R29, R18, 0x2 ;  /* 0x000000121d177211 */ /* 0x000fe200078e10ff */
[----:B------:R1:W-:Y:S01]  /*1070*/  STS [R5], R8 ;  /* 0x0000000805007388 */ /* 0x0003e20000000800 */
[----:B------:R-:W-:Y:S01]  /*1080*/  SEL R9, R17, R10, !P5 ;  /* 0x0000000a11097207 */ /* 0x000fe20006800000 */
[----:B------:R-:W-:Y:S01]  /*1090*/  IMAD R10, R29, 0x4, R22 ;  /* 0x000000041d0a7824 */ /* 0x000fe200078e0216 */
[C---:B------:R-:W-:Y:S01]  /*10a0*/  SEL R13, R17.reuse, R13, !P5 ;  /* 0x0000000d110d7207 */ /* 0x040fe20006800000 */
[----:B------:R-:W-:Y:S01]  /*10b0*/  @!P2 IMAD.MOV R16, RZ, RZ, -R16 ;  /* 0x000000ffff10a224 */ /* 0x000fe200078e0a10 */
[C---:B------:R-:W-:Y:S01]  /*10c0*/  SEL R14, R17.reuse, R14, !P5 ;  /* 0x0000000e110e7207 */ /* 0x040fe20006800000 */
[----:B------:R2:W-:Y:S01]  /*10d0*/  STS [R19], R20 ;  /* 0x0000001413007388 */ /* 0x0005e20000000800 */
[----:B------:R-:W-:Y:S01]  /*10e0*/  SEL R15, R17, R15, !P5 ;  /* 0x0000000f110f7207 */ /* 0x000fe20006800000 */
[----:B0-----:R-:W-:Y:S01]  /*10f0*/  IMAD R7, R29, 0x4, R10 ;  /* 0x000000041d077824 */ /* 0x001fe200078e020a */
[----:B------:R-:W-:Y:S01]  /*1100*/  SEL R16, R17, R16, !P5 ;  /* 0x0000001011107207 */ /* 0x000fe20006800000 */
[----:B------:R-:W-:Y:S01]  /*1110*/  IMAD R17, R29, 0x4, R23 ;  /* 0x000000041d117824 */ /* 0x000fe200078e0217 */
[----:B------:R2:W-:Y:S01]  /*1120*/  STS [R18], R9 ;  /* 0x0000000912007388 */ /* 0x0005e20000000800 */
[----:B------:R-:W-:-:S02]  /*1130*/  ISETP.GE.AND P0, PT, R21, R11, PT ;  /* 0x0000000b1500720c */ /* 0x000fc40003f06270 */
[----:B-1----:R-:W-:Y:S01]  /*1140*/  IMAD R5, R29, 0x4, R17 ;  /* 0x000000041d057824 */ /* 0x002fe200078e0211 */
[----:B------:R2:W-:Y:S04]  /*1150*/  STS [R22], R13 ;  /* 0x0000000d16007388 */ /* 0x0005e80000000800 */
[----:B------:R2:W-:Y:S04]  /*1160*/  STS [R23], R14 ;  /* 0x0000000e17007388 */ /* 0x0005e80000000800 */
[----:B------:R2:W-:Y:S04]  /*1170*/  STS [R10], R15 ;  /* 0x0000000f0a007388 */ /* 0x0005e80000000800 */
[----:B------:R2:W-:Y:S01]  /*1180*/  STS [R17], R16 ;  /* 0x0000001011007388 */ /* 0x0005e20000000800 */
[----:B------:R-:W-:Y:S05]  /*1190*/  @!P0 BRA `(.L_x_354) ;  /* 0xfffffff400ac8947 */ /* 0x000fea000383ffff */
.L_x_350:
[----:B------:R-:W-:Y:S05]  /*11a0*/  BSYNC B0 ;  /* 0x0000000000007941 */ /* 0x000fea0003800000 */
.L_x_349:
        /* <DEDUP_REMOVED lines=15> */
[----:B--2---:R-:W-:Y:S01]  /*12a0*/  IADD3 R8, R10, 0xffffffe, RZ ;  /* 0x0ffffffe0a087810 */ /* 0x004fe20007ffe0ff */
[----:B----4-:R-:W-:-:S03]  /*12b0*/  ULEA UR4, UR5, UR4, 0x18 ;  /* 0x0000000405047291 */ /* 0x010fc6000f8ec03f */
[----:B------:R-:W-:-:S03]  /*12c0*/  ULDC UR5, c[0x0][0x228] ;  /* 0x00008a0000057ab9 */ /* 0x000fc60000000800 */
[----:B------:R-:W2:Y:S01]  /*12d0*/  F2I.FTZ.U32.TRUNC.NTZ R9, R8 ;  /* 0x0000000800097305 */ /* 0x000ea2000021f000 */
[----:B0-----:R-:W-:Y:S01]  /*12e0*/  VIADD R14, R13, 0xffffffe ;  /* 0x0ffffffe0d0e7836 */ /* 0x001fe20000000000 */
[----:B------:R-:W-:-:S06]  /*12f0*/  LEA R11, R11, UR4, 0x3 ;  /* 0x000000040b0b7c11 */ /* 0x000fcc000f8e18ff */
[----:B-1----:R-:W0:Y:S01]  /*1300*/  MUFU.RCP R3, R3 ;  /* 0x0000000300037308 */ /* 0x002e220000001000 */
[----:B--2---:R-:W-:-:S07]  /*1310*/  IMAD.MOV R10, RZ, RZ, -R9 ;  /* 0x000000ffff0a7224 */ /* 0x004fce00078e0a09 */
[----:B------:R1:W2:Y:S01]  /*1320*/  F2I.FTZ.U32.TRUNC.NTZ R15, R14 ;  /* 0x0000000e000f7305 */ /* 0x0002a2000021f000 */
[----:B------:R-:W-:Y:S05]  /*1330*/  @P0 BRA `(.L_x_356) ;  /* 0x0000000400080947 */ /* 0x000fea0003800000 */
[----:B------:R-:W-:Y:S01]  /*1340*/  IABS R19, R21 ;  /* 0x0000001500137213 */ /* 0x000fe20000000000 */
[----:B------:R-:W3:Y:S01]  /*1350*/  LDC R13, c[0x0][0x230] ;  /* 0x00008c00ff0d7b82 */ /* 0x000ee20000000800 */
[----:B------:R-:W-:Y:S02]  /*1360*/  VIADD R18, R21, 0xffffffff ;  /* 0xffffffff15127836 */ /* 0x000fe40000000000 */
[----:B------:R-:W4:Y:S01]  /*1370*/  I2F.RP R20, R19 ;  /* 0x0000001300147306 */ /* 0x000f220000209400 */
[----:B------:R-:W-:-:S07]  /*1380*/  IMAD.MOV.U32 R21, RZ, RZ, R0 ;  /* 0x000000ffff157224 */ /* 0x000fce00078e0000 */
[----:B----4-:R-:W4:Y:S02]  /*1390*/  MUFU.RCP R20, R20 ;  /* 0x0000001400147308 */ /* 0x010f240000001000 */
[----:B----4-:R-:W-:-:S06]  /*13a0*/  IADD3 R17, R20, 0xffffffe, RZ ;  /* 0x0ffffffe14117810 */ /* 0x010fcc0007ffe0ff */
[----:B------:R-:W4:Y:S02]  /*13b0*/  F2I.FTZ.U32.TRUNC.NTZ R17, R17 ;  /* 0x0000001100117305 */ /* 0x000f24000021f000 */
[----:B----4-:R-:W-:-:S04]  /*13c0*/  IMAD.MOV R16, RZ, RZ, -R17 ;  /* 0x000000ffff107224 */ /* 0x010fc800078e0a11 */
[----:B------:R-:W-:Y:S01]  /*13d0*/  IMAD R23, R16, R19, RZ ;  /* 0x0000001310177224 */ /* 0x000fe200078e02ff */
[----:B------:R-:W-:-:S10]  /*13e0*/  HFMA2.MMA R16, -RZ, RZ, 0, 0 ;  /* 0x00000000ff107435 */ /* 0x000fd400000001ff */
[----:B---3--:R-:W-:-:S07]  /*13f0*/  IMAD.HI.U32 R16, R17, R23, R16 ;  /* 0x0000001711107227 */ /* 0x008fce00078e0010 */
.L_x_357:
[----:B---3--:R-:W-:Y:S01]  /*1400*/  IABS R20, R13 ;  /* 0x0000000d00147213 */ /* 0x008fe20000000000 */
[C---:B------:R-:W-:Y:S02]  /*1410*/  VIADD R23, R21.reuse, 0x1 ;  /* 0x0000000115177836 */ /* 0x040fe40000000000 */
[----:B------:R-:W-:Y:S01]  /*1420*/  IMAD R24, R21, UR5, RZ ;  /* 0x0000000515187c24 */ /* 0x000fe2000f8e02ff */
[----:B------:R-:W3:Y:S01]  /*1430*/  I2F.RP R27, R20 ;  /* 0x00000014001b7306 */ /* 0x000ee20000209400 */
        /* <DEDUP_REMOVED lines=11> */
[----:B------:R-:W-:Y:S02]  /*14f0*/  ISETP.GE.AND P5, PT, R24, RZ, PT ;  /* 0x000000ff1800720c */ /* 0x000fe40003fa6270 */
[----:B---3--:R-:W-:-:S06]  /*1500*/  IADD3 R17, R27, 0xffffffe, RZ ;  /* 0x0ffffffe1b117810 */ /* 0x008fcc0007ffe0ff */
[----:B------:R-:W3:Y:S03]  /*1510*/  F2I.FTZ.U32.TRUNC.NTZ R17, R17 ;  /* 0x0000001100117305 */ /* 0x000ee6000021f000 */
[----:B------:R-:W-:Y:S02]  /*1520*/  @!P2 IMAD.IADD R25, R25, 0x1, -R20 ;  /* 0x000000011919a824 */ /* 0x000fe400078e0a14 */
[----:B------:R-:W-:-:S03]  /*1530*/  @!P2 VIADD R22, R22, 0x1 ;  /* 0x000000011616a836 */ /* 0x000fc60000000000 */
[----:B------:R-:W-:Y:S02]  /*1540*/  ISETP.GE.U32.AND P0, PT, R25, R19, PT ;  /* 0x000000131900720c */ /* 0x000fe40003f06070 */
[----:B------:R-:W-:Y:S01]  /*1550*/  MOV R19, R20 ;  /* 0x0000001400137202 */ /* 0x000fe20000000f00 */
[----:B---3--:R-:W-:-:S04]  /*1560*/  IMAD.MOV R16, RZ, RZ, -R17 ;  /* 0x000000ffff107224 */ /* 0x008fc800078e0a11 */
[----:B------:R-:W-:Y:S01]  /*1570*/  IMAD R27, R16, R20, RZ ;  /* 0x00000014101b7224 */ /* 0x000fe200078e02ff */
[----:B------:R-:W-:-:S05]  /*1580*/  MOV R16, RZ ;  /* 0x000000ff00107202 */ /* 0x000fca0000000f00 */
[----:B------:R-:W-:Y:S01]  /*1590*/  @P0 VIADD R22, R22, 0x1 ;  /* 0x0000000116160836 */ /* 0x000fe20000000000 */
[----:B------:R-:W-:Y:S01]  /*15a0*/  ISETP.NE.AND P0, PT, R13, RZ, PT ;  /* 0x000000ff0d00720c */ /* 0x000fe20003f05270 */
[----:B------:R-:W-:-:S03]  /*15b0*/  IMAD.HI.U32 R16, R17, R27, R16 ;  /* 0x0000001b11107227 */ /* 0x000fc600078e0010 */
[----:B------:R-:W-:-:S03]  /*15c0*/  @!P3 IADD3 R22, -R22, RZ, RZ ;  /* 0x000000ff1616b210 */ /* 0x000fc60007ffe1ff */
[----:B------:R-:W-:-:S04]  /*15d0*/  IMAD.HI.U32 R17, R16, R26, RZ ;  /* 0x0000001a10117227 */ /* 0x000fc800078e00ff */
[----:B------:R-:W-:-:S04]  /*15e0*/  IMAD.MOV R27, RZ, RZ, -R17 ;  /* 0x000000ffff1b7224 */ /* 0x000fc800078e0a11 */
[----:B------:R-:W-:-:S05]  /*15f0*/  IMAD R26, R20, R27, R26 ;  /* 0x0000001b141a7224 */ /* 0x000fca00078e021a */
[----:B------:R-:W-:-:S13]  /*1600*/  ISETP.GT.U32.AND P4, PT, R19, R26, PT ;  /* 0x0000001a1300720c */ /* 0x000fda0003f84070 */
[----:B------:R-:W-:Y:S01]  /*1610*/  @!P4 IMAD.IADD R26, R26, 0x1, -R20 ;  /* 0x000000011a1ac824 */ /* 0x000fe200078e0a14 */
[----:B------:R-:W-:Y:S02]  /*1620*/  @!P4 IADD3 R17, R17, 0x1, RZ ;  /* 0x000000011111c810 */ /* 0x000fe40007ffe0ff */
[----:B------:R-:W-:Y:S02]  /*1630*/  LOP3.LUT R20, RZ, R13, RZ, 0x33, !PT ;  /* 0x0000000dff147212 */ /* 0x000fe400078e33ff */
[----:B------:R-:W-:Y:S02]  /*1640*/  ISETP.GE.U32.AND P1, PT, R26, R19, PT ;  /* 0x000000131a00720c */ /* 0x000fe40003f26070 */
[----:B------:R-:W-:-:S11]  /*1650*/  SEL R22, R20, R22, !P0 ;  /* 0x0000001614167207 */ /* 0x000fd60004000000 */
[----:B------:R-:W-:-:S04]  /*1660*/  @P1 VIADD R17, R17, 0x1 ;  /* 0x0000000111111836 */ /* 0x000fc80000000000 */
[----:B------:R-:W-:-:S05]  /*1670*/  @!P5 IMAD.MOV R17, RZ, RZ, -R17 ;  /* 0x000000ffff11d224 */ /* 0x000fca00078e0a11 */
[----:B------:R-:W-:-:S05]  /*1680*/  SEL R17, R20, R17, !P0 ;  /* 0x0000001114117207 */ /* 0x000fca0004000000 */
[----:B------:R-:W-:Y:S01]  /*1690*/  IMAD.IADD R17, R22, 0x1, -R17 ;  /* 0x0000000116117824 */ /* 0x000fe200078e0a11 */
[----:B------:R-:W-:Y:S01]  /*16a0*/  IADD3 R22, R21, UR6, RZ ;  /* 0x0000000615167c10 */ /* 0x000fe2000fffe0ff */
[----:B------:R-:W-:-:S03]  /*16b0*/  IMAD.IADD R21, R2, 0x1, R21 ;  /* 0x0000000102157824 */ /* 0x000fc600078e0215 */
[----:B------:R-:W-:Y:S01]  /*16c0*/  I2FP.F32.S32 R17, R17 ;  /* 0x0000001100117245 */ /* 0x000fe20000201400 */
[----:B------:R-:W-:Y:S01]  /*16d0*/  IMAD R22, R22, 0x2, R11 ;  /* 0x0000000216167824 */ /* 0x000fe200078e020b */
[----:B------:R-:W-:Y:S02]  /*16e0*/  ISETP.GE.AND P0, PT, R21, R13, PT ;  /* 0x0000000d1500720c */ /* 0x000fe40003f06270 */
[----:B------:R-:W-:-:S05]  /*16f0*/  F2FP.F16.F32.PACK_AB R17, RZ, R17 ;  /* 0x00000011ff11723e */ /* 0x000fca00000000ff */
[----:B------:R-:W-:-:S06]  /*1700*/  HADD2.F32 R17, -RZ, R17.H0_H0 ;  /* 0x20000011ff117230 */ /* 0x000fcc0000004100 */
[----:B------:R-:W3:Y:S02]  /*1710*/  MUFU.RCP R17, R17 ;  /* 0x0000001100117308 */ /* 0x000ee40000001000 */
[----:B---3--:R-:W-:-:S05]  /*1720*/  FADD.FTZ R20, R17, -RZ ;  /* 0x800000ff11147221 */ /* 0x008fca0000010000 */
[----:B------:R-:W-:-:S05]  /*1730*/  F2FP.F16.F32.PACK_AB R20, RZ, R20 ;  /* 0x00000014ff14723e */ /* 0x000fca00000000ff */
[----:B------:R3:W-:Y:S01]  /*1740*/  STS.U16 [R22], R20 ;  /* 0x0000001416007388 */ /* 0x0007e20000000400 */
[----:B------:R-:W-:Y:S05]  /*1750*/  @!P0 BRA `(.L_x_357) ;  /* 0xfffffffc00288947 */ /* 0x000fea000383ffff */
.L_x_356:
[----:B------:R-:W-:Y:S05]  /*1760*/  BSYNC B0 ;  /* 0x0000000000007941 */ /* 0x000fea0003800000 */
.L_x_355:
[----:B------:R-:W-:Y:S01]  /*1770*/  ULDC UR5, c[0x0][0x234] ;  /* 0x00008d0000057ab9 */ /* 0x000fe20000000800 */
[----:B0-----:R-:W-:Y:S01]  /*1780*/  IADD3 R16, R3, 0xffffffe, RZ ;  /* 0x0ffffffe03107810 */ /* 0x001fe20007ffe0ff */
[----:B------:R-:W-:Y:S01]  /*1790*/  IMAD.U32 R3, RZ, RZ, UR5 ;  /* 0x00000005ff037e24 */ /* 0x000fe2000f8e00ff */
[----:B------:R-:W-:Y:S01]  /*17a0*/  ULDC UR6, c[0x0][0x234] ;  /* 0x00008d0000067ab9 */ /* 0x000fe20000000800 */
[----:B------:R-:W-:Y:S01]  /*17b0*/  IMAD R13, R10, R6, RZ ;  /* 0x000000060a0d7224 */ /* 0x000fe200078e02ff */
[----:B------:R0:W4:Y:S01]  /*17c0*/  F2I.FTZ.U32.TRUNC.NTZ R17, R16 ;  /* 0x0000001000117305 */ /* 0x000122000021f000 */
[----:B------:R-:W-:Y:S01]  /*17d0*/  IMAD.MOV.U32 R8, RZ, RZ, RZ ;  /* 0x000000ffff087224 */ /* 0x000fe200078e00ff */
[----:B------:R-:W-:Y:S01]  /*17e0*/  ISETP.GE.AND P0, PT, R0, R3, PT ;  /* 0x000000030000720c */ /* 0x000fe20003f06270 */
[----:B------:R-:W-:Y:S01]  /*17f0*/  ULDC UR5, c[0x0][0x22c] ;  /* 0x00008b0000057ab9 */ /* 0x000fe20000000800 */
[----:B--2---:R-:W-:Y:S01]  /*1800*/  IADD3 R10, RZ, -R15, RZ ;  /* 0x8000000fff0a7210 */ /* 0x004fe20007ffe0ff */
[----:B------:R-:W-:Y:S01]  /*1810*/  BSSY B0, `(.L_x_358) ;  /* 0x0000046000007945 */ /* 0x000fe20003800000 */
[----:B------:R-:W-:Y:S01]  /*1820*/  IMAD.HI.U32 R8, R9, R13, R8 ;  /* 0x0000000d09087227 */ /* 0x000fe200078e0008 */
[----:B------:R-:W-:-:S03]  /*1830*/  IADD3 R28, R6, -0x1, R4 ;  /* 0xffffffff061c7810 */ /* 0x000fc60007ffe004 */
[----:B------:R-:W-:-:S05]  /*1840*/  IMAD.MOV.U32 R9, RZ, RZ, R10 ;  /* 0x000000ffff097224 */ /* 0x000fca00078e000a */
[----:B0---4-:R-:W-:Y:S05]  /*1850*/  @P0 BRA `(.L_x_359) ;  /* 0x0000000400040947 */ /* 0x011fea0003800000 */
[----:B---3--:R-:W-:Y:S01]  /*1860*/  IABS R20, R3 ;  /* 0x0000000300147213 */ /* 0x008fe20000000000 */
[----:B------:R-:W-:Y:S01]  /*1870*/  VIADD R10, R3, 0xffffffff ;  /* 0xffffffff030a7836 */ /* 0x000fe20000000000 */
[----:B------:R-:W-:Y:S01]  /*1880*/  MOV R18, RZ ;  /* 0x000000ff00127202 */ /* 0x000fe20000000f00 */
[----:B------:R-:W-:Y:S01]  /*1890*/  IMAD.MOV.U32 R13, RZ, RZ, R0 ;  /* 0x000000ffff0d7224 */ /* 0x000fe200078e0000 */
[----:B------:R-:W0:Y:S08]  /*18a0*/  I2F.RP R21, R20 ;  /* 0x0000001400157306 */ /* 0x000e300000209400 */
[----:B0-----:R-:W0:Y:S02]  /*18b0*/  MUFU.RCP R21, R21 ;  /* 0x0000001500157308 */ /* 0x001e240000001000 */
[----:B0-----:R-:W-:-:S06]  /*18c0*/  VIADD R19, R21, 0xffffffe ;  /* 0x0ffffffe15137836 */ /* 0x001fcc0000000000 */
[----:B------:R-:W0:Y:S02]  /*18d0*/  F2I.FTZ.U32.TRUNC.NTZ R19, R19 ;  /* 0x0000001300137305 */ /* 0x000e24000021f000 */
[----:B0-----:R-:W-:-:S05]  /*18e0*/  IADD3 R23, RZ, -R19, RZ ;  /* 0x80000013ff177210 */ /* 0x001fca0007ffe0ff */
[----:B------:R-:W-:-:S04]  /*18f0*/  IMAD R23, R23, R20, RZ ;  /* 0x0000001417177224 */ /* 0x000fc800078e02ff */
[----:B------:R-:W-:-:S07]  /*1900*/  IMAD.HI.U32 R18, R19, R23, R18 ;  /* 0x0000001713127227 */ /* 0x000fce00078e0012 */
.L_x_360:
[----:B------:R-:W-:Y:S02]  /*1910*/  IMAD.U32 R3, RZ, RZ, UR6 ;  /* 0x00000006ff037e24 */ /* 0x000fe4000f8e00ff */
[C---:B------:R-:W-:Y:S02]  /*1920*/  VIADD R23, R13.reuse, 0x1 ;  /* 0x000000010d177836 */ /* 0x040fe40000000000 */
[----:B------:R-:W-:Y:S01]  /*1930*/  IMAD R24, R13, UR5, RZ ;  /* 0x000000050d187c24 */ /* 0x000fe2000f8e02ff */
[----:B0-----:R-:W-:Y:S01]  /*1940*/  IABS R21, R3 ;  /* 0x0000000300157213 */ /* 0x001fe20000000000 */
[----:B------:R-:W-:-:S03]  /*1950*/  IMAD R23, R23, UR5, R10 ;  /* 0x0000000517177c24 */ /* 0x000fc6000f8e020a */
[----:B------:R-:W0:Y:S02]  /*1960*/  I2F.RP R27, R21 ;  /* 0x00000015001b7306 */ /* 0x000e240000209400 */
[----:B------:R-:W-:Y:S02]  /*1970*/  IABS R25, R23 ;  /* 0x0000001700197213 */ /* 0x000fe40000000000 */
[----:B------:R-:W-:-:S03]  /*1980*/  LOP3.LUT R23, R23, R3, RZ, 0x3c, !PT ;  /* 0x0000000317177212 */ /* 0x000fc600078e3cff */
[----:B------:R-:W-:Y:S01]  /*1990*/  IMAD.HI.U32 R22, R18, R25, RZ ;  /* 0x0000001912167227 */ /* 0x000fe200078e00ff */
[----:B------:R-:W-:-:S03]  /*19a0*/  ISETP.GE.AND P3, PT, R23, RZ, PT ;  /* 0x000000ff1700720c */ /* 0x000fc60003f66270 */
[----:B------:R-:W-:Y:S01]  /*19b0*/  IMAD.MOV R26, RZ, RZ, -R22 ;  /* 0x000000ffff1a7224 */ /* 0x000fe200078e0a16 */
[----:B0-----:R-:W0:Y:S03]  /*19c0*/  MUFU.RCP R27, R27 ;  /* 0x0000001b001b7308 */ /* 0x001e260000001000 */
[----:B------:R-:W-:Y:S01]  /*19d0*/  IMAD R25, R21, R26, R25 ;  /* 0x0000001a15197224 */ /* 0x000fe200078e0219 */
[----:B------:R-:W-:Y:S02]  /*19e0*/  IABS R26, R24 ;  /* 0x00000018001a7213 */ /* 0x000fe40000000000 */
[----:B------:R-:W-:Y:S02]  /*19f0*/  LOP3.LUT R24, R24, R3, RZ, 0x3c, !PT ;  /* 0x0000000318187212 */ /* 0x000fe400078e3cff */
[----:B------:R-:W-:Y:S02]  /*1a00*/  ISETP.GT.U32.AND P2, PT, R20, R25, PT ;  /* 0x000000191400720c */ /* 0x000fe40003f44070 */
[----:B------:R-:W-:-:S02]  /*1a10*/  ISETP.GE.AND P5, PT, R24, RZ, PT ;  /* 0x000000ff1800720c */ /* 0x000fc40003fa6270 */
[----:B0-----:R-:W-:-:S09]  /*1a20*/  IADD3 R19, R27, 0xffffffe, RZ ;  /* 0x0ffffffe1b137810 */ /* 0x001fd20007ffe0ff */
[----:B------:R-:W-:Y:S02]  /*1a30*/  @!P2 IMAD.IADD R25, R25, 0x1, -R21 ;  /* 0x000000011919a824 */ /* 0x000fe400078e0a15 */
[----:B------:R-:W-:Y:S01]  /*1a40*/  @!P2 VIADD R22, R22, 0x1 ;  /* 0x000000011616a836 */ /* 0x000fe20000000000 */
[----:B------:R-:W0:Y:S02]  /*1a50*/  F2I.FTZ.U32.TRUNC.NTZ R19, R19 ;  /* 0x0000001300137305 */ /* 0x000e24000021f000 */
[----:B------:R-:W-:Y:S02]  /*1a60*/  ISETP.GE.U32.AND P0, PT, R25, R20, PT ;  /* 0x000000141900720c */ /* 0x000fe40003f06070 */
[----:B------:R-:W-:-:S11]  /*1a70*/  MOV R20, R21 ;  /* 0x0000001500147202 */ /* 0x000fd60000000f00 */
[----:B------:R-:W-:Y:S01]  /*1a80*/  @P0 VIADD R22, R22, 0x1 ;  /* 0x0000000116160836 */ /* 0x000fe20000000000 */
[----:B------:R-:W-:Y:S01]  /*1a90*/  ISETP.NE.AND P0, PT, R3, RZ, PT ;  /* 0x000000ff0300720c */ /* 0x000fe20003f05270 */
[----:B0-----:R-:W-:-:S03]  /*1aa0*/  IMAD.MOV R18, RZ, RZ, -R19 ;  /* 0x000000ffff127224 */ /* 0x001fc600078e0a13 */
[----:B------:R-:W-:Y:S01]  /*1ab0*/  @!P3 IADD3 R22, -R22, RZ, RZ ;  /* 0x000000ff1616b210 */ /* 0x000fe20007ffe1ff */
[----:B------:R-:W-:Y:S01]  /*1ac0*/  IMAD R27, R18, R21, RZ ;  /* 0x00000015121b7224 */ /* 0x000fe200078e02ff */
[----:B------:R-:W-:-:S10]  /*1ad0*/  HFMA2.MMA R18, -RZ, RZ, 0, 0 ;  /* 0x00000000ff127435 */ /* 0x000fd400000001ff */
[----:B------:R-:W-:-:S06]  /*1ae0*/  IMAD.HI.U32 R18, R19, R27, R18 ;  /* 0x0000001b13127227 */ /* 0x000fcc00078e0012 */
        /* <DEDUP_REMOVED lines=13> */
[----:B------:R-:W-:Y:S01]  /*1bc0*/  LEA R22, R13, R11, 0x1 ;  /* 0x0000000b0d167211 */ /* 0x000fe200078e08ff */
[----:B------:R-:W-:-:S03]  /*1bd0*/  IMAD.IADD R13, R2, 0x1, R13 ;  /* 0x00000001020d7824 */ /* 0x000fc600078e020d */
[----:B------:R-:W-:Y:S02]  /*1be0*/  I2FP.F32.S32 R19, R19 ;  /* 0x0000001300137245 */ /* 0x000fe40000201400 */
[----:B------:R-:W-:Y:S02]  /*1bf0*/  ISETP.GE.AND P0, PT, R13, R3, PT ;  /* 0x000000030d00720c */ /* 0x000fe40003f06270 */
[----:B------:R-:W-:-:S05]  /*1c00*/  F2FP.F16.F32.PACK_AB R19, RZ, R19 ;  /* 0x00000013ff13723e */ /* 0x000fca00000000ff */
[----:B------:R-:W-:-:S06]  /*1c10*/  HADD2.F32 R19, -RZ, R19.H0_H0 ;  /* 0x20000013ff137230 */ /* 0x000fcc0000004100 */
[----:B------:R-:W0:Y:S02]  /*1c20*/  MUFU.RCP R19, R19 ;  /* 0x0000001300137308 */ /* 0x000e240000001000 */
[----:B0-----:R-:W-:-:S05]  /*1c30*/  FADD.FTZ R21, R19, -RZ ;  /* 0x800000ff13157221 */ /* 0x001fca0000010000 */
[----:B------:R-:W-:-:S05]  /*1c40*/  F2FP.F16.F32.PACK_AB R21, RZ, R21 ;  /* 0x00000015ff15723e */ /* 0x000fca00000000ff */
[----:B------:R0:W-:Y:S01]  /*1c50*/  STS.U16 [R22], R21 ;  /* 0x0000001516007388 */ /* 0x0001e20000000400 */
[----:B------:R-:W-:Y:S05]  /*1c60*/  @!P0 BRA `(.L_x_360) ;  /* 0xfffffffc00288947 */ /* 0x000fea000383ffff */
.L_x_359:
[----:B------:R-:W-:Y:S05]  /*1c70*/  BSYNC B0 ;  /* 0x0000000000007941 */ /* 0x000fea0003800000 */
.L_x_358:
[----:B0-----:R-:W0:Y:S01]  /*1c80*/  LDC R21, c[0x0][0x220] ;  /* 0x00008800ff157b82 */ /* 0x001e220000000800 */
[----:B-1----:R-:W-:Y:S01]  /*1c90*/  HFMA2.MMA R14, -RZ, RZ, 0, 0 ;  /* 0x00000000ff0e7435 */ /* 0x002fe200000001ff */
[----:B------:R-:W-:Y:S01]  /*1ca0*/  IMAD R13, R9, R7, RZ ;  /* 0x00000007090d7224 */ /* 0x000fe200078e02ff */
[----:B------:R-:W-:Y:S01]  /*1cb0*/  IADD3 R10, R7, -0x1, R5 ;  /* 0xffffffff070a7810 */ /* 0x000fe20007ffe005 */
[----:B------:R-:W-:Y:S01]  /*1cc0*/  IMAD.MOV R16, RZ, RZ, -R17 ;  /* 0x000000ffff107224 */ /* 0x000fe200078e0a11 */
        /* <DEDUP_REMOVED lines=11> */
[----:B0-----:R-:W-:Y:S02]  /*1d80*/  IMAD R13, R13, R21, RZ ;  /* 0x000000150d0d7224 */ /* 0x001fe400078e02ff */
        /* <DEDUP_REMOVED lines=13> */
.L_x_363:
[----:B------:R-:W-:Y:S02]  /*1e60*/  IMAD.IADD R16, R0, 0x1, R13 ;  /* 0x0000000100107824 */ /* 0x000fe400078e020d */
[----:B------:R-:W-:-:S03]  /*1e70*/  IMAD.IADD R0, R2, 0x1, R0 ;  /* 0x0000000102007824 */ /* 0x000fc600078e0200 */
[----:B------:R-:W-:Y:S02]  /*1e80*/  LEA R16, R16, R11, 0x1 ;  /* 0x0000000b10107211 */ /* 0x000fe400078e08ff */
[----:B------:R-:W-:-:S03]  /*1e90*/  ISETP.GE.U32.AND P0, PT, R0, R17, PT ;  /* 0x000000110000720c */ /* 0x000fc60003f06070 */
[----:B------:R0:W-:Y:S10]  /*1ea0*/  STS.U16 [R16], RZ ;  /* 0x000000ff10007388 */ /* 0x0001f40000000400 */
[----:B0-----:R-:W-:Y:S05]  /*1eb0*/  @!P0 BRA `(.L_x_363) ;  /* 0xfffffffc00e88947 */ /* 0x001fea000383ffff */
.L_x_362:
[----:B------:R-:W-:Y:S05]  /*1ec0*/  BSYNC B0 ;  /* 0x0000000000007941 */ /* 0x000fea0003800000 */
.L_x_361:
[----:B------:R-:W0:Y:S01]  /*1ed0*/  S2R R19, SR_TID.Z ;  /* 0x0000000000137919 */ /* 0x000e220000002300 */
[----:B------:R-:W1:Y:S01]  /*1ee0*/  LDC R21, c[0x0][0x220] ;  /* 0x00008800ff157b82 */ /* 0x000e620000000800 */
[----:B------:R-:W-:Y:S01]  /*1ef0*/  ISETP.GE.U32.AND P4, PT, R15, R6, PT ;  /* 0x000000060f00720c */ /* 0x000fe20003f86070 */
[----:B------:R-:W-:Y:S01]  /*1f00*/  @P2 IMAD.IADD R18, R18, 0x1, -R7 ;  /* 0x0000000112122824 */ /* 0x000fe200078e0a07 */
[----:B------:R-:W-:Y:S01]  /*1f10*/  ISETP.NE.U32.AND P5, PT, R6, RZ, PT ;  /* 0x000000ff0600720c */ /* 0x000fe20003fa5070 */
[----:B---3--:R-:W2:Y:S01]  /*1f20*/  S2R R20, SR_TID.Y ;  /* 0x0000000000147919 */ /* 0x008ea20000002200 */
[----:B------:R-:W-:Y:S02]  /*1f30*/  @P3 IADD3 R9, R9, 0x1, RZ ;  /* 0x0000000109093810 */ /* 0x000fe40007ffe0ff */
[----:B------:R-:W-:Y:S01]  /*1f40*/  ISETP.GE.U32.AND P0, PT, R18, R7, PT ;  /* 0x000000071200720c */ /* 0x000fe20003f06070 */
[----:B------:R-:W0:Y:S08]  /*1f50*/  S2UR UR5, SR_CTAID.Z ;  /* 0x00000000000579c3 */ /* 0x000e300000002700 */
[----:B------:R-:W-:Y:S01]  /*1f60*/  BAR.SYNC.DEFER_BLOCKING 0x0 ;  /* 0x0000000000007b1d */ /* 0x000fe20000010000 */
[----:B------:R-:W-:-:S02]  /*1f70*/  ISETP.NE.U32.AND P3, PT, R7, RZ, PT ;  /* 0x000000ff0700720c */ /* 0x000fc40003f65070 */
[----:B------:R-:W-:Y:S01]  /*1f80*/  @P2 IADD3 R8, R8, 0x1, RZ ;  /* 0x0000000108082810 */ /* 0x000fe20007ffe0ff */
[----:B------:R-:W-:Y:S01]  /*1f90*/  @P4 VIADD R9, R9, 0x1 ;  /* 0x0000000109094836 */ /* 0x000fe20000000000 */
[----:B------:R-:W-:-:S03]  /*1fa0*/  @!P5 LOP3.LUT R9, RZ, R6, RZ, 0x33, !PT ;  /* 0x00000006ff09d212 */ /* 0x000fc600078e33ff */
[----:B------:R-:W2:Y:S01]  /*1fb0*/  S2UR UR6, SR_CTAID.Y ;  /* 0x00000000000679c3 */ /* 0x000ea20000002600 */
[----:B------:R-:W-:-:S05]  /*1fc0*/  @P0 VIADD R8, R8, 0x1 ;  /* 0x0000000108080836 */ /* 0x000fca0000000000 */
[----:B------:R-:W-:Y:S02]  /*1fd0*/  @!P3 LOP3.LUT R8, RZ, R7, RZ, 0x33, !PT ;  /* 0x00000007ff08b212 */ /* 0x000fe400078e33ff */
[-C--:B-1----:R-:W-:Y:S02]  /*1fe0*/  ISETP.GE.U32.AND P1, PT, R10, R21.reuse, PT ;  /* 0x000000150a00720c */ /* 0x082fe40003f26070 */
[----:B------:R-:W-:Y:S02]  /*1ff0*/  ISETP.NE.U32.AND P0, PT, R21, RZ, PT ;  /* 0x000000ff1500720c */ /* 0x000fe40003f05070 */
[----:B------:R-:W-:Y:S01]  /*2000*/  LOP3.LUT R15, RZ, R21, RZ, 0x33, !PT ;  /* 0x00000015ff0f7212 */ /* 0x000fe200078e33ff */
[----:B0-----:R-:W-:-:S05]  /*2010*/  IMAD R0, R9, UR5, R19 ;  /* 0x0000000509007c24 */ /* 0x001fca000f8e0213 */
[----:B------:R-:W-:-:S03]  /*2020*/  VIADDMNMX R2, R0, R9, R4, PT ;  /* 0x0000000900027246 */ /* 0x000fc60003800104 */
[----:B------:R-:W-:Y:S02]  /*2030*/  @P1 IMAD.IADD R10, R10, 0x1, -R21 ;  /* 0x000000010a0a1824 */ /* 0x000fe400078e0a15 */
[----:B------:R-:W-:Y:S01]  /*2040*/  @P1 VIADD R14, R14, 0x1 ;  /* 0x000000010e0e1836 */ /* 0x000fe20000000000 */
[----:B------:R-:W-:Y:S01]  /*2050*/  ISETP.GE.AND P1, PT, R0, R2, PT ;  /* 0x000000020000720c */ /* 0x000fe20003f26270 */
[----:B------:R0:W-:Y:S01]  /*2060*/  STL [R1], R2 ;  /* 0x0000000201007387 */ /* 0x0001e20000100800 */
[----:B------:R-:W-:Y:S01]  /*2070*/  ISETP.GE.U32.AND P2, PT, R10, R21, PT ;  /* 0x000000150a00720c */ /* 0x000fe20003f46070 */
[----:B--2---:R-:W-:-:S12]  /*2080*/  IMAD R29, R8, UR6, R20 ;  /* 0x00000006081d7c24 */ /* 0x004fd8000f8e0214 */
[----:B------:R-:W-:Y:S01]  /*2090*/  @P2 IADD3 R14, R14, 0x1, RZ ;  /* 0x000000010e0e2810 */ /* 0x000fe20007ffe0ff */
[----:B0-----:R-:W-:Y:S06]  /*20a0*/  @P1 EXIT ;  /* 0x000000000000194d */ /* 0x001fec0003800000 */
[----:B------:R-:W0:Y:S01]  /*20b0*/  S2R R16, SR_TID.X ;  /* 0x0000000000107919 */ /* 0x000e220000002100 */
        /* <DEDUP_REMOVED lines=13> */
[----:B0-----:R-:W-:Y:S01]  /*2190*/  IADD3 R3, R16, UR10, R3 ;  /* 0x0000000a10037c10 */ /* 0x001fe2000fffe003 */
[----:B------:R-:W-:Y:S01]  /*21a0*/  IMAD R8, R7, R12, R16 ;  /* 0x0000000c07087224 */ /* 0x000fe200078e0210 */
[----:B------:R-:W-:Y:S01]  /*21b0*/  ULDC.64 UR10, c[0x0][0x208] ;  /* 0x00008200000a7ab9 */ /* 0x000fe20000000a00 */
[----:B------:R-:W-:Y:S02]  /*21c0*/  IMAD.MOV.U32 R7, RZ, RZ, R0 ;  /* 0x000000ffff077224 */ /* 0x000fe400078e0000 */
[----:B------:R-:W-:-:S05]  /*21d0*/  IMAD R6, R19, UR9, R3 ;  /* 0x0000000913067c24 */ /* 0x000fca000f8e0203 */
[----:B------:R-:W-:-:S07]  /*21e0*/  LEA R6, R6, R11, 0x1 ;  /* 0x0000000b06067211 */ /* 0x000fce00078e08ff */
.L_x_380:
[----:B0-----:R-:W0:Y:S01]  /*21f0*/  LDC R0, c[0x0][0x228] ;  /* 0x00008a00ff007b82 */ /* 0x001e220000000800 */
[----:B------:R-:W-:Y:S01]  /*2200*/  ULDC UR5, c[0x0][0x230] ;  /* 0x00008c0000057ab9 */ /* 0x000fe20000000800 */
[----:B------:R-:W-:Y:S01]  /*2210*/  BSSY B0, `(.L_x_364) ;  /* 0x0000093000007945 */ /* 0x000fe20003800000 */
[----:B------:R-:W-:Y:S01]  /*2220*/  IMAD R15, R7, UR5, RZ ;  /* 0x00000005070f7c24 */ /* 0x000fe2000f8e02ff */
[----:B0-----:R-:W-:-:S04]  /*2230*/  IABS R13, R0 ;  /* 0x00000000000d7213 */ /* 0x001fc80000000000 */
[----:B----4-:R-:W-:Y:S01]  /*2240*/  IADD3 R17, R0, UR5, R15 ;  /* 0x0000000500117c10 */ /* 0x010fe2000fffe00f */
[----:B------:R-:W0:Y:S03]  /*2250*/  I2F.RP R14, R13 ;  /* 0x0000000d000e7306 */ /* 0x000e260000209400 */
[----:B------:R-:W-:-:S04]  /*2260*/  IADD3 R17, R17, -0x1, RZ ;  /* 0xffffffff11117810 */ /* 0x000fc80007ffe0ff */
[----:B------:R-:W-:Y:S02]  /*2270*/  IABS R18, R17 ;  /* 0x0000001100127213 */ /* 0x000fe40000000000 */
[----:B------:R-:W-:-:S04]  /*2280*/  LOP3.LUT R17, R17, R0, RZ, 0x3c, !PT ;  /* 0x0000000011117212 */ /* 0x000fc800078e3cff */
[----:B------:R-:W-:Y:S01]  /*2290*/  ISETP.GE.AND P1, PT, R17, RZ, PT ;  /* 0x000000ff1100720c */ /* 0x000fe20003f26270 */
[----:B0-----:R-:W0:Y:S02]  /*22a0*/  MUFU.RCP R14, R14 ;  /* 0x0000000e000e7308 */ /* 0x001e240000001000 */
[----:B0-----:R-:W-:-:S06]  /*22b0*/  VIADD R2, R14, 0xffffffe ;  /* 0x0ffffffe0e027836 */ /* 0x001fcc0000000000 */
[----:B-1----:R0:W1:Y:S02]  /*22c0*/  F2I.FTZ.U32.TRUNC.NTZ R3, R2 ;  /* 0x0000000200037305 */ /* 0x002064000021f000 */
[----:B0-----:R-:W-:Y:S02]  /*22d0*/  IMAD.MOV.U32 R2, RZ, RZ, RZ ;  /* 0x000000ffff027224 */ /* 0x001fe400078e00ff */
[----:B-1----:R-:W-:-:S04]  /*22e0*/  IMAD.MOV R16, RZ, RZ, -R3 ;  /* 0x000000ffff107224 */ /* 0x002fc800078e0a03 */
        /* <DEDUP_REMOVED lines=30> */
.L_x_379:
[----:B------:R-:W-:Y:S01]  /*24d0*/  ISETP.GE.AND P0, PT, R3, R2, PT ;  /* 0x000000020300720c */ /* 0x000fe20003f06270 */
[----:B------:R-:W-:-:S12]  /*24e0*/  BSSY B1, `(.L_x_366) ;  /* 0x0000046000017945 */ /* 0x000fd80003800000 */
[----:B01--4-:R-:W-:Y:S05]  /*24f0*/  @P0 BRA `(.L_x_367) ;  /* 0x0000000400100947 */ /* 0x013fea0003800000 */
[----:B------:R-:W0:Y:S01]  /*2500*/  LDC R16, c[0x0][0x22c] ;  /* 0x00008b00ff107b82 */ /* 0x000e220000000800 */
[----:B------:R-:W-:Y:S01]  /*2510*/  LEA R13, R0, UR4, 0x2 ;  /* 0x00000004000d7c11 */ /* 0x000fe2000f8e10ff */
[----:B------:R-:W-:-:S04]  /*2520*/  IMAD.MOV.U32 R17, RZ, RZ, R3 ;  /* 0x000000ffff117224 */ /* 0x000fc800078e0003 */
[----:B0-----:R-:W-:-:S05]  /*2530*/  IMAD R16, R16, 0x4, R13 ;  /* 0x0000000410107824 */ /* 0x001fca00078e020d */
[----:B------:R0:W1:Y:S02]  /*2540*/  LDS R14, [R16] ;  /* 0x00000000100e7984 */ /* 0x0000640000000800 */
.L_x_375:
[----:B-1----:R-:W1:Y:S01]  /*2550*/  LDS R19, [R13] ;  /* 0x000000000d137984 */ /* 0x002e620000000800 */
[----:B------:R-:W-:Y:S01]  /*2560*/  BSSY B2, `(.L_x_368) ;  /* 0x000003a000027945 */ /* 0x000fe20003800000 */
[----:B-1----:R-:W-:-:S13]  /*2570*/  ISETP.GE.AND P0, PT, R19, R14, PT ;  /* 0x0000000e1300720c */ /* 0x002fda0003f06270 */
[----:B------:R-:W-:Y:S05]  /*2580*/  @P0 BRA `(.L_x_369) ;  /* 0x0000000000dc0947 */ /* 0x000fea0003800000 */
        /* <DEDUP_REMOVED lines=8> */
.L_x_374:
[----:B------:R-:W-:Y:S01]  /*2610*/  IMAD R15, R19, 0x2, R11 ;  /* 0x00000002130f7824 */ /* 0x000fe200078e020b */
[----:B-1----:R-:W1:Y:S01]  /*2620*/  LDS.U16 R23, [R20] ;  /* 0x0000000014177984 */ /* 0x002e620000000400 */
[----:B------:R-:W2:Y:S01]  /*2630*/  LDC R22, c[0x0][0x224] ;  /* 0x00008900ff167b82 */ /* 0x000ea20000000800 */
[----:B------:R-:W-:Y:S03]  /*2640*/  BSSY B3, `(.L_x_370) ;  /* 0x0000028000037945 */ /* 0x000fe60003800000 */
[----:B------:R-:W3:Y:S01]  /*2650*/  LDS.U16 R15, [R15] ;  /* 0x000000000f0f7984 */ /* 0x000ee20000000400 */
[----:B--2---:R-:W-:Y:S01]  /*2660*/  ISETP.GE.AND P0, PT, R8, R22, PT ;  /* 0x000000160800720c */ /* 0x004fe20003f06270 */
[----:B-1----:R-:W-:Y:S02]  /*2670*/  HADD2.F32 R24, -RZ, R23.H0_H0 ;  /* 0x20000017ff187230 */ /* 0x002fe40000004100 */
[----:B---3--:R-:W-:-:S05]  /*2680*/  HADD2.F32 R23, -RZ, R15.H0_H0 ;  /* 0x2000000fff177230 */ /* 0x008fca0000004100 */
[----:B------:R-:W-:-:S05]  /*2690*/  FMUL.FTZ R23, R23, R24 ;  /* 0x0000001817177220 */ /* 0x000fca0000410000 */
[----:B------:R-:W-:Y:S05]  /*26a0*/  @P0 BRA `(.L_x_371) ;  /* 0x0000000000840947 */ /* 0x000fea0003800000 */
[----:B------:R-:W-:Y:S01]  /*26b0*/  ULDC UR5, c[0x0][0x24c] ;  /* 0x0000930000057ab9 */ /* 0x000fe20000000800 */
[----:B------:R-:W-:Y:S01]  /*26c0*/  F2FP.F16.F32.PACK_AB R25, RZ, R23 ;  /* 0x00000017ff19723e */ /* 0x000fe200000000ff */
[----:B------:R-:W-:Y:S01]  /*26d0*/  IMAD R27, R19, UR5, RZ ;  /* 0x00000005131b7c24 */ /* 0x000fe2000f8e02ff */
[----:B------:R-:W-:Y:S01]  /*26e0*/  BSSY B4, `(.L_x_372) ;  /* 0x000001c000047945 */ /* 0x000fe20003800000 */
[----:B------:R-:W-:Y:S01]  /*26f0*/  MOV R24, R6 ;  /* 0x0000000600187202 */ /* 0x000fe20000000f00 */
[----:B------:R-:W-:Y:S02]  /*2700*/  IMAD.MOV.U32 R26, RZ, RZ, R8 ;  /* 0x000000ffff1a7224 */ /* 0x000fe400078e0008 */
[----:B------:R-:W-:Y:S01]  /*2710*/  IADD3 R23, P0, R27, R18, RZ ;  /* 0x000000121b177210 */ /* 0x000fe20007f1e0ff */
[----:B------:R-:W-:-:S03]  /*2720*/  HADD2.F32 R25, -RZ, R25.H0_H0 ;  /* 0x20000019ff197230 */ /* 0x000fc60000004100 */
[----:B------:R-:W-:-:S09]  /*2730*/  LEA.HI.X.SX32 R27, R27, R21, 0x1, P0 ;  /* 0x000000151b1b7211 */ /* 0x000fd200000f0eff */
.L_x_373:
        /* <DEDUP_REMOVED lines=11> */
[----:B-1----:R-:W1:Y:S02]  /*27f0*/  LDS.U16 R15, [R24] ;  /* 0x00000000180f7984 */ /* 0x002e640000000400 */
[----:B-1----:R-:W-:Y:S02]  /*2800*/  HADD2.F32 R15, -RZ, R15.H0_H0 ;  /* 0x2000000fff0f7230 */ /* 0x002fe40000004100 */
[----:B--2---:R-:W-:-:S05]  /*2810*/  HADD2.F32 R14, -RZ, R14.H0_H0 ;  /* 0x2000000eff0e7230 */ /* 0x004fca0000004100 */
[----:B------:R-:W-:-:S05]  /*2820*/  FMUL.FTZ R14, R14, R25 ;  /* 0x000000190e0e7220 */ /* 0x000fca0000410000 */
[----:B------:R-:W-:-:S05]  /*2830*/  F2FP.F16.F32.PACK_AB R14, RZ, R14 ;  /* 0x0000000eff0e723e */ /* 0x000fca00000000ff */
[----:B------:R-:W-:-:S05]  /*2840*/  HADD2.F32 R14, -RZ, R14.H0_H0 ;  /* 0x2000000eff0e7230 */ /* 0x000fca0000004100 */
[----:B------:R-:W-:-:S05]  /*2850*/  FADD.FTZ R28, R15, R14 ;  /* 0x0000000e0f1c7221 */ /* 0x000fca0000010000 */
[----:B------:R-:W-:-:S05]  /*2860*/  F2FP.F16.F32.PACK_AB R28, RZ, R28 ;  /* 0x0000001cff1c723e */ /* 0x000fca00000000ff */
[----:B------:R1:W-:Y:S02]  /*2870*/  STS.U16 [R24], R28 ;  /* 0x0000001c18007388 */ /* 0x0003e40000000400 */
[----:B-1----:R-:W-:Y:S01]  /*2880*/  IMAD R24, R12, 0x2, R24 ;  /* 0x000000020c187824 */ /* 0x002fe200078e0218 */
[----:B------:R-:W-:Y:S06]  /*2890*/  @!P0 BRA `(.L_x_373) ;  /* 0xfffffffc00a88947 */ /* 0x000fec000383ffff */
[----:B------:R-:W-:Y:S05]  /*28a0*/  BSYNC B4 ;  /* 0x0000000000047941 */ /* 0x000fea0003800000 */
.L_x_372:
[----:B------:R1:W2:Y:S02]  /*28b0*/  LDS R14, [R16] ;  /* 0x00000000100e7984 */ /* 0x0002a40000000800 */
.L_x_371:
[----:B------:R-:W-:Y:S05]  /*28c0*/  BSYNC B3 ;  /* 0x0000000000037941 */ /* 0x000fea0003800000 */
.L_x_370:
[----:B------:R-:W-:-:S04]  /*28d0*/  IADD3 R19, R19, 0x1, RZ ;  /* 0x0000000113137810 */ /* 0x000fc80007ffe0ff */
[----:B--2---:R-:W-:-:S13]  /*28e0*/  ISETP.GE.AND P0, PT, R19, R14, PT ;  /* 0x0000000e1300720c */ /* 0x004fda0003f06270 */
[----:B------:R-:W-:Y:S05]  /*28f0*/  @!P0 BRA `(.L_x_374) ;  /* 0xfffffffc00448947 */ /* 0x000fea000383ffff */
.L_x_369:
[----:B------:R-:W-:Y:S05]  /*2900*/  BSYNC B2 ;  /* 0x0000000000027941 */ /* 0x000fea0003800000 */
.L_x_368:
[----:B------:R-:W-:-:S05]  /*2910*/  VIADD R17, R17, 0x1 ;  /* 0x0000000111117836 */ /* 0x000fca0000000000 */
[----:B------:R-:W-:-:S13]  /*2920*/  ISETP.GE.AND P0, PT, R17, R2, PT ;  /* 0x000000021100720c */ /* 0x000fda0003f06270 */
[----:B------:R-:W-:Y:S05]  /*2930*/  @!P0 BRA `(.L_x_375) ;  /* 0xfffffffc00048947 */ /* 0x000fea000383ffff */
.L_x_367:
[----:B------:R-:W-:Y:S05]  /*2940*/  BSYNC B1 ;  /* 0x0000000000017941 */ /* 0x000fea0003800000 */
.L_x_366:
[----:B------:R-:W2:Y:S01]  /*2950*/  LDC R13, c[0x0][0x224] ;  /* 0x00008900ff0d7b82 */ /* 0x000ea20000000800 */
[----:B------:R-:W-:Y:S01]  /*2960*/  BSSY B1, `(.L_x_376) ;  /* 0x000001a000017945 */ /* 0x000fe20003800000 */
[----:B--2---:R-:W-:-:S13]  /*2970*/  ISETP.GE.AND P0, PT, R8, R13, PT ;  /* 0x0000000d0800720c */ /* 0x004fda0003f06270 */
[----:B------:R-:W-:Y:S05]  /*2980*/  @P0 BRA `(.L_x_377) ;  /* 0x00000000005c0947 */ /* 0x000fea0003800000 */
[----:B------:R-:W2:Y:S01]  /*2990*/  LDC R19, c[0x0][0x238] ;  /* 0x00008e00ff137b82 */ /* 0x000ea20000000800 */
[----:B------:R-:W3:Y:S01]  /*29a0*/  S2R R21, SR_TID.X ;  /* 0x0000000000157919 */ /* 0x000ee20000002100 */
        /* <DEDUP_REMOVED lines=8> */
.L_x_378:
[----:B---34-:R-:W-:Y:S01]  /*2a30*/  IADD3 R16, R10, R21, RZ ;  /* 0x000000150a107210 */ /* 0x018fe20007ffe0ff */
[----:B------:R-:W-:Y:S01]  /*2a40*/  IMAD.IADD R21, R12, 0x1, R21 ;  /* 0x000000010c157824 */ /* 0x000fe200078e0215 */
[----:B------:R-:W-:-:S03]  /*2a50*/  IADD3 R17, P0, R20, R18, RZ ;  /* 0x0000001214117210 */ /* 0x000fc60007f1e0ff */
[----:B------:R-:W-:Y:S01]  /*2a60*/  IMAD R22, R16, 0x2, R11 ;  /* 0x0000000210167824 */ /* 0x000fe200078e020b */
        /* <DEDUP_REMOVED lines=9> */
.L_x_377:
[----:B------:R-:W-:Y:S05]  /*2b00*/  BSYNC B1 ;  /* 0x0000000000017941 */ /* 0x000fea0003800000 */
.L_x_376:
[----:B------:R-:W-:-:S04]  /*2b10*/  IADD3 R0, R0, UR7, RZ ;  /* 0x0000000700007c10 */ /* 0x000fc8000fffe0ff */
[----:B------:R-:W-:-:S13]  /*2b20*/  ISETP.GE.AND P0, PT, R0, R9, PT ;  /* 0x000000090000720c */ /* 0x000fda0003f06270 */
[----:B------:R-:W-:Y:S05]  /*2b30*/  @!P0 BRA `(.L_x_379) ;  /* 0xfffffff800648947 */ /* 0x000fea000383ffff */
.L_x_365:
[----:B------:R-:W-:Y:S05]  /*2b40*/  BSYNC B0 ;  /* 0x0000000000007941 */ /* 0x000fea0003800000 */
.L_x_364:
[----:B------:R-:W2:Y:S01]  /*2b50*/  LDL R13, [R1] ;  /* 0x00000000010d7983 */ /* 0x000ea20000100800 */
[----:B------:R-:W-:-:S05]  /*2b60*/  VIADD R7, R7, UR8 ;  /* 0x0000000807077c36 */ /* 0x000fca0008000000 */
[----:B--2---:R-:W-:-:S13]  /*2b70*/  ISETP.GE.AND P0, PT, R7, R13, PT ;  /* 0x0000000d0700720c */ /* 0x004fda0003f06270 */
[----:B------:R-:W-:Y:S05]  /*2b80*/  @!P0 BRA `(.L_x_380) ;  /* 0xfffffff400988947 */ /* 0x000fea000383ffff */
[----:B------:R-:W-:Y:S05]  /*2b90*/  EXIT ;  /* 0x000000000000794d */ /* 0x000fea0003800000 */
.L_x_381:
        /* <DEDUP_REMOVED lines=14> */
.L_x_699:


//--------------------- .text._ZN2at6native58_GLOBAL__N__9a069279_25_AdaptiveAveragePooling_cu_ef17039c31adaptive_average_gradinput_nhwcIifEEvPT0_PKS3_iiiiiiiiT_S7_S7_S7_ --------------------------
	.section	.text._ZN2at6native58_GLOBAL__N__9a069279_25_AdaptiveAveragePooling_cu_ef17039c31adaptive_average_gradinput_nhwcIifEEvPT0_PKS3_iiiiiiiiT_S7_S7_S7_,"ax",@progbits
	.align	128
.text._ZN2at6native58_GLOBAL__N__9a069279_25_AdaptiveAveragePooling_cu_ef17039c31adaptive_average_gradinput_nhwcIifEEvPT0_PKS3_iiiiiiiiT_S7_S7_S7_:
        .type           _ZN2at6native58_GLOBAL__N__9a069279_25_AdaptiveAveragePooling_cu_ef17039c31adaptive_average_gradinput_nhwcIifEEvPT0_PKS3_iiiiiiiiT_S7_S7_S7_,@function
        .size           _ZN2at6native58_GLOBAL__N__9a069279_25_AdaptiveAveragePooling_cu_ef17039c31adaptive_average_gradinput_nhwcIifEEvPT0_PKS3_iiiiiiiiT_S7_S7_S7_,(.L_x_700 - _ZN2at6native58_GLOBAL__N__9a069279_25_AdaptiveAveragePooling_cu_ef17039c31adaptive_average_gradinput_nhwcIifEEvPT0_PKS3_iiiiiiiiT_S7_S7_S7_)
        .other          _ZN2at6native58_GLOBAL__N__9a069279_25_AdaptiveAveragePooling_cu_ef17039c31adaptive_average_gradinput_nhwcIifEEvPT0_PKS3_iiiiiiiiT_S7_S7_S7_,@"STO_CUDA_ENTRY STV_DEFAULT"
_ZN2at6native58_GLOBAL__N__9a069279_25_AdaptiveAveragePooling_cu_ef17039c31adaptive_average_gradinput_nhwcIifEEvPT0_PKS3_iiiiiiiiT_S7_S7_S7_:
        /* <DEDUP_REMOVED lines=11> */
[----:B------:R-:W-:Y:S01]  /*00b0*/  SHF.L.U32 R11, R13, 0x1, RZ ;  /* 0x000000010d0b7819 */ /* 0x000fe200000006ff */
[----:B------:R-:W-:Y:S01]  /*00c0*/  BSSY B0, `(.L_x_382) ;  /* 0x0000110000007945 */ /* 0x000fe20003800000 */
[----:B0-----:R-:W-:-:S03]  /*00d0*/  VIADD R1, R1, 0xfffffff8 ;  /* 0xfffffff801017836 */ /* 0x001fc60000000000 */
[----:B------:R-:W-:Y:S02]  /*00e0*/  VIADD R4, R11, UR4 ;  /* 0x000000040b047c36 */ /* 0x000fe40008000000 */
[----:B-1----:R-:W-:-:S04]  /*00f0*/  IMAD R3, R0, UR7, R5 ;  /* 0x0000000700037c24 */ /* 0x002fc8000f8e0205 */
[----:B--2---:R-:W-:Y:S02]  /*0100*/  IMAD R2, R3, R12, RZ ;  /* 0x0000000c03027224 */ /* 0x004fe400078e02ff */
[----:B------:R-:W-:Y:S02]  /*0110*/  IMAD R3, R12, UR7, RZ ;  /* 0x000000070c037c24 */ /* 0x000fe4000f8e02ff */
[----:B---3--:R-:W-:Y:S02]  /*0120*/  IMAD.IADD R2, R2, 0x1, R10 ;  /* 0x0000000102027824 */ /* 0x008fe400078e020a */
[----:B------:R-:W-:-:S03]  /*0130*/  IMAD R3, R3, UR8, RZ ;  /* 0x0000000803037c24 */ /* 0x000fc6000f8e02ff */
[----:B------:R-:W-:-:S13]  /*0140*/  ISETP.GE.AND P0, PT, R2, R13, PT ;  /* 0x0000000d0200720c */ /* 0x000fda0003f06270 */
[----:B------:R-:W-:Y:S05]  /*0150*/  @P0 BRA `(.L_x_383) ;  /* 0x0000001000180947 */ /* 0x000fea0003800000 */
[----:B------:R-:W0:Y:S01]  /*0160*/  I2F.U32.RP R8, R3 ;  /* 0x0000000300087306 */ /* 0x000e220000209000 */
[----:B------:R-:W-:Y:S01]  /*0170*/  VIADD R0, R0, UR8 ;  /* 0x0000000800007c36 */ /* 0x000fe20008000000 */
[----:B------:R-:W-:Y:S01]  /*0180*/  IADD3 R9, RZ, -R3, RZ ;  /* 0x80000003ff097210 */ /* 0x000fe20007ffe0ff */
[----:B------:R-:W-:Y:S01]  /*0190*/  BSSY B1, `(.L_x_384) ;  /* 0x000005a000017945 */ /* 0x000fe20003800000 */
[----:B------:R-:W-:Y:S01]  /*01a0*/  ISETP.NE.U32.AND P2, PT, R3, RZ, PT ;  /* 0x000000ff0300720c */ /* 0x000fe20003f45070 */
[----:B------:R-:W-:-:S04]  /*01b0*/  IMAD R5, R0, UR7, R5 ;  /* 0x0000000700057c24 */ /* 0x000fc8000f8e0205 */
[----:B------:R-:W-:-:S05]  /*01c0*/  IMAD R5, R5, R12, R10 ;  /* 0x0000000c05057224 */ /* 0x000fca00078e020a */
[----:B------:R-:W-:Y:S01]  /*01d0*/  LOP3.LUT R0, RZ, R5, RZ, 0x33, !PT ;  /* 0x00000005ff007212 */ /* 0x000fe200078e33ff */
[----:B0-----:R-:W0:Y:S03]  /*01e0*/  MUFU.RCP R8, R8 ;  /* 0x0000000800087308 */ /* 0x001e260000001000 */
[----:B------:R-:W-:Y:S01]  /*01f0*/  IADD3 R0, R0, R13, R3 ;  /* 0x0000000d00007210 */ /* 0x000fe20007ffe003 */
[----:B0-----:R-:W-:-:S04]  /*0200*/  VIADD R6, R8, 0xffffffe ;  /* 0x0ffffffe08067836 */ /* 0x001fc80000000000 */
[----:B------:R0:W1:Y:S02]  /*0210*/  F2I.FTZ.U32.TRUNC.NTZ R7, R6 ;  /* 0x0000000600077305 */ /* 0x000064000021f000 */
[----:B0-----:R-:W-:Y:S02]  /*0220*/  IMAD.MOV.U32 R6, RZ, RZ, RZ ;  /* 0x000000ffff067224 */ /* 0x001fe400078e00ff */
[----:B-1----:R-:W-:-:S04]  /*0230*/  IMAD R9, R9, R7, RZ ;  /* 0x0000000709097224 */ /* 0x002fc800078e02ff */
[----:B------:R-:W-:-:S06]  /*0240*/  IMAD.HI.U32 R7, R7, R9, R6 ;  /* 0x0000000907077227 */ /* 0x000fcc00078e0006 */
[----:B------:R-:W-:-:S04]  /*0250*/  IMAD.HI.U32 R7, R7, R0, RZ ;  /* 0x0000000007077227 */ /* 0x000fc800078e00ff */
[----:B------:R-:W-:-:S04]  /*0260*/  IMAD.MOV R5, RZ, RZ, -R7 ;  /* 0x000000ffff057224 */ /* 0x000fc800078e0a07 */
[----:B------:R-:W-:Y:S02]  /*0270*/  IMAD R0, R3, R5, R0 ;  /* 0x0000000503007224 */ /* 0x000fe400078e0200 */
[----:B------:R-:W-:-:S03]  /*0280*/  VIADD R5, R13, 0xffffffff ;  /* 0xffffffff0d057836 */ /* 0x000fc60000000000 */
[----:B------:R-:W-:-:S13]  /*0290*/  ISETP.GE.U32.AND P0, PT, R0, R3, PT ;  /* 0x000000030000720c */ /* 0x000fda0003f06070 */
[----:B------:R-:W-:Y:S01]  /*02a0*/  @P0 IMAD.IADD R0, R0, 0x1, -R3 ;  /* 0x0000000100000824 */ /* 0x000fe200078e0a03 */
[----:B------:R-:W-:-:S04]  /*02b0*/  @P0 IADD3 R7, R7, 0x1, RZ ;  /* 0x0000000107070810 */ /* 0x000fc80007ffe0ff */
[----:B------:R-:W-:Y:S02]  /*02c0*/  ISETP.GE.U32.AND P1, PT, R0, R3, PT ;  /* 0x000000030000720c */ /* 0x000fe40003f26070 */
[----:B------:R-:W-:-:S11]  /*02d0*/  MOV R0, R2 ;  /* 0x0000000200007202 */ /* 0x000fd60000000f00 */
[----:B------:R-:W-:Y:S01]  /*02e0*/  @P1 VIADD R7, R7, 0x1 ;  /* 0x0000000107071836 */ /* 0x000fe20000000000 */
[----:B------:R-:W-:-:S04]  /*02f0*/  @!P2 LOP3.LUT R7, RZ, R3, RZ, 0x33, !PT ;  /* 0x00000003ff07a212 */ /* 0x000fc800078e33ff */
[C---:B------:R-:W-:Y:S01]  /*0300*/  ISETP.GE.U32.AND P0, PT, R7.reuse, 0x3, PT ;  /* 0x000000030700780c */ /* 0x040fe20003f06070 */
[----:B------:R-:W-:-:S05]  /*0310*/  VIADD R10, R7, 0x1 ;  /* 0x00000001070a7836 */ /* 0x000fca0000000000 */
[----:B------:R-:W-:-:S13]  /*0320*/  LOP3.LUT P1, R10, R10, 0x3, RZ, 0xc0, !PT ;  /* 0x000000030a0a7812 */ /* 0x000fda000782c0ff */
[----:B------:R-:W-:Y:S05]  /*0330*/  @!P1 BRA `(.L_x_385) ;  /* 0x0000000000fc9947 */ /* 0x000fea0003800000 */
[----:B------:R-:W-:Y:S01]  /*0340*/  IABS R8, R13 ;  /* 0x0000000d00087213 */ /* 0x000fe20000000000 */
[----:B------:R-:W0:Y:S01]  /*0350*/  S2R R6, SR_CgaCtaId ;  /* 0x0000000000067919 */ /* 0x000e220000008800 */
[----:B------:R-:W1:Y:S01]  /*0360*/  LDC R9, c[0x0][0x234] ;  /* 0x00008d00ff097b82 */ /* 0x000e620000000800 */
[----:B------:R-:W-:Y:S01]  /*0370*/  MOV R15, 0x400 ;  /* 0x00000400000f7802 */ /* 0x000fe20000000f00 */
[----:B------:R-:W2:Y:S06]  /*0380*/  I2F.RP R0, R8 ;  /* 0x0000000800007306 */ /* 0x000eac0000209400 */
[----:B------:R-:W3:Y:S02]  /*0390*/  LDC R13, c[0x0][0x22c] ;  /* 0x00008b00ff0d7b82 */ /* 0x000ee40000000800 */
[----:B--2---:R-:W2:Y:S01]  /*03a0*/  MUFU.RCP R0, R0 ;  /* 0x0000000000007308 */ /* 0x004ea20000001000 */
[----:B0-----:R-:W-:Y:S01]  /*03b0*/  LEA R15, R6, R15, 0x18 ;  /* 0x0000000f060f7211 */ /* 0x001fe200078ec0ff */
[----:B------:R-:W-:-:S02]  /*03c0*/  IMAD.MOV.U32 R6, RZ, RZ, RZ ;  /* 0x000000ffff067224 */ /* 0x000fc400078e00ff */
[----:B--2---:R-:W-:Y:S01]  /*03d0*/  VIADD R7, R0, 0xffffffe ;  /* 0x0ffffffe00077836 */ /* 0x004fe20000000000 */
[----:B------:R-:W-:-:S05]  /*03e0*/  MOV R0, R2 ;  /* 0x0000000200007202 */ /* 0x000fca0000000f00 */
[----:B------:R-:W0:Y:S02]  /*03f0*/  F2I.FTZ.U32.TRUNC.NTZ R7, R7 ;  /* 0x0000000700077305 */ /* 0x000e24000021f000 */
[----:B0-----:R-:W-:-:S04]  /*0400*/  IMAD.MOV R17, RZ, RZ, -R7 ;  /* 0x000000ffff117224 */ /* 0x001fc800078e0a07 */
[----:B------:R-:W-:-:S04]  /*0410*/  IMAD R17, R17, R8, RZ ;  /* 0x0000000811117224 */ /* 0x000fc800078e02ff */
[----:B-1-3--:R-:W-:-:S07]  /*0420*/  IMAD.HI.U32 R6, R7, R17, R6 ;  /* 0x0000001107067227 */ /* 0x00afce00078e0006 */
.L_x_386:
[----:B0-----:R-:W-:Y:S01]  /*0430*/  IABS R17, R13 ;  /* 0x0000000d00117213 */ /* 0x001fe20000000000 */
[-C--:B------:R-:W-:Y:S02]  /*0440*/  IMAD R18, R0, R9.reuse, RZ ;  /* 0x0000000900127224 */ /* 0x080fe400078e02ff */
[----:B------:R-:W-:Y:S01]  /*0450*/  VIADD R10, R10, 0xffffffff ;  /* 0xffffffff0a0a7836 */ /* 0x000fe20000000000 */
[----:B------:R-:W0:Y:S02]  /*0460*/  I2F.RP R20, R17 ;  /* 0x0000001100147306 */ /* 0x000e240000209400 */
[----:B------:R-:W-:Y:S02]  /*0470*/  IABS R19, R18 ;  /* 0x0000001200137213 */ /* 0x000fe40000000000 */
[----:B------:R-:W-:Y:S02]  /*0480*/  IADD3 R16, R5, R9, R18 ;  /* 0x0000000905107210 */ /* 0x000fe40007ffe012 */
[----:B------:R-:W-:Y:S01]  /*0490*/  LOP3.LUT R18, R18, R13, RZ, 0x3c, !PT ;  /* 0x0000000d12127212 */ /* 0x000fe200078e3cff */
[----:B------:R-:W-:-:S03]  /*04a0*/  IMAD.HI.U32 R14, R6, R19, RZ ;  /* 0x00000013060e7227 */ /* 0x000fc600078e00ff */
[----:B------:R-:W-:Y:S01]  /*04b0*/  ISETP.GE.AND P1, PT, R18, RZ, PT ;  /* 0x000000ff1200720c */ /* 0x000fe20003f26270 */
[----:B------:R-:W-:Y:S01]  /*04c0*/  IMAD.MOV R6, RZ, RZ, -R14 ;  /* 0x000000ffff067224 */ /* 0x000fe200078e0a0e */
[----:B0-----:R-:W0:Y:S03]  /*04d0*/  MUFU.RCP R20, R20 ;  /* 0x0000001400147308 */ /* 0x001e260000001000 */
[----:B------:R-:W-:Y:S01]  /*04e0*/  IMAD R19, R17, R6, R19 ;  /* 0x0000000611137224 */ /* 0x000fe200078e0213 */
[----:B------:R-:W-:-:S04]  /*04f0*/  HFMA2.MMA R6, -RZ, RZ, 0, 0 ;  /* 0x00000000ff067435 */ /* 0x000fc800000001ff */
[----:B------:R-:W-:Y:S01]  /*0500*/  ISETP.GT.U32.AND P5, PT, R8, R19, PT ;  /* 0x000000130800720c */ /* 0x000fe20003fa4070 */
[----:B0-----:R-:W-:Y:S01]  /*0510*/  VIADD R7, R20, 0xffffffe ;  /* 0x0ffffffe14077836 */ /* 0x001fe20000000000 */
[----:B------:R-:W-:-:S11]  /*0520*/  IABS R20, R16 ;  /* 0x0000001000147213 */ /* 0x000fd60000000000 */
[--C-:B------:R-:W-:Y:S01]  /*0530*/  @!P5 IMAD.IADD R19, R19, 0x1, -R17.reuse ;  /* 0x000000011313d824 */ /* 0x100fe200078e0a11 */
[-C--:B------:R-:W-:Y:S01]  /*0540*/  LOP3.LUT R16, R16, R13.reuse, RZ, 0x3c, !PT ;  /* 0x0000000d10107212 */ /* 0x080fe200078e3cff */
[----:B------:R-:W-:Y:S01]  /*0550*/  @!P5 VIADD R14, R14, 0x1 ;  /* 0x000000010e0ed836 */ /* 0x000fe20000000000 */
[----:B------:R-:W0:Y:S02]  /*0560*/  F2I.FTZ.U32.TRUNC.NTZ R7, R7 ;  /* 0x0000000700077305 */ /* 0x000e24000021f000 */
[----:B------:R-:W-:Y:S01]  /*0570*/  ISETP.GE.U32.AND P3, PT, R19, R8, PT ;  /* 0x000000081300720c */ /* 0x000fe20003f66070 */
[----:B------:R-:W-:Y:S01]  /*0580*/  IMAD.MOV.U32 R8, RZ, RZ, R17 ;  /* 0x000000ffff087224 */ /* 0x000fe200078e0011 */
[----:B------:R-:W-:Y:S02]  /*0590*/  ISETP.GE.AND P2, PT, R16, RZ, PT ;  /* 0x000000ff1000720c */ /* 0x000fe40003f46270 */
[----:B------:R-:W-:-:S09]  /*05a0*/  LOP3.LUT R16, RZ, R13, RZ, 0x33, !PT ;  /* 0x0000000dff107212 */ /* 0x000fd200078e33ff */
[----:B------:R-:W-:Y:S01]  /*05b0*/  @P3 VIADD R14, R14, 0x1 ;  /* 0x000000010e0e3836 */ /* 0x000fe20000000000 */
[----:B------:R-:W-:Y:S01]  /*05c0*/  ISETP.NE.AND P3, PT, R13, RZ, PT ;  /* 0x000000ff0d00720c */ /* 0x000fe20003f65270 */
[----:B0-----:R-:W-:Y:S02]  /*05d0*/  IMAD.MOV R22, RZ, RZ, -R7 ;  /* 0x000000ffff167224 */ /* 0x001fe400078e0a07 */
[----:B------:R-:W-:Y:S01]  /*05e0*/  @!P1 IMAD.MOV R14, RZ, RZ, -R14 ;  /* 0x000000ffff0e9224 */ /* 0x000fe200078e0a0e */
[----:B------:R-:W-:Y:S01]  /*05f0*/  ISETP.NE.AND P1, PT, R10, RZ, PT ;  /* 0x000000ff0a00720c */ /* 0x000fe20003f25270 */
[----:B------:R-:W-:-:S03]  /*0600*/  IMAD R21, R22, R17, RZ ;  /* 0x0000001116157224 */ /* 0x000fc600078e02ff */
[----:B------:R-:W-:Y:S01]  /*0610*/  SEL R14, R16, R14, !P3 ;  /* 0x0000000e100e7207 */ /* 0x000fe20005800000 */
[----:B------:R-:W-:-:S06]  /*0620*/  IMAD.HI.U32 R6, R7, R21, R6 ;  /* 0x0000001507067227 */ /* 0x000fcc00078e0006 */
[----:B------:R-:W-:-:S04]  /*0630*/  IMAD.HI.U32 R7, R6, R20, RZ ;  /* 0x0000001406077227 */ /* 0x000fc800078e00ff */
[----:B------:R-:W-:-:S04]  /*0640*/  IMAD.MOV R21, RZ, RZ, -R7 ;  /* 0x000000ffff157224 */ /* 0x000fc800078e0a07 */
[----:B------:R-:W-:-:S05]  /*0650*/  IMAD R19, R17, R21, R20 ;  /* 0x0000001511137224 */ /* 0x000fca00078e0214 */
[----:B------:R-:W-:-:S13]  /*0660*/  ISETP.GT.U32.AND P6, PT, R8, R19, PT ;  /* 0x000000130800720c */ /* 0x000fda0003fc4070 */
[----:B------:R-:W-:Y:S01]  /*0670*/  @!P6 IADD3 R19, R19, -R17, RZ ;  /* 0x800000111313e210 */ /* 0x000fe20007ffe0ff */
[----:B------:R-:W-:Y:S02]  /*0680*/  @!P6 VIADD R7, R7, 0x1 ;  /* 0x000000010707e836 */ /* 0x000fe40000000000 */
[----:B------:R-:W-:Y:S01]  /*0690*/  IMAD R17, R0, 0x4, R15 ;  /* 0x0000000400117824 */ /* 0x000fe200078e020f */
[----:B------:R-:W-:Y:S01]  /*06a0*/  ISETP.GE.U32.AND P4, PT, R19, R8, PT ;  /* 0x000000081300720c */ /* 0x000fe20003f86070 */
[----:B------:R-:W-:-:S03]  /*06b0*/  IMAD.IADD R0, R3, 0x1, R0 ;  /* 0x0000000103007824 */ /* 0x000fc600078e0200 */
[----:B------:R-:W-:Y:S01]  /*06c0*/  LEA R18, R13, R17, 0x2 ;  /* 0x000000110d127211 */ /* 0x000fe200078e10ff */
[----:B------:R0:W-:Y:S08]  /*06d0*/  STS [R17], R14 ;  /* 0x0000000e11007388 */ /* 0x0001f00000000800 */
[----:B------:R-:W-:-:S05]  /*06e0*/  @P4 IADD3 R7, R7, 0x1, RZ ;  /* 0x0000000107074810 */ /* 0x000fca0007ffe0ff */
[----:B------:R-:W-:-:S05]  /*06f0*/  @!P2 IMAD.MOV R7, RZ, RZ, -R7 ;  /* 0x000000ffff07a224 */ /* 0x000fca00078e0a07 */
[----:B------:R-:W-:-:S05]  /*0700*/  SEL R7, R16, R7, !P3 ;  /* 0x0000000710077207 */ /* 0x000fca0005800000 */
[----:B------:R0:W-:Y:S01]  /*0710*/  STS [R18], R7 ;  /* 0x0000000712007388 */ /* 0x0001e20000000800 */
[----:B------:R-:W-:Y:S05]  /*0720*/  @P1 BRA `(.L_x_386) ;  /* 0xfffffffc00401947 */ /* 0x000fea000383ffff */
.L_x_385:
[----:B------:R-:W-:Y:S05]  /*0730*/  BSYNC B1 ;  /* 0x0000000000017941 */ /* 0x000fea0003800000 */
.L_x_384:
[----:B------:R-:W-:Y:S05]  /*0740*/  @!P0 BRA `(.L_x_383) ;  /* 0x00000008009c8947 */ /* 0x000fea0003800000 */
[----:B------:R-:W-:Y:S01]  /*0750*/  IABS R6, R13 ;  /* 0x0000000d00067213 */ /* 0x000fe20000000000 */
[----:B------:R-:W1:Y:S01]  /*0760*/  S2UR UR5, SR_CgaCtaId ;  /* 0x00000000000579c3 */ /* 0x000e620000008800 */
[----:B------:R-:W-:Y:S01]  /*0770*/  UMOV UR4, 0x400 ;  /* 0x0000040000047882 */ /* 0x000fe20000000000 */
[----:B------:R-:W-:Y:S01]  /*0780*/  UIMAD UR6, UR7, UR8, URZ ;  /* 0x00000008070672a4 */ /* 0x000fe2000f8e023f */
[----:B0-----:R-:W0:Y:S01]  /*0790*/  I2F.RP R7, R6 ;  /* 0x0000000600077306 */ /* 0x001e220000209400 */
[----:B------:R-:W-:-:S07]  /*07a0*/  IMAD.IADD R13, R0, 0x1, R13 ;  /* 0x00000001000d7824 */ /* 0x000fce00078e020d */
[----:B0-----:R-:W0:Y:S01]  /*07b0*/  MUFU.RCP R7, R7 ;  /* 0x0000000700077308 */ /* 0x001e220000001000 */
[----:B-1----:R-:W-:-:S06]  /*07c0*/  ULEA UR4, UR5, UR4, 0x18 ;  /* 0x0000000405047291 */ /* 0x002fcc000f8ec03f */
[----:B------:R-:W-:Y:S02]  /*07d0*/  LEA R15, R13, UR4, 0x2 ;  /* 0x000000040d0f7c11 */ /* 0x000fe4000f8e10ff */
[----:B------:R-:W-:Y:S01]  /*07e0*/  LEA R18, R0, UR4, 0x2 ;  /* 0x0000000400127c11 */ /* 0x000fe2000f8e10ff */
[----:B0-----:R-:W-:Y:S02]  /*07f0*/  VIADD R8, R7, 0xffffffe ;  /* 0x0ffffffe07087836 */ /* 0x001fe40000000000 */
[----:B------:R-:W-:Y:S02]  /*0800*/  IMAD R7, R12, UR6, RZ ;  /* 0x000000060c077c24 */ /* 0x000fe4000f8e02ff */
[----:B------:R0:W1:Y:S02]  /*0810*/  F2I.FTZ.U32.TRUNC.NTZ R9, R8 ;  /* 0x0000000800097305 */ /* 0x000064000021f000 */
[----:B0-----:R-:W-:Y:S01]  /*0820*/  IMAD.MOV.U32 R8, RZ, RZ, RZ ;  /* 0x000000ffff087224 */ /* 0x001fe200078e00ff */
[----:B-1----:R-:W-:-:S05]  /*0830*/  IADD3 R17, RZ, -R9, RZ ;  /* 0x80000009ff117210 */ /* 0x002fca0007ffe0ff */
[----:B------:R-:W-:-:S04]  /*0840*/  IMAD R17, R17, R6, RZ ;  /* 0x0000000611117224 */ /* 0x000fc800078e02ff */
[----:B------:R-:W-:-:S07]  /*0850*/  IMAD.HI.U32 R9, R9, R17, R8 ;  /* 0x0000001109097227 */ /* 0x000fce00078e0008 */
.L_x_387:
[----:B------:R-:W0:Y:S01]  /*0860*/  LDC R27, c[0x0][0x22c] ;  /* 0x00008b00ff1b7b82 */ /* 0x000e220000000800 */
[----:B-1----:R-:W-:Y:S02]  /*0870*/  IMAD R14, R0, UR9, RZ ;  /* 0x00000009000e7c24 */ /* 0x002fe4000f8e02ff */
[----:B------:R-:W-:-:S03]  /*0880*/  IMAD.IADD R13, R3, 0x1, R0 ;  /* 0x00000001030d7824 */ /* 0x000fc600078e0200 */
[----:B------:R-:W-:Y:S01]  /*0890*/  IABS R8, R14 ;  /* 0x0000000e00087213 */ /* 0x000fe20000000000 */
[----:B------:R-:W-:Y:S01]  /*08a0*/  IMAD R22, R13, UR9, RZ ;  /* 0x000000090d167c24 */ /* 0x000fe2000f8e02ff */
[----:B------:R-:W-:Y:S01]  /*08b0*/  IADD3 R19, R5, UR9, R14 ;  /* 0x0000000905137c10 */ /* 0x000fe2000fffe00e */
[----:B------:R-:W-:Y:S02]  /*08c0*/  IMAD.IADD R13, R3, 0x1, R13 ;  /* 0x00000001030d7824 */ /* 0x000fe400078e020d */
[----:B------:R-:W-:Y:S01]  /*08d0*/  IMAD.HI.U32 R20, R9, R8, RZ ;  /* 0x0000000809147227 */ /* 0x000fe200078e00ff */
[----:B------:R-:W-:-:S04]  /*08e0*/  IADD3 R25, R5, UR9, R22 ;  /* 0x0000000905197c10 */ /* 0x000fc8000fffe016 */
[----:B------:R-:W-:Y:S02]  /*08f0*/  IADD3 R9, -R20, RZ, RZ ;  /* 0x000000ff14097210 */ /* 0x000fe40007ffe1ff */
[-C--:B0-----:R-:W-:Y:S02]  /*0900*/  IABS R23, R27.reuse ;  /* 0x0000001b00177213 */ /* 0x081fe40000000000 */
[----:B------:R-:W-:Y:S02]  /*0910*/  LOP3.LUT R14, R14, R27, RZ, 0x3c, !PT ;  /* 0x0000001b0e0e7212 */ /* 0x000fe400078e3cff */
[----:B------:R-:W0:Y:S01]  /*0920*/  I2F.RP R10, R23 ;  /* 0x00000017000a7306 */ /* 0x000e220000209400 */
[----:B------:R-:W-:Y:S01]  /*0930*/  IMAD R0, R23, R9, R8 ;  /* 0x0000000917007224 */ /* 0x000fe200078e0208 */
[----:B------:R-:W-:Y:S02]  /*0940*/  IABS R8, R22 ;  /* 0x0000001600087213 */ /* 0x000fe40000000000 */
[----:B------:R-:W-:-:S02]  /*0950*/  ISETP.GE.AND P6, PT, R14, RZ, PT ;  /* 0x000000ff0e00720c */ /* 0x000fc40003fc6270 */
[----:B------:R-:W-:Y:S02]  /*0960*/  ISETP.GT.U32.AND P2, PT, R6, R0, PT ;  /* 0x000000000600720c */ /* 0x000fe40003f44070 */
[----:B0-----:R-:W0:Y:S11]  /*0970*/  MUFU.RCP R10, R10 ;  /* 0x0000000a000a7308 */ /* 0x001e360000001000 */
[----:B------:R-:W-:Y:S01]  /*0980*/  @!P2 IMAD.IADD R0, R0, 0x1, -R23 ;  /* 0x000000010000a824 */ /* 0x000fe200078e0a17 */
[----:B------:R-:W-:-:S04]  /*0990*/  @!P2 IADD3 R20, R20, 0x1, RZ ;  /* 0x000000011414a810 */ /* 0x000fc80007ffe0ff */
[----:B------:R-:W-:Y:S01]  /*09a0*/  ISETP.GE.U32.AND P1, PT, R0, R6, PT ;  /* 0x000000060000720c */ /* 0x000fe20003f26070 */
[----:B------:R-:W-:Y:S02]  /*09b0*/  IMAD.MOV.U32 R6, RZ, RZ, R23 ;  /* 0x000000ffff067224 */ /* 0x000fe400078e0017 */
[----:B0-----:R-:W-:Y:S01]  /*09c0*/  VIADD R16, R10, 0xffffffe ;  /* 0x0ffffffe0a107836 */ /* 0x001fe20000000000 */
[----:B------:R-:W-:Y:S02]  /*09d0*/  IABS R10, R19 ;  /* 0x00000013000a7213 */ /* 0x000fe40000000000 */
[----:B------:R-:W-:Y:S01]  /*09e0*/  LOP3.LUT R19, R19, R27, RZ, 0x3c, !PT ;  /* 0x0000001b13137212 */ /* 0x000fe200078e3cff */
[----:B------:R0:W1:Y:S06]  /*09f0*/  F2I.FTZ.U32.TRUNC.NTZ R17, R16 ;  /* 0x0000001000117305 */ /* 0x00006c000021f000 */
[----:B------:R-:W-:Y:S01]  /*0a00*/  @P1 VIADD R20, R20, 0x1 ;  /* 0x0000000114141836 */ /* 0x000fe20000000000 */
[----:B------:R-:W-:-:S03]  /*0a10*/  ISETP.GE.AND P3, PT, R19, RZ, PT ;  /* 0x000000ff1300720c */ /* 0x000fc60003f66270 */
[----:B------:R-:W-:Y:S02]  /*0a20*/  @!P6 IMAD.MOV R20, RZ, RZ, -R20 ;  /* 0x000000ffff14e224 */ /* 0x000fe400078e0a14 */
[----:B0-----:R-:W-:Y:S02]  /*0a30*/  IMAD.MOV.U32 R16, RZ, RZ, RZ ;  /* 0x000000ffff107224 */ /* 0x001fe400078e00ff */
[----:B-1----:R-:W-:-:S04]  /*0a40*/  IMAD.MOV R24, RZ, RZ, -R17 ;  /* 0x000000ffff187224 */ /* 0x002fc800078e0a11 */
[----:B------:R-:W-:-:S04]  /*0a50*/  IMAD R9, R24, R23, RZ ;  /* 0x0000001718097224 */ /* 0x000fc800078e02ff */
[----:B------:R-:W-:Y:S01]  /*0a60*/  IMAD.HI.U32 R9, R17, R9, R16 ;  /* 0x0000000911097227 */ /* 0x000fe200078e0010 */
[----:B------:R-:W-:Y:S02]  /*0a70*/  MOV R16, R10 ;  /* 0x0000000a00107202 */ /* 0x000fe40000000f00 */
[----:B------:R-:W-:Y:S01]  /*0a80*/  IABS R10, R25 ;  /* 0x00000019000a7213 */ /* 0x000fe20000000000 */
[----:B------:R-:W-:Y:S02]  /*0a90*/  IMAD.MOV.U32 R17, RZ, RZ, R8 ;  /* 0x000000ffff117224 */ /* 0x000fe400078e0008 */
[----:B------:R-:W-:-:S04]  /*0aa0*/  IMAD.HI.U32 R21, R9, R16, RZ ;  /* 0x0000001009157227 */ /* 0x000fc800078e00ff */
[----:B------:R-:W-:-:S04]  /*0ab0*/  IMAD.HI.U32 R8, R9, R17, RZ ;  /* 0x0000001109087227 */ /* 0x000fc800078e00ff */
[----:B------:R-:W-:Y:S01]  /*0ac0*/  IMAD.HI.U32 R0, R9, R10, RZ ;  /* 0x0000000a09007227 */ /* 0x000fe200078e00ff */
[----:B------:R-:W-:-:S03]  /*0ad0*/  IADD3 R24, -R8, RZ, RZ ;  /* 0x000000ff08187210 */ /* 0x000fc60007ffe1ff */
[----:B------:R-:W-:Y:S02]  /*0ae0*/  IMAD.MOV R26, RZ, RZ, -R21 ;  /* 0x000000ffff1a7224 */ /* 0x000fe400078e0a15 */
[C---:B------:R-:W-:Y:S02]  /*0af0*/  IMAD R17, R23.reuse, R24, R17 ;  /* 0x0000001817117224 */ /* 0x040fe400078e0211 */
[----:B------:R-:W-:Y:S02]  /*0b00*/  IMAD.MOV R24, RZ, RZ, -R0 ;  /* 0x000000ffff187224 */ /* 0x000fe400078e0a00 */
[C---:B------:R-:W-:Y:S01]  /*0b10*/  IMAD R16, R23.reuse, R26, R16 ;  /* 0x0000001a17107224 */ /* 0x040fe200078e0210 */
[C---:B------:R-:W-:Y:S01]  /*0b20*/  ISETP.GT.U32.AND P0, PT, R6.reuse, R17, PT ;  /* 0x000000110600720c */ /* 0x040fe20003f04070 */
[----:B------:R-:W-:Y:S02]  /*0b30*/  IMAD R10, R23, R24, R10 ;  /* 0x00000018170a7224 */ /* 0x000fe400078e020a */
[----:B------:R-:W-:Y:S01]  /*0b40*/  IMAD R24, R13, UR9, RZ ;  /* 0x000000090d187c24 */ /* 0x000fe2000f8e02ff */
[C---:B------:R-:W-:Y:S01]  /*0b50*/  ISETP.GT.U32.AND P5, PT, R6.reuse, R16, PT ;  /* 0x000000100600720c */ /* 0x040fe20003fa4070 */
[----:B------:R-:W-:Y:S01]  /*0b60*/  IMAD.IADD R13, R3, 0x1, R13 ;  /* 0x00000001030d7824 */ /* 0x000fe200078e020d */
[----:B------:R-:W-:-:S02]  /*0b70*/  ISETP.GT.U32.AND P4, PT, R6, R10, PT ;  /* 0x0000000a0600720c */ /* 0x000fc40003f84070 */
[----:B------:R-:W-:Y:S01]  /*0b80*/  IABS R27, R24 ;  /* 0x00000018001b7213 */ /* 0x000fe20000000000 */
[----:B------:R-:W-:Y:S01]  /*0b90*/  IMAD R19, R13, UR9, RZ ;  /* 0x000000090d137c24 */ /* 0x000fe2000f8e02ff */
[----:B------:R-:W-:-:S03]  /*0ba0*/  IADD3 R14, R5, UR9, R24 ;  /* 0x00000009050e7c10 */ /* 0x000fc6000fffe018 */
[--C-:B------:R-:W-:Y:S01]  /*0bb0*/  @!P0 IMAD.IADD R17, R17, 0x1, -R23.reuse ;  /* 0x0000000111118824 */ /* 0x100fe200078e0a17 */
[----:B------:R-:W-:Y:S01]  /*0bc0*/  IABS R26, R14 ;  /* 0x0000000e001a7213 */ /* 0x000fe20000000000 */
[----:B------:R-:W-:Y:S01]  /*0bd0*/  @!P0 VIADD R8, R8, 0x1 ;  /* 0x0000000108088836 */ /* 0x000fe20000000000 */
[----:B------:R-:W-:Y:S01]  /*0be0*/  IABS R28, R19 ;  /* 0x00000013001c7213 */ /* 0x000fe20000000000 */
[----:B------:R-:W-:Y:S01]  /*0bf0*/  @!P5 IMAD.IADD R16, R16, 0x1, -R23 ;  /* 0x000000011010d824 */ /* 0x000fe200078e0a17 */
[-C--:B------:R-:W-:Y:S01]  /*0c00*/  ISETP.GE.U32.AND P2, PT, R17, R6.reuse, PT ;  /* 0x000000061100720c */ /* 0x080fe20003f46070 */
[C---:B------:R-:W-:Y:S01]  /*0c10*/  IMAD.HI.U32 R17, R9.reuse, R27, RZ ;  /* 0x0000001b09117227 */ /* 0x040fe200078e00ff */
[----:B------:R-:W-:Y:S02]  /*0c20*/  @!P4 IADD3 R10, R10, -R23, RZ ;  /* 0x800000170a0ac210 */ /* 0x000fe40007ffe0ff */
[-C--:B------:R-:W-:Y:S01]  /*0c30*/  ISETP.GE.U32.AND P1, PT, R16, R6.reuse, PT ;  /* 0x000000061000720c */ /* 0x080fe20003f26070 */
[----:B------:R-:W-:Y:S01]  /*0c40*/  IMAD.MOV R16, RZ, RZ, -R17 ;  /* 0x000000ffff107224 */ /* 0x000fe200078e0a11 */
[----:B------:R-:W-:Y:S01]  /*0c50*/  ISETP.GE.U32.AND P6, PT, R10, R6, PT ;  /* 0x000000060a00720c */ /* 0x000fe20003fc6070 */
[----:B------:R-:W-:Y:S01]  /*0c60*/  IMAD.HI.U32 R10, R9, R26, RZ ;  /* 0x0000001a090a7227 */ /* 0x000fe200078e00ff */
[----:B------:R-:W-:-:S03]  /*0c70*/  @!P4 IADD3 R0, R0, 0x1, RZ ;  /* 0x000000010000c810 */ /* 0x000fc60007ffe0ff */
[----:B------:R-:W-:Y:S01]  /*0c80*/  IMAD R27, R23, R16, R27 ;  /* 0x00000010171b7224 */ /* 0x000fe200078e021b */
[----:B------:R-:W-:Y:S01]  /*0c90*/  IADD3 R16, -R10, RZ, RZ ;  /* 0x000000ff0a107210 */ /* 0x000fe20007ffe1ff */
[----:B------:R-:W-:Y:S02]  /*0ca0*/  @!P5 VIADD R21, R21, 0x1 ;  /* 0x000000011515d836 */ /* 0x000fe40000000000 */
[----:B------:R-:W-:Y:S01]  /*0cb0*/  @P2 VIADD R8, R8, 0x1 ;  /* 0x0000000108082836 */ /* 0x000fe20000000000 */
[----:B------:R-:W-:Y:S01]  /*0cc0*/  ISETP.GT.U32.AND P5, PT, R6, R27, PT ;  /* 0x0000001b0600720c */ /* 0x000fe20003fa4070 */
[----:B------:R-:W-:Y:S02]  /*0cd0*/  IMAD R26, R23, R16, R26 ;  /* 0x00000010171a7224 */ /* 0x000fe400078e021a */
[----:B------:R-:W-:-:S04]  /*0ce0*/  IMAD.HI.U32 R16, R9, R28, RZ ;  /* 0x0000001c09107227 */ /* 0x000fc800078e00ff */
[----:B------:R-:W-:Y:S01]  /*0cf0*/  @P1 VIADD R21, R21, 0x1 ;  /* 0x0000000115151836 */ /* 0x000fe20000000000 */
[----:B------:R-:W-:Y:S01]  /*0d00*/  ISETP.GT.U32.AND P1, PT, R6, R26, PT ;  /* 0x0000001a0600720c */ /* 0x000fe20003f24070 */
[----:B------:R-:W-:Y:S02]  /*0d10*/  IMAD.MOV R29, RZ, RZ, -R16 ;  /* 0x000000ffff1d7224 */ /* 0x000fe400078e0a10 */
[----:B------:R-:W-:Y:S01]  /*0d20*/  @P6 VIADD R0, R0, 0x1 ;  /* 0x0000000100006836 */ /* 0x000fe20000000000 */
[----:B------:R-:W-:Y:S01]  /*0d30*/  @!P3 IADD3 R21, -R21, RZ, RZ ;  /* 0x000000ff1515b210 */ /* 0x000fe20007ffe1ff */
[----:B------:R-:W-:Y:S01]  /*0d40*/  IMAD R28, R23, R29, R28 ;  /* 0x0000001d171c7224 */ /* 0x000fe200078e021c */
[----:B------:R-:W-:Y:S02]  /*0d50*/  @!P5 IADD3 R27, R27, -R23, RZ ;  /* 0x800000171b1bd210 */ /* 0x000fe40007ffe0ff */
[----:B------:R-:W-:Y:S02]  /*0d60*/  @!P5 IADD3 R17, R17, 0x1, RZ ;  /* 0x000000011111d810 */ /* 0x000fe40007ffe0ff */
[----:B------:R-:W-:-:S02]  /*0d70*/  ISETP.GT.U32.AND P2, PT, R6, R28, PT ;  /* 0x0000001c0600720c */ /* 0x000fc40003f44070 */
[----:B------:R-:W-:Y:S01]  /*0d80*/  ISETP.GE.U32.AND P0, PT, R27, R6, PT ;  /* 0x000000061b00720c */ /* 0x000fe20003f06070 */
[----:B------:R-:W-:Y:S02]  /*0d90*/  @!P1 IMAD.IADD R26, R26, 0x1, -R23 ;  /* 0x000000011a1a9824 */ /* 0x000fe400078e0a17 */
[----:B------:R-:W-:-:S03]  /*0da0*/  @!P1 VIADD R10, R10, 0x1 ;  /* 0x000000010a0a9836 */ /* 0x000fc60000000000 */
[----:B------:R-:W-:Y:S02]  /*0db0*/  ISETP.GE.U32.AND P4, PT, R26, R6, PT ;  /* 0x000000061a00720c */ /* 0x000fe40003f86070 */
[----:B------:R-:W-:-:S03]  /*0dc0*/  IADD3 R26, R5, UR9, R19 ;  /* 0x00000009051a7c10 */ /* 0x000fc6000fffe013 */
[----:B------:R-:W-:Y:S01]  /*0dd0*/  @!P2 IMAD.IADD R28, R28, 0x1, -R23 ;  /* 0x000000011c1ca824 */ /* 0x000fe200078e0a17 */
[----:B------:R-:W-:Y:S01]  /*0de0*/  IABS R27, R26 ;  /* 0x0000001a001b7213 */ /* 0x000fe20000000000 */
[----:B------:R-:W-:Y:S01]  /*0df0*/  @P0 VIADD R17, R17, 0x1 ;  /* 0x0000000111110836 */ /* 0x000fe20000000000 */
[----:B------:R-:W-:Y:S02]  /*0e00*/  @!P2 IADD3 R16, R16, 0x1, RZ ;  /* 0x000000011010a810 */ /* 0x000fe40007ffe0ff */
[----:B------:R-:W-:Y:S01]  /*0e10*/  ISETP.GE.U32.AND P6, PT, R28, R6, PT ;  /* 0x000000061c00720c */ /* 0x000fe20003fc6070 */
[----:B------:R-:W-:-:S04]  /*0e20*/  IMAD.HI.U32 R28, R9, R27, RZ ;  /* 0x0000001b091c7227 */ /* 0x000fc800078e00ff */
[----:B------:R-:W-:Y:S02]  /*0e30*/  IMAD.MOV R29, RZ, RZ, -R28 ;  /* 0x000000ffff1d7224 */ /* 0x000fe400078e0a1c */
[----:B------:R-:W-:Y:S02]  /*0e40*/  @P4 VIADD R10, R10, 0x1 ;  /* 0x000000010a0a4836 */ /* 0x000fe40000000000 */
[----:B------:R-:W-:Y:S02]  /*0e50*/  IMAD R27, R23, R29, R27 ;  /* 0x0000001d171b7224 */ /* 0x000fe400078e021b */
[----:B------:R-:W0:Y:S02]  /*0e60*/  LDC R29, c[0x0][0x22c] ;  /* 0x00008b00ff1d7b82 */ /* 0x000e240000000800 */
[----:B------:R-:W-:Y:S01]  /*0e70*/  @P6 VIADD R16, R16, 0x1 ;  /* 0x0000000110106836 */ /* 0x000fe20000000000 */
[----:B------:R-:W-:-:S13]  /*0e80*/  ISETP.GT.U32.AND P5, PT, R6, R27, PT ;  /* 0x0000001b0600720c */ /* 0x000fda0003fa4070 */
[----:B------:R-:W-:Y:S02]  /*0e90*/  @!P5 IMAD.IADD R27, R27, 0x1, -R23 ;  /* 0x000000011b1bd824 */ /* 0x000fe400078e0a17 */
[----:B------:R-:W-:-:S03]  /*0ea0*/  @!P5 VIADD R28, R28, 0x1 ;  /* 0x000000011c1cd836 */ /* 0x000fc60000000000 */
[----:B------:R-:W-:Y:S02]  /*0eb0*/  ISETP.GE.U32.AND P2, PT, R27, R6, PT ;  /* 0x000000061b00720c */ /* 0x000fe40003f46070 */
[-C--:B0-----:R-:W-:Y:S02]  /*0ec0*/  LOP3.LUT R22, R22, R29.reuse, RZ, 0x3c, !PT ;  /* 0x0000001d16167212 */ /* 0x081fe400078e3cff */
[-C--:B------:R-:W-:Y:S02]  /*0ed0*/  LOP3.LUT R25, R25, R29.reuse, RZ, 0x3c, !PT ;  /* 0x0000001d19197212 */ /* 0x080fe400078e3cff */
[-C--:B------:R-:W-:Y:S02]  /*0ee0*/  LOP3.LUT R24, R24, R29.reuse, RZ, 0x3c, !PT ;  /* 0x0000001d18187212 */ /* 0x080fe400078e3cff */
[----:B------:R-:W-:Y:S02]  /*0ef0*/  LOP3.LUT R14, R14, R29, RZ, 0x3c, !PT ;  /* 0x0000001d0e0e7212 */ /* 0x000fe400078e3cff */
[----:B------:R-:W-:-:S02]  /*0f00*/  ISETP.GE.AND P0, PT, R22, RZ, PT ;  /* 0x000000ff1600720c */ /* 0x000fc40003f06270 */
[----:B------:R-:W-:Y:S01]  /*0f10*/  ISETP.GE.AND P1, PT, R25, RZ, PT ;  /* 0x000000ff1900720c */ /* 0x000fe20003f26270 */
[----:B------:R-:W-:Y:S01]  /*0f20*/  @P2 VIADD R28, R28, 0x1 ;  /* 0x000000011c1c2836 */ /* 0x000fe20000000000 */
[-C--:B------:R-:W-:Y:S02]  /*0f30*/  LOP3.LUT R19, R19, R29.reuse, RZ, 0x3c, !PT ;  /* 0x0000001d13137212 */ /* 0x080fe400078e3cff */
[----:B------:R-:W-:Y:S02]  /*0f40*/  LOP3.LUT R26, R26, R29, RZ, 0x3c, !PT ;  /* 0x0000001d1a1a7212 */ /* 0x000fe400078e3cff */
[----:B------:R-:W-:Y:S02]  /*0f50*/  ISETP.GE.AND P4, PT, R24, RZ, PT ;  /* 0x000000ff1800720c */ /* 0x000fe40003f86270 */
[----:B------:R-:W-:Y:S01]  /*0f60*/  ISETP.GE.AND P5, PT, R14, RZ, PT ;  /* 0x000000ff0e00720c */ /* 0x000fe20003fa6270 */
[----:B------:R-:W-:Y:S01]  /*0f70*/  IMAD R14, R7, 0x4, R15 ;  /* 0x00000004070e7824 */ /* 0x000fe200078e020f */
[----:B------:R-:W-:-:S02]  /*0f80*/  ISETP.GE.AND P3, PT, R19, RZ, PT ;  /* 0x000000ff1300720c */ /* 0x000fc40003f66270 */
[----:B------:R-:W-:Y:S01]  /*0f90*/  ISETP.GE.AND P2, PT, R26, RZ, PT ;  /* 0x000000ff1a00720c */ /* 0x000fe20003f46270 */
[----:B------:R-:W-:Y:S01]  /*0fa0*/  @!P1 IMAD.MOV R0, RZ, RZ, -R0 ;  /* 0x000000ffff009224 */ /* 0x000fe200078e0a00 */
[----:B------:R-:W-:Y:S02]  /*0fb0*/  ISETP.NE.AND P6, PT, R29, RZ, PT ;  /* 0x000000ff1d00720c */ /* 0x000fe40003fc5270 */
[----:B------:R-:W-:Y:S02]  /*0fc0*/  LOP3.LUT R23, RZ, R29, RZ, 0x33, !PT ;  /* 0x0000001dff177212 */ /* 0x000fe400078e33ff */
[----:B------:R-:W-:Y:S01]  /*0fd0*/  @!P0 IADD3 R8, -R8, RZ, RZ ;  /* 0x000000ff08088210 */ /* 0x000fe20007ffe1ff */
[----:B------:R-:W-:Y:S01]  /*0fe0*/  @!P4 IMAD.MOV R17, RZ, RZ, -R17 ;  /* 0x000000ffff11c224 */ /* 0x000fe200078e0a11 */
[----:B------:R-:W-:Y:S01]  /*0ff0*/  SEL R25, R23, R20, !P6 ;  /* 0x0000001417197207 */ /* 0x000fe20007000000 */
[----:B------:R-:W-:Y:S01]  /*1000*/  IMAD R20, R7, 0x4, R18 ;  /* 0x0000000407147824 */ /* 0x000fe200078e0212 */
[----:B------:R-:W-:Y:S01]  /*1010*/  SEL R19, R23, R8, !P6 ;  /* 0x0000000817137207 */ /* 0x000fe20007000000 */
[----:B------:R-:W-:Y:S01]  /*1020*/  @!P5 IMAD.MOV R10, RZ, RZ, -R10 ;  /* 0x000000ffff0ad224 */ /* 0x000fe200078e0a0a */
[----:B------:R-:W-:Y:S01]  /*1030*/  @!P3 IADD3 R16, -R16, RZ, RZ ;  /* 0x000000ff1010b210 */ /* 0x000fe20007ffe1ff */
[----:B------:R0:W-:Y:S01]  /*1040*/  STS [R18], R25 ;  /* 0x0000001912007388 */ /* 0x0001e20000000800 */
[----:B------:R-:W-:Y:S01]  /*1050*/  IMAD R24, R7, 0x4, R20 ;  /* 0x0000000407187824 */ /* 0x000fe200078e0214 */
[C---:B------:R-:W-:Y:S01]  /*1060*/  SEL R17, R23.reuse, R17, !P6 ;  /* 0x0000001117117207 */ /* 0x040fe20007000000 */
[----:B------:R-:W-:Y:S01]  /*1070*/  @!P2 IMAD.MOV R28, RZ, RZ, -R28 ;  /* 0x000000ffff1ca224 */ /* 0x000fe200078e0a1c */
[----:B------:R-:W-:-:S02]  /*1080*/  SEL R10, R23, R10, !P6 ;  /* 0x0000000a170a7207 */ /* 0x000fc40007000000 */
[----:B------:R-:W-:Y:S02]  /*1090*/  SEL R16, R23, R16, !P6 ;  /* 0x0000001017107207 */ /* 0x000fe40007000000 */
[----:B------:R-:W-:Y:S02]  /*10a0*/  LEA R8, R7, R24, 0x2 ;  /* 0x0000001807087211 */ /* 0x000fe400078e10ff */
[----:B0-----:R-:W-:Y:S01]  /*10b0*/  SEL R18, R23, R21, !P6 ;  /* 0x0000001517127207 */ /* 0x001fe20007000000 */
[----:B------:R-:W-:Y:S01]  /*10c0*/  IMAD R25, R7, 0x4, R14 ;  /* 0x0000000407197824 */ /* 0x000fe200078e020e */
[----:B------:R-:W-:Y:S01]  /*10d0*/  SEL R21, R23, R0, !P6 ;  /* 0x0000000017157207 */ /* 0x000fe20007000000 */
[----:B------:R-:W-:Y:S01]  /*10e0*/  IMAD.IADD R0, R3, 0x1, R13 ;  /* 0x0000000103007824 */ /* 0x000fe200078e020d */
[----:B------:R-:W-:Y:S01]  /*10f0*/  SEL R23, R23, R28, !P6 ;  /* 0x0000001c17177207 */ /* 0x000fe20007000000 */
[----:B------:R0:W-:Y:S01]  /*1100*/  STS [R15], R18 ;  /* 0x000000120f007388 */ /* 0x0001e20000000800 */
[----:B------:R-:W-:-:S02]  /*1110*/  IMAD R22, R7, 0x4, R25 ;  /* 0x0000000407167824 */ /* 0x000fc400078e0219 */
[----:B------:R-:W-:Y:S01]  /*1120*/  ISETP.GE.AND P0, PT, R0, R29, PT ;  /* 0x0000001d0000720c */ /* 0x000fe20003f06270 */
[----:B------:R1:W-:Y:S04]  /*1130*/  STS [R20], R19 ;  /* 0x0000001314007388 */ /* 0x0003e80000000800 */
[----:B------:R1:W-:Y:S01]  /*1140*/  STS [R14], R21 ;  /* 0x000000150e007388 */ /* 0x0003e20000000800 */
[C---:B0-----:R-:W-:Y:S01]  /*1150*/  IMAD R18, R7.reuse, 0x4, R8 ;  /* 0x0000000407127824 */ /* 0x041fe200078e0208 */
[----:B------:R-:W-:Y:S02]  /*1160*/  LEA R15, R7, R22, 0x2 ;  /* 0x00000016070f7211 */ /* 0x000fe400078e10ff */
[----:B------:R1:W-:Y:S04]  /*1170*/  STS [R24], R17 ;  /* 0x0000001118007388 */ /* 0x0003e80000000800 */
[----:B------:R1:W-:Y:S04]  /*1180*/  STS [R25], R10 ;  /* 0x0000000a19007388 */ /* 0x0003e80000000800 */
[----:B------:R1:W-:Y:S04]  /*1190*/  STS [R8], R16 ;  /* 0x0000001008007388 */ /* 0x0003e80000000800 */
[----:B------:R1:W-:Y:S01]  /*11a0*/  STS [R22], R23 ;  /* 0x0000001716007388 */ /* 0x0003e20000000800 */
[----:B------:R-:W-:Y:S05]  /*11b0*/  @!P0 BRA `(.L_x_387) ;  /* 0xfffffff400a88947 */ /* 0x000fea000383ffff */
.L_x_383:
[----:B------:R-:W-:Y:S05]  /*11c0*/  BSYNC B0 ;  /* 0x0000000000007941 */ /* 0x000fea0003800000 */
.L_x_382:
[----:B------:R-:W-:Y:S01]  /*11d0*/  ULDC UR4, c[0x0][0x230] ;  /* 0x00008c0000047ab9 */ /* 0x000fe20000000800 */
[----:B------:R-:W-:Y:S01]  /*11e0*/  ULDC UR12, c[0x0][0x230] ;  /* 0x00008c00000c7ab9 */ /* 0x000fe20000000800 */
[----:B------:R-:W-:Y:S01]  /*11f0*/  IMAD.U32 R5, RZ, RZ, UR4 ;  /* 0x00000004ff057e24 */ /* 0x000fe2000f8e00ff */
[----:B------:R-:W-:Y:S01]  /*1200*/  ULDC UR6, c[0x0][0x228] ;  /* 0x00008a0000067ab9 */ /* 0x000fe20000000800 */
[----:B------:R-:W-:Y:S01]  /*1210*/  ULDC UR11, c[0x0][0x228] ;  /* 0x00008a00000b7ab9 */ /* 0x000fe20000000800 */
[----:B------:R-:W-:Y:S02]  /*1220*/  BSSY B0, `(.L_x_388) ;  /* 0x0000116000007945 */ /* 0x000fe40003800000 */
[----:B------:R-:W-:-:S13]  /*1230*/  ISETP.GE.AND P0, PT, R2, R5, PT ;  /* 0x000000050200720c */ /* 0x000fda0003f06270 */
[----:B------:R-:W-:Y:S05]  /*1240*/  @P0 BRA `(.L_x_389) ;  /* 0x00000010004c0947 */ /* 0x000fea0003800000 */
[----:B-1----:R-:W1:Y:S01]  /*1250*/  S2R R10, SR_TID.Z ;  /* 0x00000000000a7919 */ /* 0x002e620000002300 */
[----:B------:R-:W2:Y:S01]  /*1260*/  I2F.U32.RP R8, R3 ;  /* 0x0000000300087306 */ /* 0x000ea20000209000 */
[----:B------:R-:W-:Y:S01]  /*1270*/  IADD3 R13, RZ, -R3, RZ ;  /* 0x80000003ff0d7210 */ /* 0x000fe20007ffe0ff */
[----:B------:R-:W-:Y:S01]  /*1280*/  BSSY B1, `(.L_x_390) ;  /* 0x0000060000017945 */ /* 0x000fe20003800000 */
[----:B0-----:R-:W0:Y:S01]  /*1290*/  S2R R14, SR_TID.Y ;  /* 0x00000000000e7919 */ /* 0x001e220000002200 */
[----:B------:R-:W-:-:S04]  /*12a0*/  ISETP.NE.U32.AND P2, PT, R3, RZ, PT ;  /* 0x000000ff0300720c */ /* 0x000fc80003f45070 */
[----:B--2---:R-:W2:Y:S01]  /*12b0*/  MUFU.RCP R8, R8 ;  /* 0x0000000800087308 */ /* 0x004ea20000001000 */
[----:B-1----:R-:W-:Y:S02]  /*12c0*/  VIADD R0, R10, UR8 ;  /* 0x000000080a007c36 */ /* 0x002fe40008000000 */
[----:B------:R-:W1:Y:S01]  /*12d0*/  S2R R10, SR_TID.X ;  /* 0x00000000000a7919 */ /* 0x000e620000002100 */
[----:B--2---:R-:W-:Y:S02]  /*12e0*/  VIADD R6, R8, 0xffffffe ;  /* 0x0ffffffe08067836 */ /* 0x004fe40000000000 */
[----:B0-----:R-:W-:Y:S02]  /*12f0*/  IMAD R9, R0, UR7, R14 ;  /* 0x0000000700097c24 */ /* 0x001fe4000f8e020e */
[----:B------:R0:W2:Y:S02]  /*1300*/  F2I.FTZ.U32.TRUNC.NTZ R7, R6 ;  /* 0x0000000600077305 */ /* 0x0000a4000021f000 */
[----:B0-----:R-:W-:-:S02]  /*1310*/  IMAD.MOV.U32 R6, RZ, RZ, RZ ;  /* 0x000000ffff067224 */ /* 0x001fc400078e00ff */
[----:B--2---:R-:W-:-:S04]  /*1320*/  IMAD R13, R13, R7, RZ ;  /* 0x000000070d0d7224 */ /* 0x004fc800078e02ff */
[----:B------:R-:W-:-:S04]  /*1330*/  IMAD.HI.U32 R13, R7, R13, R6 ;  /* 0x0000000d070d7227 */ /* 0x000fc800078e0006 */
[----:B-1----:R-:W-:Y:S01]  /*1340*/  IMAD R9, R9, R12, R10 ;  /* 0x0000000c09097224 */ /* 0x002fe200078e020a */
[----:B------:R-:W-:-:S04]  /*1350*/  MOV R10, R2 ;  /* 0x00000002000a7202 */ /* 0x000fc80000000f00 */
[----:B------:R-:W-:-:S04]  /*1360*/  LOP3.LUT R0, RZ, R9, RZ, 0x33, !PT ;  /* 0x00000009ff007212 */ /* 0x000fc800078e33ff */
[----:B------:R-:W-:-:S05]  /*1370*/  IADD3 R0, R0, R5, R3 ;  /* 0x0000000500007210 */ /* 0x000fca0007ffe003 */
[----:B------:R-:W-:-:S04]  /*1380*/  IMAD.HI.U32 R6, R13, R0, RZ ;  /* 0x000000000d067227 */ /* 0x000fc800078e00ff */
[----:B------:R-:W-:-:S04]  /*1390*/  IMAD.MOV R7, RZ, RZ, -R6 ;  /* 0x000000ffff077224 */ /* 0x000fc800078e0a06 */
[----:B------:R-:W-:-:S05]  /*13a0*/  IMAD R0, R3, R7, R0 ;  /* 0x0000000703007224 */ /* 0x000fca00078e0200 */
[----:B------:R-:W-:-:S13]  /*13b0*/  ISETP.GE.U32.AND P0, PT, R0, R3, PT ;  /* 0x000000030000720c */ /* 0x000fda0003f06070 */
[----:B------:R-:W-:Y:S01]  /*13c0*/  @P0 IMAD.IADD R0, R0, 0x1, -R3 ;  /* 0x0000000100000824 */ /* 0x000fe200078e0a03 */
[----:B------:R-:W-:-:S04]  /*13d0*/  @P0 IADD3 R6, R6, 0x1, RZ ;  /* 0x0000000106060810 */ /* 0x000fc80007ffe0ff */
[----:B------:R-:W-:-:S13]  /*13e0*/  ISETP.GE.U32.AND P1, PT, R0, R3, PT ;  /* 0x000000030000720c */ /* 0x000fda0003f26070 */
[----:B------:R-:W-:Y:S01]  /*13f0*/  @P1 VIADD R6, R6, 0x1 ;  /* 0x0000000106061836 */ /* 0x000fe20000000000 */
[----:B------:R-:W-:-:S04]  /*1400*/  @!P2 LOP3.LUT R6, RZ, R3, RZ, 0x33, !PT ;  /* 0x00000003ff06a212 */ /* 0x000fc800078e33ff */
[C---:B------:R-:W-:Y:S01]  /*1410*/  ISETP.GE.U32.AND P0, PT, R6.reuse, 0x3, PT ;  /* 0x000000030600780c */ /* 0x040fe20003f06070 */
[----:B------:R-:W-:-:S05]  /*1420*/  VIADD R0, R6, 0x1 ;  /* 0x0000000106007836 */ /* 0x000fca0000000000 */
[----:B------:R-:W-:Y:S01]  /*1430*/  LOP3.LUT P1, R13, R0, 0x3, RZ, 0xc0, !PT ;  /* 0x00000003000d7812 */ /* 0x000fe2000782c0ff */
[----:B------:R-:W-:-:S12]  /*1440*/  VIADD R0, R5, 0xffffffff ;  /* 0xffffffff05007836 */ /* 0x000fd80000000000 */
[----:B------:R-:W-:Y:S05]  /*1450*/  @!P1 BRA `(.L_x_391) ;  /* 0x0000000400089947 */ /* 0x000fea0003800000 */
[----:B------:R-:W-:Y:S01]  /*1460*/  IABS R8, R5 ;  /* 0x0000000500087213 */ /* 0x000fe20000000000 */
[----:B------:R-:W0:Y:S01]  /*1470*/  S2R R6, SR_CgaCtaId ;  /* 0x0000000000067919 */ /* 0x000e220000008800 */
[----:B------:R-:W-:Y:S02]  /*1480*/  MOV R9, 0x400 ;  /* 0x0000040000097802 */ /* 0x000fe40000000f00 */
[----:B------:R-:W1:Y:S01]  /*1490*/  I2F.RP R5, R8 ;  /* 0x0000000800057306 */ /* 0x000e620000209400 */
[----:B------:R-:W-:-:S07]  /*14a0*/  MOV R10, R2 ;  /* 0x00000002000a7202 */ /* 0x000fce0000000f00 */
[----:B-1----:R-:W1:Y:S01]  /*14b0*/  MUFU.RCP R5, R5 ;  /* 0x0000000500057308 */ /* 0x002e620000001000 */
[----:B0-----:R-:W-:Y:S01]  /*14c0*/  LEA R9, R6, R9, 0x18 ;  /* 0x0000000906097211 */ /* 0x001fe200078ec0ff */
[----:B------:R-:W-:Y:S02]  /*14d0*/  IMAD.MOV.U32 R6, RZ, RZ, RZ ;  /* 0x000000ffff067224 */ /* 0x000fe400078e00ff */
[----:B-1----:R-:W-:-:S06]  /*14e0*/  VIADD R7, R5, 0xffffffe ;  /* 0x0ffffffe05077836 */ /* 0x002fcc0000000000 */
[----:B------:R-:W0:Y:S02]  /*14f0*/  F2I.FTZ.U32.TRUNC.NTZ R7, R7 ;  /* 0x0000000700077305 */ /* 0x000e24000021f000 */
[----:B0-----:R-:W-:-:S04]  /*1500*/  IMAD.MOV R15, RZ, RZ, -R7 ;  /* 0x000000ffff0f7224 */ /* 0x001fc800078e0a07 */
[----:B------:R-:W-:-:S04]  /*1510*/  IMAD R15, R15, R8, RZ ;  /* 0x000000080f0f7224 */ /* 0x000fc800078e02ff */
[----:B------:R-:W-:-:S07]  /*1520*/  IMAD.HI.U32 R6, R7, R15, R6 ;  /* 0x0000000f07067227 */ /* 0x000fce00078e0006 */
.L_x_392:
[----:B------:R-:W-:Y:S02]  /*1530*/  IMAD.U32 R5, RZ, RZ, UR12 ;  /* 0x0000000cff057e24 */ /* 0x000fe4000f8e00ff */
[C---:B0-----:R-:W-:Y:S02]  /*1540*/  VIADD R7, R10.reuse, 0x1 ;  /* 0x000000010a077836 */ /* 0x041fe40000000000 */
[----:B------:R-:W-:Y:S01]  /*1550*/  IMAD R18, R10, UR6, RZ ;  /* 0x000000060a127c24 */ /* 0x000fe2000f8e02ff */
[----:B------:R-:W-:Y:S01]  /*1560*/  IABS R15, R5 ;  /* 0x00000005000f7213 */ /* 0x000fe20000000000 */
[----:B------:R-:W-:Y:S02]  /*1570*/  IMAD R16, R7, UR6, R0 ;  /* 0x0000000607107c24 */ /* 0x000fe4000f8e0200 */
[----:B------:R-:W-:Y:S01]  /*1580*/  VIADD R13, R13, 0xffffffff ;  /* 0xffffffff0d0d7836 */ /* 0x000fe20000000000 */
[----:B------:R-:W0:Y:S01]  /*1590*/  I2F.RP R19, R15 ;  /* 0x0000000f00137306 */ /* 0x000e220000209400 */
[----:B------:R-:W-:-:S02]  /*15a0*/  IABS R21, R18 ;  /* 0x0000001200157213 */ /* 0x000fc40000000000 */
[----:B------:R-:W-:Y:S02]  /*15b0*/  IABS R17, R16 ;  /* 0x0000001000117213 */ /* 0x000fe40000000000 */
[-C--:B------:R-:W-:Y:S02]  /*15c0*/  LOP3.LUT R18, R18, R5.reuse, RZ, 0x3c, !PT ;  /* 0x0000000512127212 */ /* 0x080fe400078e3cff */
[----:B------:R-:W-:Y:S01]  /*15d0*/  LOP3.LUT R16, R16, R5, RZ, 0x3c, !PT ;  /* 0x0000000510107212 */ /* 0x000fe200078e3cff */
[----:B------:R-:W-:Y:S01]  /*15e0*/  IMAD.HI.U32 R14, R6, R17, RZ ;  /* 0x00000011060e7227 */ /* 0x000fe200078e00ff */
[----:B------:R-:W-:Y:S02]  /*15f0*/  ISETP.GE.AND P1, PT, R18, RZ, PT ;  /* 0x000000ff1200720c */ /* 0x000fe40003f26270 */
[----:B------:R-:W-:Y:S02]  /*1600*/  ISETP.GE.AND P2, PT, R16, RZ, PT ;  /* 0x000000ff1000720c */ /* 0x000fe40003f46270 */
[----:B------:R-:W-:Y:S01]  /*1610*/  IADD3 R6, -R14, RZ, RZ ;  /* 0x000000ff0e067210 */ /* 0x000fe20007ffe1ff */
[----:B0-----:R-:W0:Y:S04]  /*1620*/  MUFU.RCP R19, R19 ;  /* 0x0000001300137308 */ /* 0x001e280000001000 */
[----:B------:R-:W-:-:S02]  /*1630*/  IMAD R17, R15, R6, R17 ;  /* 0x000000060f117224 */ /* 0x000fc400078e0211 */
[----:B------:R-:W-:-:S03]  /*1640*/  IMAD.MOV.U32 R6, RZ, RZ, RZ ;  /* 0x000000ffff067224 */ /* 0x000fc600078e00ff */
[----:B------:R-:W-:Y:S01]  /*1650*/  ISETP.GT.U32.AND P5, PT, R8, R17, PT ;  /* 0x000000110800720c */ /* 0x000fe20003fa4070 */
[----:B0-----:R-:W-:-:S12]  /*1660*/  VIADD R7, R19, 0xffffffe ;  /* 0x0ffffffe13077836 */ /* 0x001fd80000000000 */
[----:B------:R-:W-:Y:S01]  /*1670*/  @!P5 IADD3 R17, R17, -R15, RZ ;  /* 0x8000000f1111d210 */ /* 0x000fe20007ffe0ff */
[----:B------:R-:W0:Y:S01]  /*1680*/  F2I.FTZ.U32.TRUNC.NTZ R7, R7 ;  /* 0x0000000700077305 */ /* 0x000e22000021f000 */
[----:B------:R-:W-:Y:S02]  /*1690*/  @!P5 IADD3 R14, R14, 0x1, RZ ;  /* 0x000000010e0ed810 */ /* 0x000fe40007ffe0ff */
[----:B------:R-:W-:Y:S01]  /*16a0*/  ISETP.GE.U32.AND P3, PT, R17, R8, PT ;  /* 0x000000081100720c */ /* 0x000fe20003f66070 */
[----:B------:R-:W-:Y:S02]  /*16b0*/  IMAD.MOV.U32 R8, RZ, RZ, R15 ;  /* 0x000000ffff087224 */ /* 0x000fe400078e000f */
[----:B0-----:R-:W-:-:S10]  /*16c0*/  IMAD.MOV R20, RZ, RZ, -R7 ;  /* 0x000000ffff147224 */ /* 0x001fd400078e0a07 */
[----:B------:R-:W-:Y:S01]  /*16d0*/  @P3 VIADD R14, R14, 0x1 ;  /* 0x000000010e0e3836 */ /* 0x000fe20000000000 */
[----:B------:R-:W-:Y:S01]  /*16e0*/  ISETP.NE.AND P3, PT, R5, RZ, PT ;  /* 0x000000ff0500720c */ /* 0x000fe20003f65270 */
[----:B------:R-:W-:-:S03]  /*16f0*/  IMAD R19, R20, R15, RZ ;  /* 0x0000000f14137224 */ /* 0x000fc600078e02ff */
[----:B------:R-:W-:Y:S01]  /*1700*/  @!P2 IADD3 R14, -R14, RZ, RZ ;  /* 0x000000ff0e0ea210 */ /* 0x000fe20007ffe1ff */
[----:B------:R-:W-:-:S04]  /*1710*/  IMAD.HI.U32 R6, R7, R19, R6 ;  /* 0x0000001307067227 */ /* 0x000fc800078e0006 */
[----:B------:R-:W-:-:S04]  /*1720*/  IMAD.MOV.U32 R19, RZ, RZ, R21 ;  /* 0x000000ffff137224 */ /* 0x000fc800078e0015 */
[----:B------:R-:W-:-:S04]  /*1730*/  IMAD.HI.U32 R7, R6, R19, RZ ;  /* 0x0000001306077227 */ /* 0x000fc800078e00ff */
[----:B------:R-:W-:-:S04]  /*1740*/  IMAD.MOV R20, RZ, RZ, -R7 ;  /* 0x000000ffff147224 */ /* 0x000fc800078e0a07 */
[----:B------:R-:W-:-:S05]  /*1750*/  IMAD R17, R15, R20, R19 ;  /* 0x000000140f117224 */ /* 0x000fca00078e0213 */
[----:B------:R-:W-:-:S13]  /*1760*/  ISETP.GT.U32.AND P6, PT, R8, R17, PT ;  /* 0x000000110800720c */ /* 0x000fda0003fc4070 */
[----:B------:R-:W-:Y:S01]  /*1770*/  @!P6 IMAD.IADD R17, R17, 0x1, -R15 ;  /* 0x000000011111e824 */ /* 0x000fe200078e0a0f */
[----:B------:R-:W-:Y:S01]  /*1780*/  LOP3.LUT R15, RZ, R5, RZ, 0x33, !PT ;  /* 0x00000005ff0f7212 */ /* 0x000fe200078e33ff */
[----:B------:R-:W-:-:S03]  /*1790*/  @!P6 VIADD R7, R7, 0x1 ;  /* 0x000000010707e836 */ /* 0x000fc60000000000 */
[----:B------:R-:W-:Y:S02]  /*17a0*/  ISETP.GE.U32.AND P4, PT, R17, R8, PT ;  /* 0x000000081100720c */ /* 0x000fe40003f86070 */
[----:B------:R-:W-:-:S11]  /*17b0*/  SEL R14, R15, R14, !P3 ;  /* 0x0000000e0f0e7207 */ /* 0x000fd60005800000 */
[----:B------:R-:W-:-:S04]  /*17c0*/  @P4 VIADD R7, R7, 0x1 ;  /* 0x0000000107074836 */ /* 0x000fc80000000000 */
[----:B------:R-:W-:Y:S01]  /*17d0*/  @!P1 IMAD.MOV R7, RZ, RZ, -R7 ;  /* 0x000000ffff079224 */ /* 0x000fe200078e0a07 */
[----:B------:R-:W-:-:S04]  /*17e0*/  ISETP.NE.AND P1, PT, R13, RZ, PT ;  /* 0x000000ff0d00720c */ /* 0x000fc80003f25270 */
[----:B------:R-:W-:-:S05]  /*17f0*/  SEL R7, R15, R7, !P3 ;  /* 0x000000070f077207 */ /* 0x000fca0005800000 */
[----:B------:R-:W-:Y:S02]  /*1800*/  IMAD.IADD R7, R14, 0x1, -R7 ;  /* 0x000000010e077824 */ /* 0x000fe400078e0a07 */
[----:B------:R-:W-:Y:S02]  /*1810*/  IMAD.IADD R14, R10, 0x1, R4 ;  /* 0x000000010a0e7824 */ /* 0x000fe400078e0204 */
[----:B------:R-:W-:Y:S01]  /*1820*/  IMAD.IADD R10, R3, 0x1, R10 ;  /* 0x00000001030a7824 */ /* 0x000fe200078e020a */
[----:B------:R-:W-:Y:S02]  /*1830*/  I2FP.F32.S32 R7, R7 ;  /* 0x0000000700077245 */ /* 0x000fe40000201400 */
[----:B------:R-:W-:-:S04]  /*1840*/  LEA R14, R14, R9, 0x2 ;  /* 0x000000090e0e7211 */ /* 0x000fc800078e10ff */
[----:B------:R-:W0:Y:S02]  /*1850*/  MUFU.RCP R7, R7 ;  /* 0x0000000700077308 */ /* 0x000e240000001000 */
[----:B0-----:R0:W-:Y:S01]  /*1860*/  STS [R14], R7 ;  /* 0x000000070e007388 */ /* 0x0011e20000000800 */
[----:B------:R-:W-:Y:S05]  /*1870*/  @P1 BRA `(.L_x_392) ;  /* 0xfffffffc002c1947 */ /* 0x000fea000383ffff */
.L_x_391:
[----:B------:R-:W-:Y:S05]  /*1880*/  BSYNC B1 ;  /* 0x0000000000017941 */ /* 0x000fea0003800000 */
.L_x_390:
[----:B------:R-:W-:Y:S05]  /*1890*/  @!P0 BRA `(.L_x_389) ;  /* 0x0000000800b88947 */ /* 0x000fea0003800000 */
[----:B------:R-:W-:Y:S01]  /*18a0*/  IABS R6, R5 ;  /* 0x0000000500067213 */ /* 0x000fe20000000000 */
[----:B------:R-:W1:Y:S01]  /*18b0*/  S2UR UR5, SR_CgaCtaId ;  /* 0x00000000000579c3 */ /* 0x000e620000008800 */
[----:B------:R-:W-:Y:S01]  /*18c0*/  ULDC UR9, c[0x0][0x234] ;  /* 0x00008d0000097ab9 */ /* 0x000fe20000000800 */
[----:B------:R-:W-:Y:S01]  /*18d0*/  UMOV UR4, 0x400 ;  /* 0x0000040000047882 */ /* 0x000fe20000000000 */
[----:B------:R-:W2:Y:S01]  /*18e0*/  I2F.RP R4, R6 ;  /* 0x0000000600047306 */ /* 0x000ea20000209400 */
[----:B------:R-:W-:-:S04]  /*18f0*/  UIMAD UR10, UR7, UR8, URZ ;  /* 0x00000008070a72a4 */ /* 0x000fc8000f8e023f */
[----:B------:R-:W3:Y:S08]  /*1900*/  LDC R5, c[0x0][0x22c] ;  /* 0x00008b00ff057b82 */ /* 0x000ef00000000800 */
[----:B0-----:R-:W0:Y:S01]  /*1910*/  LDC R7, c[0x0][0x230] ;  /* 0x00008c00ff077b82 */ /* 0x001e220000000800 */
[----:B--2---:R-:W2:Y:S01]  /*1920*/  MUFU.RCP R4, R4 ;  /* 0x0000000400047308 */ /* 0x004ea20000001000 */
[----:B-1----:R-:W-:Y:S01]  /*1930*/  ULEA UR4, UR5, UR4, 0x18 ;  /* 0x0000000405047291 */ /* 0x002fe2000f8ec03f */
[----:B--2---:R-:W-:-:S02]  /*1940*/  VIADD R8, R4, 0xffffffe ;  /* 0x0ffffffe04087836 */ /* 0x004fc40000000000 */
[----:B------:R-:W-:-:S04]  /*1950*/  VIADD R4, R10, UR9 ;  /* 0x000000090a047c36 */ /* 0x000fc80008000000 */
[----:B------:R1:W2:Y:S01]  /*1960*/  F2I.FTZ.U32.TRUNC.NTZ R9, R8 ;  /* 0x0000000800097305 */ /* 0x0002a2000021f000 */
[----:B---3--:R-:W-:-:S05]  /*1970*/  IMAD R4, R5, 0x2, R4 ;  /* 0x0000000205047824 */ /* 0x008fca00078e0204 */
[----:B------:R-:W-:Y:S01]  /*1980*/  LEA R5, R4, UR4, 0x2 ;  /* 0x0000000404057c11 */ /* 0x000fe2000f8e10ff */
[----:B-1----:R-:W-:Y:S01]  /*1990*/  IMAD.MOV.U32 R8, RZ, RZ, RZ ;  /* 0x000000ffff087224 */ /* 0x002fe200078e00ff */
[----:B--2---:R-:W-:-:S05]  /*19a0*/  IADD3 R13, RZ, -R9, RZ ;  /* 0x80000009ff0d7210 */ /* 0x004fca0007ffe0ff */
[----:B------:R-:W-:-:S04]  /*19b0*/  IMAD R13, R13, R6, RZ ;  /* 0x000000060d0d7224 */ /* 0x000fc800078e02ff */
[----:B------:R-:W-:-:S04]  /*19c0*/  IMAD.HI.U32 R8, R9, R13, R8 ;  /* 0x0000000d09087227 */ /* 0x000fc800078e0008 */
[----:B0-----:R-:W-:-:S07]  /*19d0*/  IMAD R9, R12, UR10, RZ ;  /* 0x0000000a0c097c24 */ /* 0x001fce000f8e02ff */
.L_x_393:
[-C--:B----4-:R-:W-:Y:S01]  /*19e0*/  IABS R18, R7.reuse ;  /* 0x0000000700127213 */ /* 0x090fe20000000000 */
[C---:B------:R-:W-:Y:S01]  /*19f0*/  IMAD R16, R10.reuse, UR11, RZ ;  /* 0x0000000b0a107c24 */ /* 0x040fe2000f8e02ff */
[----:B------:R-:W-:Y:S02]  /*1a00*/  IADD3 R13, R10, 0x1, RZ ;  /* 0x000000010a0d7810 */ /* 0x000fe40007ffe0ff */
[----:B------:R-:W0:Y:S01]  /*1a10*/  I2F.RP R19, R18 ;  /* 0x0000001200137306 */ /* 0x000e220000209400 */
[----:B------:R-:W-:Y:S02]  /*1a20*/  IADD3 R22, R3, R10, RZ ;  /* 0x0000000a03167210 */ /* 0x000fe40007ffe0ff */
[----:B------:R-:W-:Y:S01]  /*1a30*/  IMAD R4, R13, UR11, R0 ;  /* 0x0000000b0d047c24 */ /* 0x000fe2000f8e0200 */
[----:B------:R-:W-:Y:S02]  /*1a40*/  IABS R29, R16 ;  /* 0x00000010001d7213 */ /* 0x000fe40000000000 */
[----:B------:R-:W-:Y:S01]  /*1a50*/  IMAD R10, R22, UR11, RZ ;  /* 0x0000000b160a7c24 */ /* 0x000fe2000f8e02ff */
[----:B------:R-:W-:-:S02]  /*1a60*/  LOP3.LUT R16, R16, R7, RZ, 0x3c, !PT ;  /* 0x0000000710107212 */ /* 0x000fc400078e3cff */
[----:B------:R-:W-:Y:S02]  /*1a70*/  IABS R17, R4 ;  /* 0x0000000400117213 */ /* 0x000fe40000000000 */
[----:B------:R-:W-:Y:S02]  /*1a80*/  LOP3.LUT R4, R4, R7, RZ, 0x3c, !PT ;  /* 0x0000000704047212 */ /* 0x000fe400078e3cff */
[----:B------:R-:W-:Y:S01]  /*1a90*/  ISETP.GE.AND P3, PT, R16, RZ, PT ;  /* 0x000000ff1000720c */ /* 0x000fe20003f66270 */
[----:B------:R-:W-:Y:S01]  /*1aa0*/  IMAD.HI.U32 R13, R8, R17, RZ ;  /* 0x00000011080d7227 */ /* 0x000fe200078e00ff */
[----:B0-----:R-:W0:Y:S01]  /*1ab0*/  MUFU.RCP R19, R19 ;  /* 0x0000001300137308 */ /* 0x001e220000001000 */
[----:B------:R-:W-:Y:S02]  /*1ac0*/  ISETP.GE.AND P1, PT, R4, RZ, PT ;  /* 0x000000ff0400720c */ /* 0x000fe40003f26270 */
[----:B------:R-:W-:-:S04]  /*1ad0*/  IMAD.MOV R8, RZ, RZ, -R13 ;  /* 0x000000ffff087224 */ /* 0x000fc800078e0a0d */
[----:B------:R-:W-:-:S05]  /*1ae0*/  IMAD R17, R18, R8, R17 ;  /* 0x0000000812117224 */ /* 0x000fca00078e0211 */
[----:B------:R-:W-:Y:S01]  /*1af0*/  ISETP.GT.U32.AND P5, PT, R6, R17, PT ;  /* 0x000000110600720c */ /* 0x000fe20003fa4070 */
[----:B0-----:R-:W-:-:S04]  /*1b00*/  VIADD R14, R19, 0xffffffe ;  /* 0x0ffffffe130e7836 */ /* 0x001fc80000000000 */
[----:B------:R0:W1:Y:S08]  /*1b10*/  F2I.FTZ.U32.TRUNC.NTZ R15, R14 ;  /* 0x0000000e000f7305 */ /* 0x000070000021f000 */
[----:B------:R-:W-:Y:S02]  /*1b20*/  @!P5 IMAD.IADD R17, R17, 0x1, -R18 ;  /* 0x000000011111d824 */ /* 0x000fe400078e0a12 */
[----:B------:R-:W-:-:S02]  /*1b30*/  @!P5 VIADD R13, R13, 0x1 ;  /* 0x000000010d0dd836 */ /* 0x000fc40000000000 */
[----:B0-----:R-:W-:Y:S01]  /*1b40*/  IMAD.MOV.U32 R14, RZ, RZ, RZ ;  /* 0x000000ffff0e7224 */ /* 0x001fe200078e00ff */
[----:B------:R-:W-:Y:S01]  /*1b50*/  ISETP.GE.U32.AND P4, PT, R17, R6, PT ;  /* 0x000000061100720c */ /* 0x000fe20003f86070 */
[----:B------:R-:W-:Y:S01]  /*1b60*/  IMAD.MOV.U32 R6, RZ, RZ, R18 ;  /* 0x000000ffff067224 */ /* 0x000fe200078e0012 */
[----:B------:R-:W-:Y:S02]  /*1b70*/  IABS R17, R10 ;  /* 0x0000000a00117213 */ /* 0x000fe40000000000 */
[----:B------:R-:W-:Y:S01]  /*1b80*/  LOP3.LUT R10, R10, R7, RZ, 0x3c, !PT ;  /* 0x000000070a0a7212 */ /* 0x000fe200078e3cff */
[----:B-1----:R-:W-:-:S03]  /*1b90*/  IMAD.MOV R19, RZ, RZ, -R15 ;  /* 0x000000ffff137224 */ /* 0x002fc600078e0a0f */
[----:B------:R-:W-:Y:S01]  /*1ba0*/  ISETP.GE.AND P0, PT, R10, RZ, PT ;  /* 0x000000ff0a00720c */ /* 0x000fe20003f06270 */
[----:B------:R-:W-:-:S04]  /*1bb0*/  IMAD R19, R19, R18, RZ ;  /* 0x0000001213137224 */ /* 0x000fc800078e02ff */
[----:B------:R-:W-:-:S04]  /*1bc0*/  IMAD.HI.U32 R8, R15, R19, R14 ;  /* 0x000000130f087227 */ /* 0x000fc800078e000e */
[----:B------:R-:W-:Y:S02]  /*1bd0*/  VIADD R15, R22, 0x1 ;  /* 0x00000001160f7836 */ /* 0x000fe40000000000 */
[----:B------:R-:W-:-:S04]  /*1be0*/  IMAD.HI.U32 R19, R8, R29, RZ ;  /* 0x0000001d08137227 */ /* 0x000fc800078e00ff */
[----:B------:R-:W-:Y:S01]  /*1bf0*/  IMAD R4, R15, UR11, R0 ;  /* 0x0000000b0f047c24 */ /* 0x000fe2000f8e0200 */
[----:B------:R-:W-:Y:S01]  /*1c00*/  IADD3 R14, -R19, RZ, RZ ;  /* 0x000000ff130e7210 */ /* 0x000fe20007ffe1ff */
[----:B------:R-:W-:Y:S02]  /*1c10*/  IMAD.IADD R22, R3, 0x1, R22 ;  /* 0x0000000103167824 */ /* 0x000fe400078e0216 */
[----:B------:R-:W-:Y:S01]  /*1c20*/  @P4 VIADD R13, R13, 0x1 ;  /* 0x000000010d0d4836 */ /* 0x000fe20000000000 */
[----:B------:R-:W-:Y:S01]  /*1c30*/  IABS R25, R4 ;  /* 0x0000000400197213 */ /* 0x000fe20000000000 */
[----:B------:R-:W-:Y:S01]  /*1c40*/  IMAD R29, R18, R14, R29 ;  /* 0x0000000e121d7224 */ /* 0x000fe200078e021d */
[----:B------:R-:W-:Y:S01]  /*1c50*/  LOP3.LUT R10, R4, R7, RZ, 0x3c, !PT ;  /* 0x00000007040a7212 */ /* 0x000fe200078e3cff */
[----:B------:R-:W-:Y:S01]  /*1c60*/  VIADD R21, R22, 0x1 ;  /* 0x0000000116157836 */ /* 0x000fe20000000000 */
[----:B------:R-:W-:Y:S01]  /*1c70*/  @!P1 IADD3 R13, -R13, RZ, RZ ;  /* 0x000000ff0d0d9210 */ /* 0x000fe20007ffe1ff */
[----:B------:R-:W-:Y:S01]  /*1c80*/  IMAD.HI.U32 R23, R8, R25, RZ ;  /* 0x0000001908177227 */ /* 0x000fe200078e00ff */
[----:B------:R-:W-:-:S02]  /*1c90*/  ISETP.GT.U32.AND P2, PT, R6, R29, PT ;  /* 0x0000001d0600720c */ /* 0x000fc40003f44070 */
[----:B------:R-:W-:Y:S01]  /*1ca0*/  ISETP.GE.AND P6, PT, R10, RZ, PT ;  /* 0x000000ff0a00720c */ /* 0x000fe20003fc6270 */
[----:B------:R-:W-:Y:S01]  /*1cb0*/  IMAD R21, R21, UR11, R0 ;  /* 0x0000000b15157c24 */ /* 0x000fe2000f8e0200 */
[----:B------:R-:W-:Y:S01]  /*1cc0*/  IADD3 R14, -R23, RZ, RZ ;  /* 0x000000ff170e7210 */ /* 0x000fe20007ffe1ff */
[----:B------:R-:W-:-:S03]  /*1cd0*/  IMAD.HI.U32 R4, R8, R17, RZ ;  /* 0x0000001108047227 */ /* 0x000fc600078e00ff */
[----:B------:R-:W-:Y:S01]  /*1ce0*/  IABS R27, R21 ;  /* 0x00000015001b7213 */ /* 0x000fe20000000000 */
[----:B------:R-:W-:Y:S01]  /*1cf0*/  IMAD.MOV R10, RZ, RZ, -R4 ;  /* 0x000000ffff0a7224 */ /* 0x000fe200078e0a04 */
[----:B------:R-:W-:Y:S01]  /*1d00*/  LOP3.LUT R21, R21, R7, RZ, 0x3c, !PT ;  /* 0x0000000715157212 */ /* 0x000fe200078e3cff */
[----:B------:R-:W-:Y:S02]  /*1d10*/  IMAD R25, R18, R14, R25 ;  /* 0x0000000e12197224 */ /* 0x000fe400078e0219 */
[----:B------:R-:W-:Y:S01]  /*1d20*/  IMAD.HI.U32 R15, R8, R27, RZ ;  /* 0x0000001b080f7227 */ /* 0x000fe200078e00ff */
[----:B------:R-:W-:Y:S02]  /*1d30*/  @!P2 IADD3 R29, R29, -R18, RZ ;  /* 0x800000121d1da210 */ /* 0x000fe40007ffe0ff */
[----:B------:R-:W-:Y:S01]  /*1d40*/  ISETP.GT.U32.AND P4, PT, R6, R25, PT ;  /* 0x000000190600720c */ /* 0x000fe20003f84070 */
[----:B------:R-:W-:Y:S01]  /*1d50*/  IMAD R17, R18, R10, R17 ;  /* 0x0000000a12117224 */ /* 0x000fe200078e0211 */
[----:B------:R-:W-:Y:S01]  /*1d60*/  ISETP.GE.U32.AND P5, PT, R29, R6, PT ;  /* 0x000000061d00720c */ /* 0x000fe20003fa6070 */
[----:B------:R-:W-:-:S02]  /*1d70*/  IMAD.MOV R26, RZ, RZ, -R15 ;  /* 0x000000ffff1a7224 */ /* 0x000fc400078e0a0f */
[----:B------:R-:W-:Y:S01]  /*1d80*/  IMAD.IADD R10, R3, 0x1, R22 ;  /* 0x00000001030a7824 */ /* 0x000fe200078e0216 */
[----:B------:R-:W-:Y:S01]  /*1d90*/  ISETP.GT.U32.AND P1, PT, R6, R17, PT ;  /* 0x000000110600720c */ /* 0x000fe20003f24070 */
[----:B------:R-:W-:Y:S02]  /*1da0*/  IMAD R26, R18, R26, R27 ;  /* 0x0000001a121a7224 */ /* 0x000fe400078e021b */
[----:B------:R-:W-:Y:S02]  /*1db0*/  IMAD R22, R22, UR11, RZ ;  /* 0x0000000b16167c24 */ /* 0x000fe4000f8e02ff */
[----:B------:R-:W-:Y:S01]  /*1dc0*/  @!P2 VIADD R19, R19, 0x1 ;  /* 0x000000011313a836 */ /* 0x000fe20000000000 */
[----:B------:R-:W-:Y:S01]  /*1dd0*/  ISETP.GT.U32.AND P2, PT, R6, R26, PT ;  /* 0x0000001a0600720c */ /* 0x000fe20003f44070 */
[----:B------:R-:W-:Y:S01]  /*1de0*/  VIADD R29, R10, 0x1 ;  /* 0x000000010a1d7836 */ /* 0x000fe20000000000 */
[----:B------:R-:W-:Y:S01]  /*1df0*/  IABS R27, R22 ;  /* 0x00000016001b7213 */ /* 0x000fe20000000000 */
[----:B------:R-:W-:Y:S01]  /*1e00*/  @!P4 IMAD.IADD R25, R25, 0x1, -R18 ;  /* 0x000000011919c824 */ /* 0x000fe200078e0a12 */
[----:B------:R-:W-:Y:S01]  /*1e10*/  @!P4 IADD3 R23, R23, 0x1, RZ ;  /* 0x000000011717c810 */ /* 0x000fe20007ffe0ff */
[----:B------:R-:W-:Y:S01]  /*1e20*/  IMAD R16, R29, UR11, R0 ;  /* 0x0000000b1d107c24 */ /* 0x000fe2000f8e0200 */
[----:B------:R-:W-:Y:S01]  /*1e30*/  LOP3.LUT R22, R22, R7, RZ, 0x3c, !PT ;  /* 0x0000000716167212 */ /* 0x000fe200078e3cff */
[----:B------:R-:W-:Y:S01]  /*1e40*/  @P5 VIADD R19, R19, 0x1 ;  /* 0x0000000113135836 */ /* 0x000fe20000000000 */
[----:B------:R-:W-:Y:S01]  /*1e50*/  @!P1 IADD3 R17, R17, -R18, RZ ;  /* 0x8000001211119210 */ /* 0x000fe20007ffe0ff */
[----:B------:R-:W-:Y:S01]  /*1e60*/  IMAD R20, R10, UR11, RZ ;  /* 0x0000000b0a147c24 */ /* 0x000fe2000f8e02ff */
[----:B------:R-:W-:Y:S01]  /*1e70*/  IABS R24, R16 ;  /* 0x0000001000187213 */ /* 0x000fe20000000000 */
[----:B------:R-:W-:Y:S01]  /*1e80*/  IMAD.HI.U32 R14, R8, R27, RZ ;  /* 0x0000001b080e7227 */ /* 0x000fe200078e00ff */
[----:B------:R-:W-:-:S02]  /*1e90*/  ISETP.GE.U32.AND P5, PT, R25, R6, PT ;  /* 0x000000061900720c */ /* 0x000fc40003fa6070 */
[----:B------:R-:W-:Y:S01]  /*1ea0*/  IABS R25, R20 ;  /* 0x0000001400197213 */ /* 0x000fe20000000000 */
[----:B------:R-:W-:Y:S01]  /*1eb0*/  @!P3 IMAD.MOV R19, RZ, RZ, -R19 ;  /* 0x000000ffff13b224 */ /* 0x000fe200078e0a13 */
[----:B------:R-:W-:Y:S01]  /*1ec0*/  ISETP.GE.U32.AND P3, PT, R17, R6, PT ;  /* 0x000000061100720c */ /* 0x000fe20003f66070 */
[----:B------:R-:W-:Y:S01]  /*1ed0*/  IMAD.MOV R28, RZ, RZ, -R14 ;  /* 0x000000ffff1c7224 */ /* 0x000fe200078e0a0e */
[----:B------:R-:W-:Y:S01]  /*1ee0*/  @!P2 IADD3 R15, R15, 0x1, RZ ;  /* 0x000000010f0fa810 */ /* 0x000fe20007ffe0ff */
[----:B------:R-:W-:Y:S01]  /*1ef0*/  @!P2 IMAD.IADD R26, R26, 0x1, -R18 ;  /* 0x000000011a1aa824 */ /* 0x000fe200078e0a12 */
[-C--:B------:R-:W-:Y:S01]  /*1f00*/  LOP3.LUT R16, R16, R7.reuse, RZ, 0x3c, !PT ;  /* 0x0000000710107212 */ /* 0x080fe200078e3cff */
[----:B------:R-:W-:Y:S01]  /*1f10*/  IMAD.HI.U32 R17, R8, R24, RZ ;  /* 0x0000001808117227 */ /* 0x000fe200078e00ff */
[----:B------:R-:W-:Y:S02]  /*1f20*/  LOP3.LUT R20, R20, R7, RZ, 0x3c, !PT ;  /* 0x0000000714147212 */ /* 0x000fe400078e3cff */
[----:B------:R-:W-:Y:S01]  /*1f30*/  ISETP.GE.U32.AND P4, PT, R26, R6, PT ;  /* 0x000000061a00720c */ /* 0x000fe20003f86070 */
[----:B------:R-:W-:Y:S01]  /*1f40*/  IMAD R27, R18, R28, R27 ;  /* 0x0000001c121b7224 */ /* 0x000fe200078e021b */
[----:B------:R-:W-:Y:S01]  /*1f50*/  ISETP.GE.AND P2, PT, R22, RZ, PT ;  /* 0x000000ff1600720c */ /* 0x000fe20003f46270 */
[----:B------:R-:W-:-:S02]  /*1f60*/  IMAD.MOV R28, RZ, RZ, -R17 ;  /* 0x000000ffff1c7224 */ /* 0x000fc400078e0a11 */
[----:B------:R-:W-:-:S04]  /*1f70*/  IMAD.HI.U32 R26, R8, R25, RZ ;  /* 0x00000019081a7227 */ /* 0x000fc800078e00ff */
[----:B------:R-:W-:Y:S02]  /*1f80*/  IMAD R24, R18, R28, R24 ;  /* 0x0000001c12187224 */ /* 0x000fe400078e0218 */
[----:B------:R-:W-:Y:S02]  /*1f90*/  IMAD.MOV R28, RZ, RZ, -R26 ;  /* 0x000000ffff1c7224 */ /* 0x000fe400078e0a1a */
[----:B------:R-:W-:Y:S01]  /*1fa0*/  @P5 VIADD R23, R23, 0x1 ;  /* 0x0000000117175836 */ /* 0x000fe20000000000 */
[----:B------:R-:W-:Y:S01]  /*1fb0*/  ISETP.GT.U32.AND P5, PT, R6, R27, PT ;  /* 0x0000001b0600720c */ /* 0x000fe20003fa4070 */
[----:B------:R-:W-:Y:S02]  /*1fc0*/  IMAD R25, R18, R28, R25 ;  /* 0x0000001c12197224 */ /* 0x000fe400078e0219 */
[----:B------:R-:W-:Y:S01]  /*1fd0*/  @!P1 VIADD R4, R4, 0x1 ;  /* 0x0000000104049836 */ /* 0x000fe20000000000 */
[----:B------:R-:W-:Y:S01]  /*1fe0*/  @!P6 IADD3 R23, -R23, RZ, RZ ;  /* 0x000000ff1717e210 */ /* 0x000fe20007ffe1ff */
[----:B------:R-:W-:Y:S01]  /*1ff0*/  @P4 VIADD R15, R15, 0x1 ;  /* 0x000000010f0f4836 */ /* 0x000fe20000000000 */
[----:B------:R-:W-:Y:S01]  /*2000*/  ISETP.GT.U32.AND P6, PT, R6, R24, PT ;  /* 0x000000180600720c */ /* 0x000fe20003fc4070 */
[----:B------:R-:W-:Y:S01]  /*2010*/  @P3 VIADD R4, R4, 0x1 ;  /* 0x0000000104043836 */ /* 0x000fe20000000000 */
[----:B------:R-:W-:Y:S01]  /*2020*/  ISETP.GT.U32.AND P1, PT, R6, R25, PT ;  /* 0x000000190600720c */ /* 0x000fe20003f24070 */
[----:B------:R-:W-:Y:S01]  /*2030*/  IMAD.IADD R10, R3, 0x1, R10 ;  /* 0x00000001030a7824 */ /* 0x000fe200078e020a */
[----:B------:R-:W-:Y:S01]  /*2040*/  ISETP.GE.AND P4, PT, R21, RZ, PT ;  /* 0x000000ff1500720c */ /* 0x000fe20003f86270 */
[----:B------:R-:W-:-:S02]  /*2050*/  @!P0 IMAD.MOV R4, RZ, RZ, -R4 ;  /* 0x000000ffff048224 */ /* 0x000fc400078e0a04 */
[----:B------:R-:W-:Y:S01]  /*2060*/  @!P5 IMAD.IADD R27, R27, 0x1, -R18 ;  /* 0x000000011b1bd824 */ /* 0x000fe200078e0a12 */
[----:B------:R-:W-:-:S04]  /*2070*/  @!P5 IADD3 R14, R14, 0x1, RZ ;  /* 0x000000010e0ed810 */ /* 0x000fc80007ffe0ff */
[-C--:B------:R-:W-:Y:S01]  /*2080*/  ISETP.GE.U32.AND P3, PT, R27, R6.reuse, PT ;  /* 0x000000061b00720c */ /* 0x080fe20003f66070 */
[--C-:B------:R-:W-:Y:S02]  /*2090*/  @!P6 IMAD.IADD R24, R24, 0x1, -R18.reuse ;  /* 0x000000011818e824 */ /* 0x100fe400078e0a12 */
[----:B------:R-:W-:Y:S01]  /*20a0*/  @!P1 IMAD.IADD R25, R25, 0x1, -R18 ;  /* 0x0000000119199824 */ /* 0x000fe200078e0a12 */
[----:B------:R-:W-:Y:S01]  /*20b0*/  @!P1 IADD3 R26, R26, 0x1, RZ ;  /* 0x000000011a1a9810 */ /* 0x000fe20007ffe0ff */
[----:B------:R-:W-:Y:S01]  /*20c0*/  @!P6 VIADD R17, R17, 0x1 ;  /* 0x000000011111e836 */ /* 0x000fe20000000000 */
[-C--:B------:R-:W-:Y:S01]  /*20d0*/  ISETP.GE.U32.AND P5, PT, R24, R6.reuse, PT ;  /* 0x000000061800720c */ /* 0x080fe20003fa6070 */
[----:B------:R-:W-:Y:S01]  /*20e0*/  @!P4 IMAD.MOV R15, RZ, RZ, -R15 ;  /* 0x000000ffff0fc224 */ /* 0x000fe200078e0a0f */
[----:B------:R-:W-:Y:S02]  /*20f0*/  ISETP.GE.U32.AND P0, PT, R25, R6, PT ;  /* 0x000000061900720c */ /* 0x000fe40003f06070 */
[----:B------:R-:W-:Y:S01]  /*2100*/  ISETP.GE.AND P1, PT, R16, RZ, PT ;  /* 0x000000ff1000720c */ /* 0x000fe20003f26270 */
[----:B------:R-:W-:Y:S01]  /*2110*/  IMAD R16, R9, 0x4, R5 ;  /* 0x0000000409107824 */ /* 0x000fe200078e0205 */
[----:B------:R-:W-:Y:S01]  /*2120*/  ISETP.GE.AND P6, PT, R20, RZ, PT ;  /* 0x000000ff1400720c */ /* 0x000fe20003fc6270 */
[----:B------:R-:W-:Y:S01]  /*2130*/  @P3 VIADD R14, R14, 0x1 ;  /* 0x000000010e0e3836 */ /* 0x000fe20000000000 */
[----:B------:R-:W-:-:S02]  /*2140*/  ISETP.NE.AND P3, PT, R7, RZ, PT ;  /* 0x000000ff0700720c */ /* 0x000fc40003f65270 */
[----:B------:R-:W-:Y:S01]  /*2150*/  LOP3.LUT R18, RZ, R7, RZ, 0x33, !PT ;  /* 0x00000007ff127212 */ /* 0x000fe200078e33ff */
[----:B------:R-:W-:Y:S02]  /*2160*/  @!P2 IMAD.MOV R14, RZ, RZ, -R14 ;  /* 0x000000ffff0ea224 */ /* 0x000fe400078e0a0e */
[----:B------:R-:W-:Y:S01]  /*2170*/  @P5 VIADD R17, R17, 0x1 ;  /* 0x0000000111115836 */ /* 0x000fe20000000000 */
[----:B------:R-:W-:Y:S02]  /*2180*/  SEL R20, R18, R13, !P3 ;  /* 0x0000000d12147207 */ /* 0x000fe40005800000 */
[----:B------:R-:W-:Y:S01]  /*2190*/  @P0 IADD3 R26, R26, 0x1, RZ ;  /* 0x000000011a1a0810 */ /* 0x000fe20007ffe0ff */
[----:B------:R-:W-:Y:S01]  /*21a0*/  @!P1 IMAD.MOV R17, RZ, RZ, -R17 ;  /* 0x000000ffff119224 */ /* 0x000fe200078e0a11 */
[----:B------:R-:W-:Y:S02]  /*21b0*/  SEL R19, R18, R19, !P3 ;  /* 0x0000001312137207 */ /* 0x000fe40005800000 */
[----:B------:R-:W-:-:S02]  /*21c0*/  @!P6 IADD3 R26, -R26, RZ, RZ ;  /* 0x000000ff1a1ae210 */ /* 0x000fc40007ffe1ff */
[----:B------:R-:W-:Y:S01]  /*21d0*/  SEL R22, R18, R23, !P3 ;  /* 0x0000001712167207 */ /* 0x000fe20005800000 */
[----:B------:R-:W-:Y:S01]  /*21e0*/  IMAD.IADD R19, R20, 0x1, -R19 ;  /* 0x0000000114137824 */ /* 0x000fe200078e0a13 */
[C---:B------:R-:W-:Y:S02]  /*21f0*/  SEL R13, R18.reuse, R4, !P3 ;  /* 0x00000004120d7207 */ /* 0x040fe40005800000 */
[C---:B------:R-:W-:Y:S02]  /*2200*/  SEL R15, R18.reuse, R15, !P3 ;  /* 0x0000000f120f7207 */ /* 0x040fe40005800000 */
[----:B------:R-:W-:Y:S01]  /*2210*/  SEL R14, R18, R14, !P3 ;  /* 0x0000000e120e7207 */ /* 0x000fe20005800000 */
[----:B------:R-:W-:Y:S01]  /*2220*/  IMAD.IADD R13, R22, 0x1, -R13 ;  /* 0x00000001160d7824 */ /* 0x000fe200078e0a0d */
[C---:B------:R-:W-:Y:S02]  /*2230*/  SEL R17, R18.reuse, R17, !P3 ;  /* 0x0000001112117207 */ /* 0x040fe40005800000 */
[----:B------:R-:W-:Y:S01]  /*2240*/  SEL R18, R18, R26, !P3 ;  /* 0x0000001a12127207 */ /* 0x000fe20005800000 */
[----:B------:R-:W-:Y:S01]  /*2250*/  IMAD.IADD R14, R15, 0x1, -R14 ;  /* 0x000000010f0e7824 */ /* 0x000fe200078e0a0e */
[----:B------:R-:W-:-:S02]  /*2260*/  I2FP.F32.S32 R4, R19 ;  /* 0x0000001300047245 */ /* 0x000fc40000201400 */
[----:B------:R-:W-:Y:S01]  /*2270*/  I2FP.F32.S32 R13, R13 ;  /* 0x0000000d000d7245 */ /* 0x000fe20000201400 */
[----:B------:R-:W-:Y:S01]  /*2280*/  IMAD.IADD R18, R17, 0x1, -R18 ;  /* 0x0000000111127824 */ /* 0x000fe200078e0a12 */
[----:B------:R-:W-:Y:S02]  /*2290*/  I2FP.F32.S32 R14, R14 ;  /* 0x0000000e000e7245 */ /* 0x000fe40000201400 */
[----:B------:R-:W0:Y:S01]  /*22a0*/  MUFU.RCP R4, R4 ;  /* 0x0000000400047308 */ /* 0x000e220000001000 */
[C---:B------:R-:W-:Y:S02]  /*22b0*/  LEA R17, R9.reuse, R16, 0x2 ;  /* 0x0000001009117211 */ /* 0x040fe400078e10ff */
[----:B------:R-:W-:Y:S02]  /*22c0*/  I2FP.F32.S32 R18, R18 ;  /* 0x0000001200127245 */ /* 0x000fe40000201400 */
[----:B------:R-:W-:Y:S01]  /*22d0*/  ISETP.GE.AND P0, PT, R10, R7, PT ;  /* 0x000000070a00720c */ /* 0x000fe20003f06270 */
[----:B------:R-:W-:-:S02]  /*22e0*/  IMAD R15, R9, 0x4, R17 ;  /* 0x00000004090f7824 */ /* 0x000fc400078e0211 */
[----:B------:R-:W1:Y:S08]  /*22f0*/  MUFU.RCP R13, R13 ;  /* 0x0000000d000d7308 */ /* 0x000e700000001000 */
[----:B------:R-:W2:Y:S01]  /*2300*/  MUFU.RCP R14, R14 ;  /* 0x0000000e000e7308 */ /* 0x000ea20000001000 */
[----:B0-----:R0:W-:Y:S07]  /*2310*/  STS [R5], R4 ;  /* 0x0000000405007388 */ /* 0x0011ee0000000800 */
[----:B------:R-:W3:Y:S01]  /*2320*/  MUFU.RCP R18, R18 ;  /* 0x0000001200127308 */ /* 0x000ee20000001000 */
[----:B-1----:R4:W-:Y:S01]  /*2330*/  STS [R16], R13 ;  /* 0x0000000d10007388 */ /* 0x0029e20000000800 */
[----:B0-----:R-:W-:-:S03]  /*2340*/  IMAD R5, R9, 0x4, R15 ;  /* 0x0000000409057824 */ /* 0x001fc600078e020f */
[----:B--2---:R4:W-:Y:S04]  /*2350*/  STS [R17], R14 ;  /* 0x0000000e11007388 */ /* 0x0049e80000000800 */
[----:B---3--:R4:W-:Y:S01]  /*2360*/  STS [R15], R18 ;  /* 0x000000120f007388 */ /* 0x0089e20000000800 */
[----:B------:R-:W-:Y:S05]  /*2370*/  @!P0 BRA `(.L_x_393) ;  /* 0xfffffff400988947 */ /* 0x000fea000383ffff */
.L_x_389:
[----:B------:R-:W-:Y:S05]  /*2380*/  BSYNC B0 ;  /* 0x0000000000007941 */ /* 0x000fea0003800000 */
.L_x_388:
[----:B------:R-:W-:Y:S01]  /*2390*/  ULDC UR4, c[0x0][0x234] ;  /* 0x00008d0000047ab9 */ /* 0x000fe20000000800 */
[----:B------:R-:W-:Y:S01]  /*23a0*/  ULDC UR11, c[0x0][0x234] ;  /* 0x00008d00000b7ab9 */ /* 0x000fe20000000800 */
[----:B------:R-:W-:Y:S01]  /*23b0*/  MOV R0, UR4 ;  /* 0x0000000400007c02 */ /* 0x000fe20008000f00 */
[----:B------:R-:W-:Y:S01]  /*23c0*/  ULDC UR12, c[0x0][0x234] ;  /* 0x00008d00000c7ab9 */ /* 0x000fe20000000800 */
[----:B------:R-:W-:Y:S01]  /*23d0*/  ULDC UR10, c[0x0][0x22c] ;  /* 0x00008b00000a7ab9 */ /* 0x000fe20000000800 */
[----:B------:R-:W-:Y:S01]  /*23e0*/  ULDC UR6, c[0x0][0x22c] ;  /* 0x00008b0000067ab9 */ /* 0x000fe20000000800 */
[----:B------:R-:W-:Y:S01]  /*23f0*/  ISETP.GE.AND P0, PT, R2, R0, PT ;  /* 0x000000000200720c */ /* 0x000fe20003f06270 */
[----:B------:R-:W-:-:S12]  /*2400*/  BSSY B0, `(.L_x_394) ;  /* 0x0000114000007945 */ /* 0x000fd80003800000 */
[----:B------:R-:W-:Y:S05]  /*2410*/  @P0 BRA `(.L_x_395) ;  /* 0x0000001000480947 */ /* 0x000fea0003800000 */
[----:B----4-:R-:W2:Y:S01]  /*2420*/  S2R R13, SR_TID.Z ;  /* 0x00000000000d7919 */ /* 0x010ea20000002300 */
[----:B------:R-:W3:Y:S01]  /*2430*/  I2F.U32.RP R6, R3 ;  /* 0x0000000300067306 */ /* 0x000ee20000209000 */
[----:B------:R-:W-:Y:S01]  /*2440*/  IMAD.MOV R9, RZ, RZ, -R3 ;  /* 0x000000ffff097224 */ /* 0x000fe200078e0a03 */
[----:B------:R-:W-:Y:S01]  /*2450*/  ISETP.NE.U32.AND P2, PT, R3, RZ, PT ;  /* 0x000000ff0300720c */ /* 0x000fe20003f45070 */
[----:B01----:R-:W0:Y:S01]  /*2460*/  S2R R14, SR_TID.Y ;  /* 0x00000000000e7919 */ /* 0x003e220000002200 */
[----:B------:R-:W-:Y:S01]  /*2470*/  BSSY B1, `(.L_x_396) ;  /* 0x000005e000017945 */ /* 0x000fe20003800000 */
[----:B------:R-:W-:-:S03]  /*2480*/  IMAD.MOV.U32 R10, RZ, RZ, R2 ;  /* 0x000000ffff0a7224 */ /* 0x000fc600078e0002 */
[----:B---3--:R-:W1:Y:S01]  /*2490*/  MUFU.RCP R6, R6 ;  /* 0x0000000600067308 */ /* 0x008e620000001000 */
[----:B--2---:R-:W-:Y:S02]  /*24a0*/  VIADD R4, R13, UR8 ;  /* 0x000000080d047c36 */ /* 0x004fe40008000000 */
[----:B------:R-:W2:Y:S01]  /*24b0*/  S2R R13, SR_TID.X ;  /* 0x00000000000d7919 */ /* 0x000ea20000002100 */
[----:B-1----:R-:W-:Y:S02]  /*24c0*/  VIADD R5, R6, 0xffffffe ;  /* 0x0ffffffe06057836 */ /* 0x002fe40000000000 */
[----:B0-----:R-:W-:Y:S01]  /*24d0*/  IMAD R7, R4, UR7, R14 ;  /* 0x0000000704077c24 */ /* 0x001fe2000f8e020e */
[----:B------:R-:W-:-:S03]  /*24e0*/  HFMA2.MMA R4, -RZ, RZ, 0, 0 ;  /* 0x00000000ff047435 */ /* 0x000fc600000001ff */
[----:B------:R-:W0:Y:S02]  /*24f0*/  F2I.FTZ.U32.TRUNC.NTZ R5, R5 ;  /* 0x0000000500057305 */ /* 0x000e24000021f000 */
[----:B0-----:R-:W-:-:S05]  /*2500*/  IMAD R9, R9, R5, RZ ;  /* 0x0000000509097224 */ /* 0x001fca00078e02ff */
[----:B------:R-:W-:-:S04]  /*2510*/  IMAD.HI.U32 R9, R5, R9, R4 ;  /* 0x0000000905097227 */ /* 0x000fc800078e0004 */
[----:B--2---:R-:W-:-:S05]  /*2520*/  IMAD R7, R7, R12, R13 ;  /* 0x0000000c07077224 */ /* 0x004fca00078e020d */
        /* <DEDUP_REMOVED lines=12> */
[----:B------:R-:W-:Y:S01]  /*25f0*/  VIADD R4, R5, 0x1 ;  /* 0x0000000105047836 */ /* 0x000fe20000000000 */
[----:B------:R-:W-:-:S04]  /*2600*/  IADD3 R5, R0, -0x1, RZ ;  /* 0xffffffff00057810 */ /* 0x000fc80007ffe0ff */
[----:B------:R-:W-:-:S13]  /*2610*/  LOP3.LUT P1, R9, R4, 0x3, RZ, 0xc0, !PT ;  /* 0x0000000304097812 */ /* 0x000fda000782c0ff */
[----:B------:R-:W-:Y:S05]  /*2620*/  @!P1 BRA `(.L_x_397) ;  /* 0x0000000400089947 */ /* 0x000fea0003800000 */
[----:B------:R-:W-:Y:S01]  /*2630*/  IABS R4, R0 ;  /* 0x0000000000047213 */ /* 0x000fe20000000000 */
[----:B------:R-:W0:Y:S01]  /*2640*/  S2R R15, SR_CgaCtaId ;  /* 0x00000000000f7919 */ /* 0x000e220000008800 */
[----:B------:R-:W-:Y:S01]  /*2650*/  MOV R8, 0x400 ;  /* 0x0000040000087802 */ /* 0x000fe20000000f00 */
[----:B------:R-:W-:Y:S01]  /*2660*/  IMAD.MOV.U32 R6, RZ, RZ, RZ ;  /* 0x000000ffff067224 */ /* 0x000fe200078e00ff */
[----:B------:R-:W1:Y:S01]  /*2670*/  I2F.RP R0, R4 ;  /* 0x0000000400007306 */ /* 0x000e620000209400 */
[----:B------:R-:W-:-:S07]  /*2680*/  IMAD.MOV.U32 R10, RZ, RZ, R2 ;  /* 0x000000ffff0a7224 */ /* 0x000fce00078e0002 */
[----:B-1----:R-:W1:Y:S01]  /*2690*/  MUFU.RCP R0, R0 ;  /* 0x0000000000007308 */ /* 0x002e620000001000 */
[----:B0-----:R-:W-:Y:S01]  /*26a0*/  LEA R8, R15, R8, 0x18 ;  /* 0x000000080f087211 */ /* 0x001fe200078ec0ff */
[----:B-1----:R-:W-:-:S06]  /*26b0*/  VIADD R7, R0, 0xffffffe ;  /* 0x0ffffffe00077836 */ /* 0x002fcc0000000000 */
[----:B------:R-:W0:Y:S02]  /*26c0*/  F2I.FTZ.U32.TRUNC.NTZ R7, R7 ;  /* 0x0000000700077305 */ /* 0x000e24000021f000 */
[----:B0-----:R-:W-:-:S05]  /*26d0*/  IADD3 R13, RZ, -R7, RZ ;  /* 0x80000007ff0d7210 */ /* 0x001fca0007ffe0ff */
[----:B------:R-:W-:-:S04]  /*26e0*/  IMAD R13, R13, R4, RZ ;  /* 0x000000040d0d7224 */ /* 0x000fc800078e02ff */
[----:B------:R-:W-:-:S07]  /*26f0*/  IMAD.HI.U32 R6, R7, R13, R6 ;  /* 0x0000000d07067227 */ /* 0x000fce00078e0006 */
.L_x_398:
[----:B------:R-:W-:Y:S01]  /*2700*/  MOV R0, UR11 ;  /* 0x0000000b00007c02 */ /* 0x000fe20008000f00 */
[C---:B------:R-:W-:Y:S02]  /*2710*/  VIADD R16, R10.reuse, 0x1 ;  /* 0x000000010a107836 */ /* 0x040fe40000000000 */
[----:B------:R-:W-:Y:S01]  /*2720*/  IMAD R17, R10, UR6, RZ ;  /* 0x000000060a117c24 */ /* 0x000fe2000f8e02ff */
[----:B0-----:R-:W-:Y:S01]  /*2730*/  IABS R14, R0 ;  /* 0x00000000000e7213 */ /* 0x001fe20000000000 */
[----:B------:R-:W-:Y:S02]  /*2740*/  IMAD R15, R16, UR6, R5 ;  /* 0x00000006100f7c24 */ /* 0x000fe4000f8e0205 */
[----:B------:R-:W-:Y:S01]  /*2750*/  VIADD R9, R9, 0xffffffff ;  /* 0xffffffff09097836 */ /* 0x000fe20000000000 */
[----:B------:R-:W0:Y:S01]  /*2760*/  I2F.RP R18, R14 ;  /* 0x0000000e00127306 */ /* 0x000e220000209400 */
[----:B------:R-:W-:Y:S02]  /*2770*/  IABS R16, R17 ;  /* 0x0000001100107213 */ /* 0x000fe40000000000 */
[----:B------:R-:W-:-:S02]  /*2780*/  IABS R19, R15 ;  /* 0x0000000f00137213 */ /* 0x000fc40000000000 */
        /* <DEDUP_REMOVED lines=11> */
[----:B------:R-:W-:Y:S01]  /*2840*/  @!P5 IMAD.IADD R19, R19, 0x1, -R14 ;  /* 0x000000011313d824 */ /* 0x000fe200078e0a0e */
[----:B------:R-:W0:Y:S01]  /*2850*/  F2I.FTZ.U32.TRUNC.NTZ R7, R7 ;  /* 0x0000000700077305 */ /* 0x000e22000021f000 */
[----:B------:R-:W-:-:S03]  /*2860*/  @!P5 VIADD R13, R13, 0x1 ;  /* 0x000000010d0dd836 */ /* 0x000fc60000000000 */
[----:B------:R-:W-:Y:S02]  /*2870*/  ISETP.GE.U32.AND P3, PT, R19, R4, PT ;  /* 0x000000041300720c */ /* 0x000fe40003f66070 */
[----:B------:R-:W-:Y:S01]  /*2880*/  MOV R4, R14 ;  /* 0x0000000e00047202 */ /* 0x000fe20000000f00 */
[----:B0-----:R-:W-:-:S10]  /*2890*/  IMAD.MOV R21, RZ, RZ, -R7 ;  /* 0x000000ffff157224 */ /* 0x001fd400078e0a07 */
[----:B------:R-:W-:Y:S01]  /*28a0*/  @P3 VIADD R13, R13, 0x1 ;  /* 0x000000010d0d3836 */ /* 0x000fe20000000000 */
[----:B------:R-:W-:Y:S01]  /*28b0*/  ISETP.NE.AND P3, PT, R0, RZ, PT ;  /* 0x000000ff0000720c */ /* 0x000fe20003f65270 */
[----:B------:R-:W-:-:S03]  /*28c0*/  IMAD R21, R21, R14, RZ ;  /* 0x0000000e15157224 */ /* 0x000fc600078e02ff */
[----:B------:R-:W-:Y:S01]  /*28d0*/  @!P2 IADD3 R13, -R13, RZ, RZ ;  /* 0x000000ff0d0da210 */ /* 0x000fe20007ffe1ff */
[----:B------:R-:W-:Y:S01]  /*28e0*/  IMAD.HI.U32 R6, R7, R21, R6 ;  /* 0x0000001507067227 */ /* 0x000fe200078e0006 */
[----:B------:R-:W-:-:S05]  /*28f0*/  MOV R21, R16 ;  /* 0x0000001000157202 */ /* 0x000fca0000000f00 */
        /* <DEDUP_REMOVED lines=8> */
[----:B------:R-:W-:Y:S02]  /*2980*/  SEL R16, R14, R13, !P3 ;  /* 0x0000000d0e107207 */ /* 0x000fe40005800000 */
[-C--:B------:R-:W-:Y:S02]  /*2990*/  IADD3 R13, R11, R10.reuse, RZ ;  /* 0x0000000a0b0d7210 */ /* 0x080fe40007ffe0ff */
[----:B------:R-:W-:-:S07]  /*29a0*/  IADD3 R10, R3, R10, RZ ;  /* 0x0000000a030a7210 */ /* 0x000fce0007ffe0ff */
[----:B------:R-:W-:-:S04]  /*29b0*/  @P4 VIADD R7, R7, 0x1 ;  /* 0x0000000107074836 */ /* 0x000fc80000000000 */
[----:B------:R-:W-:Y:S01]  /*29c0*/  @!P1 IMAD.MOV R7, RZ, RZ, -R7 ;  /* 0x000000ffff079224 */ /* 0x000fe200078e0a07 */
[----:B------:R-:W-:-:S04]  /*29d0*/  ISETP.NE.AND P1, PT, R9, RZ, PT ;  /* 0x000000ff0900720c */ /* 0x000fc80003f25270 */
[----:B------:R-:W-:Y:S01]  /*29e0*/  SEL R7, R14, R7, !P3 ;  /* 0x000000070e077207 */ /* 0x000fe20005800000 */
[----:B------:R-:W-:-:S04]  /*29f0*/  IMAD R14, R13, 0x4, R8 ;  /* 0x000000040d0e7824 */ /* 0x000fc800078e0208 */
[----:B------:R-:W-:-:S05]  /*2a00*/  IMAD.IADD R7, R16, 0x1, -R7 ;  /* 0x0000000110077824 */ /* 0x000fca00078e0a07 */
[----:B------:R-:W-:-:S06]  /*2a10*/  I2FP.F32.S32 R7, R7 ;  /* 0x0000000700077245 */ /* 0x000fcc0000201400 */
[----:B------:R-:W0:Y:S02]  /*2a20*/  MUFU.RCP R7, R7 ;  /* 0x0000000700077308 */ /* 0x000e240000001000 */
[----:B0-----:R0:W-:Y:S01]  /*2a30*/  STS [R14], R7 ;  /* 0x000000070e007388 */ /* 0x0011e20000000800 */
[----:B------:R-:W-:Y:S05]  /*2a40*/  @P1 BRA `(.L_x_398) ;  /* 0xfffffffc002c1947 */ /* 0x000fea000383ffff */
.L_x_397:
[----:B------:R-:W-:Y:S05]  /*2a50*/  BSYNC B1 ;  /* 0x0000000000017941 */ /* 0x000fea0003800000 */
.L_x_396:
[----:B------:R-:W-:Y:S05]  /*2a60*/  @!P0 BRA `(.L_x_395) ;  /* 0x0000000800b48947 */ /* 0x000fea0003800000 */
[----:B0-----:R-:W-:Y:S01]  /*2a70*/  IABS R7, R0 ;  /* 0x0000000000077213 */ /* 0x001fe20000000000 */
[----:B------:R-:W0:Y:S01]  /*2a80*/  S2UR UR5, SR_CgaCtaId ;  /* 0x00000000000579c3 */ /* 0x000e220000008800 */
[----:B------:R-:W-:Y:S01]  /*2a90*/  UMOV UR4, 0x400 ;  /* 0x0000040000047882 */ /* 0x000fe20000000000 */
[----:B------:R-:W-:Y:S01]  /*2aa0*/  UIMAD UR9, UR7, UR8, URZ ;  /* 0x00000008070972a4 */ /* 0x000fe2000f8e023f */
[----:B------:R-:W1:Y:S01]  /*2ab0*/  I2F.RP R0, R7 ;  /* 0x0000000700007306 */ /* 0x000e620000209400 */
[----:B------:R-:W-:-:S04]  /*2ac0*/  IADD3 R6, R11, R10, RZ ;  /* 0x0000000a0b067210 */ /* 0x000fc80007ffe0ff */
[----:B------:R-:W-:-:S03]  /*2ad0*/  IMAD R8, R12, UR9, RZ ;  /* 0x000000090c087c24 */ /* 0x000fc6000f8e02ff */
[----:B-1----:R-:W1:Y:S01]  /*2ae0*/  MUFU.RCP R0, R0 ;  /* 0x0000000000007308 */ /* 0x002e620000001000 */
[----:B0-----:R-:W-:-:S06]  /*2af0*/  ULEA UR4, UR5, UR4, 0x18 ;  /* 0x0000000405047291 */ /* 0x001fcc000f8ec03f */
[----:B------:R-:W-:Y:S01]  /*2b00*/  LEA R6, R6, UR4, 0x2 ;  /* 0x0000000406067c11 */ /* 0x000fe2000f8e10ff */
[----:B-1----:R-:W-:-:S04]  /*2b10*/  VIADD R14, R0, 0xffffffe ;  /* 0x0ffffffe000e7836 */ /* 0x002fc80000000000 */
[----:B------:R0:W1:Y:S02]  /*2b20*/  F2I.FTZ.U32.TRUNC.NTZ R15, R14 ;  /* 0x0000000e000f7305 */ /* 0x000064000021f000 */
[----:B0-----:R-:W-:Y:S02]  /*2b30*/  IMAD.MOV.U32 R14, RZ, RZ, RZ ;  /* 0x000000ffff0e7224 */ /* 0x001fe400078e00ff */
[----:B-1----:R-:W-:-:S04]  /*2b40*/  IMAD.MOV R4, RZ, RZ, -R15 ;  /* 0x000000ffff047224 */ /* 0x002fc800078e0a0f */
[----:B------:R-:W-:-:S04]  /*2b50*/  IMAD R9, R4, R7, RZ ;  /* 0x0000000704097224 */ /* 0x000fc800078e02ff */
[----:B------:R-:W-:-:S07]  /*2b60*/  IMAD.HI.U32 R9, R15, R9, R14 ;  /* 0x000000090f097227 */ /* 0x000fce00078e000e */
.L_x_399:
[----:B------:R-:W-:Y:S01]  /*2b70*/  IMAD.U32 R0, RZ, RZ, UR12 ;  /* 0x0000000cff007e24 */ /* 0x000fe2000f8e00ff */
[C---:B---3--:R-:W-:Y:S01]  /*2b80*/  IADD3 R4, R10.reuse, 0x1, RZ ;  /* 0x000000010a047810 */ /* 0x048fe20007ffe0ff */
[----:B------:R-:W-:Y:S02]  /*2b90*/  IMAD R19, R10, UR10, RZ ;  /* 0x0000000a0a137c24 */ /* 0x000fe4000f8e02ff */
[----:B------:R-:W-:Y:S01]  /*2ba0*/  IMAD.IADD R22, R3, 0x1, R10 ;  /* 0x0000000103167824 */ /* 0x000fe200078e020a */
[----:B------:R-:W-:Y:S01]  /*2bb0*/  IABS R18, R0 ;  /* 0x0000000000127213 */ /* 0x000fe20000000000 */
[----:B------:R-:W-:-:S03]  /*2bc0*/  IMAD R17, R4, UR10, R5 ;  /* 0x0000000a04117c24 */ /* 0x000fc6000f8e0205 */
[----:B------:R-:W0:Y:S02]  /*2bd0*/  I2F.RP R16, R18 ;  /* 0x0000001200107306 */ /* 0x000e240000209400 */
[----:B------:R-:W-:Y:S02]  /*2be0*/  IABS R4, R17 ;  /* 0x0000001100047213 */ /* 0x000fe40000000000 */
[----:B------:R-:W-:-:S03]  /*2bf0*/  LOP3.LUT R17, R17, R0, RZ, 0x3c, !PT ;  /* 0x0000000011117212 */ /* 0x000fc600078e3cff */
[----:B------:R-:W-:Y:S01]  /*2c00*/  IMAD.HI.U32 R13, R9, R4, RZ ;  /* 0x00000004090d7227 */ /* 0x000fe200078e00ff */
[----:B------:R-:W-:-:S03]  /*2c10*/  ISETP.GE.AND P1, PT, R17, RZ, PT ;  /* 0x000000ff1100720c */ /* 0x000fc60003f26270 */
[----:B------:R-:W-:Y:S02]  /*2c20*/  IMAD.MOV R9, RZ, RZ, -R13 ;  /* 0x000000ffff097224 */ /* 0x000fe400078e0a0d */
[----:B------:R-:W-:Y:S01]  /*2c30*/  IMAD R17, R22, UR10, RZ ;  /* 0x0000000a16117c24 */ /* 0x000fe2000f8e02ff */
[----:B0-----:R-:W0:Y:S01]  /*2c40*/  MUFU.RCP R16, R16 ;  /* 0x0000001000107308 */ /* 0x001e220000001000 */
[----:B------:R-:W-:-:S03]  /*2c50*/  IMAD R4, R18, R9, R4 ;  /* 0x0000000912047224 */ /* 0x000fc600078e0204 */
[----:B------:R-:W-:Y:S02]  /*2c60*/  IABS R20, R17 ;  /* 0x0000001100147213 */ /* 0x000fe40000000000 */
[----:B------:R-:W-:Y:S01]  /*2c70*/  ISETP.GT.U32.AND P5, PT, R7, R4, PT ;  /* 0x000000040700720c */ /* 0x000fe20003fa4070 */
[----:B0-----:R-:W-:Y:S01]  /*2c80*/  VIADD R14, R16, 0xffffffe ;  /* 0x0ffffffe100e7836 */ /* 0x001fe20000000000 */
[----:B------:R-:W-:-:S11]  /*2c90*/  IABS R16, R19 ;  /* 0x0000001300107213 */ /* 0x000fd60000000000 */
[----:B------:R-:W-:Y:S01]  /*2ca0*/  @!P5 IMAD.IADD R4, R4, 0x1, -R18 ;  /* 0x000000010404d824 */ /* 0x000fe200078e0a12 */
[----:B------:R-:W-:Y:S01]  /*2cb0*/  @!P5 IADD3 R13, R13, 0x1, RZ ;  /* 0x000000010d0dd810 */ /* 0x000fe20007ffe0ff */
[----:B------:R0:W1:Y:S01]  /*2cc0*/  F2I.FTZ.U32.TRUNC.NTZ R15, R14 ;  /* 0x0000000e000f7305 */ /* 0x000062000021f000 */
[----:B------:R-:W-:Y:S01]  /*2cd0*/  MOV R10, R16 ;  /* 0x00000010000a7202 */ /* 0x000fe20000000f00 */
[----:B------:R-:W-:Y:S01]  /*2ce0*/  VIADD R16, R22, 0x1 ;  /* 0x0000000116107836 */ /* 0x000fe20000000000 */
[----:B------:R-:W-:Y:S01]  /*2cf0*/  ISETP.GE.U32.AND P4, PT, R4, R7, PT ;  /* 0x000000070400720c */ /* 0x000fe20003f86070 */
[----:B------:R-:W-:Y:S01]  /*2d00*/  IMAD.IADD R22, R3, 0x1, R22 ;  /* 0x0000000103167824 */ /* 0x000fe200078e0216 */
[----:B------:R-:W-:Y:S02]  /*2d10*/  MOV R7, R18 ;  /* 0x0000001200077202 */ /* 0x000fe40000000f00 */
[----:B------:R-:W-:Y:S01]  /*2d20*/  LOP3.LUT R4, R17, R0, RZ, 0x3c, !PT ;  /* 0x0000000011047212 */ /* 0x000fe200078e3cff */
[----:B------:R-:W-:-:S02]  /*2d30*/  IMAD.MOV.U32 R17, RZ, RZ, R20 ;  /* 0x000000ffff117224 */ /* 0x000fc400078e0014 */
[----:B0-----:R-:W-:Y:S01]  /*2d40*/  IMAD.MOV.U32 R14, RZ, RZ, RZ ;  /* 0x000000ffff0e7224 */ /* 0x001fe200078e00ff */
[----:B------:R-:W-:Y:S02]  /*2d50*/  ISETP.GE.AND P0, PT, R4, RZ, PT ;  /* 0x000000ff0400720c */ /* 0x000fe40003f06270 */
[----:B-1----:R-:W-:-:S03]  /*2d60*/  IADD3 R21, RZ, -R15, RZ ;  /* 0x8000000fff157210 */ /* 0x002fc60007ffe0ff */
[----:B------:R-:W-:Y:S02]  /*2d70*/  @P4 VIADD R13, R13, 0x1 ;  /* 0x000000010d0d4836 */ /* 0x000fe40000000000 */
[----:B------:R-:W-:Y:S02]  /*2d80*/  IMAD R9, R21, R18, RZ ;  /* 0x0000001215097224 */ /* 0x000fe400078e02ff */
[----:B------:R-:W-:Y:S02]  /*2d90*/  @!P1 IMAD.MOV R13, RZ, RZ, -R13 ;  /* 0x000000ffff0d9224 */ /* 0x000fe400078e0a0d */
[----:B------:R-:W-:Y:S01]  /*2da0*/  IMAD.HI.U32 R9, R15, R9, R14 ;  /* 0x000000090f097227 */ /* 0x000fe200078e000e */
[----:B------:R-:W-:-:S03]  /*2db0*/  LOP3.LUT R14, R19, R0, RZ, 0x3c, !PT ;  /* 0x00000000130e7212 */ /* 0x000fc600078e3cff */
[----:B------:R-:W-:Y:S01]  /*2dc0*/  IMAD R15, R16, UR10, R5 ;  /* 0x0000000a100f7c24 */ /* 0x000fe2000f8e0205 */
[----:B------:R-:W-:Y:S01]  /*2dd0*/  ISETP.GE.AND P3, PT, R14, RZ, PT ;  /* 0x000000ff0e00720c */ /* 0x000fe20003f66270 */
[----:B------:R-:W-:-:S03]  /*2de0*/  IMAD.HI.U32 R19, R9, R10, RZ ;  /* 0x0000000a09137227 */ /* 0x000fc600078e00ff */
[----:B------:R-:W-:Y:S01]  /*2df0*/  IABS R14, R15 ;  /* 0x0000000f000e7213 */ /* 0x000fe20000000000 */
[----:B------:R-:W-:Y:S01]  /*2e00*/  VIADD R16, R22, 0x1 ;  /* 0x0000000116107836 */ /* 0x000fe20000000000 */
[----:B------:R-:W-:Y:S01]  /*2e10*/  IADD3 R21, -R19, RZ, RZ ;  /* 0x000000ff13157210 */ /* 0x000fe20007ffe1ff */
[----:B------:R-:W-:Y:S01]  /*2e20*/  IMAD.HI.U32 R4, R9, R17, RZ ;  /* 0x0000001109047227 */ /* 0x000fe200078e00ff */
[----:B------:R-:W-:-:S03]  /*2e30*/  LOP3.LUT R15, R15, R0, RZ, 0x3c, !PT ;  /* 0x000000000f0f7212 */ /* 0x000fc600078e3cff */
[----:B------:R-:W-:Y:S01]  /*2e40*/  IMAD R10, R18, R21, R10 ;  /* 0x00000015120a7224 */ /* 0x000fe200078e020a */
[----:B------:R-:W-:Y:S01]  /*2e50*/  ISETP.GE.AND P6, PT, R15, RZ, PT ;  /* 0x000000ff0f00720c */ /* 0x000fe20003fc6270 */
[----:B------:R-:W-:Y:S02]  /*2e60*/  IMAD R21, R16, UR10, R5 ;  /* 0x0000000a10157c24 */ /* 0x000fe4000f8e0205 */
[----:B------:R-:W-:Y:S01]  /*2e70*/  IMAD.HI.U32 R23, R9, R14, RZ ;  /* 0x0000000e09177227 */ /* 0x000fe200078e00ff */
[----:B------:R-:W-:Y:S02]  /*2e80*/  ISETP.GT.U32.AND P2, PT, R7, R10, PT ;  /* 0x0000000a0700720c */ /* 0x000fe40003f44070 */
[----:B------:R-:W-:Y:S01]  /*2e90*/  IABS R26, R21 ;  /* 0x00000015001a7213 */ /* 0x000fe20000000000 */
[----:B------:R-:W-:Y:S01]  /*2ea0*/  IMAD.MOV R25, RZ, RZ, -R23 ;  /* 0x000000ffff197224 */ /* 0x000fe200078e0a17 */
[----:B------:R-:W-:Y:S01]  /*2eb0*/  LOP3.LUT R21, R21, R0, RZ, 0x3c, !PT ;  /* 0x0000000015157212 */ /* 0x000fe200078e3cff */
[----:B------:R-:W-:-:S02]  /*2ec0*/  IMAD.MOV R16, RZ, RZ, -R4 ;  /* 0x000000ffff107224 */ /* 0x000fc400078e0a04 */
[----:B------:R-:W-:Y:S02]  /*2ed0*/  IMAD R14, R18, R25, R14 ;  /* 0x00000019120e7224 */ /* 0x000fe400078e020e */
[----:B------:R-:W-:-:S03]  /*2ee0*/  IMAD.HI.U32 R15, R9, R26, RZ ;  /* 0x0000001a090f7227 */ /* 0x000fc600078e00ff */
[----:B------:R-:W-:Y:S01]  /*2ef0*/  ISETP.GT.U32.AND P4, PT, R7, R14, PT ;  /* 0x0000000e0700720c */ /* 0x000fe20003f84070 */
[----:B------:R-:W-:Y:S01]  /*2f00*/  IMAD R17, R18, R16, R17 ;  /* 0x0000001012117224 */ /* 0x000fe200078e0211 */
[----:B------:R-:W-:Y:S01]  /*2f10*/  @!P2 IADD3 R10, R10, -R18, RZ ;  /* 0x800000120a0aa210 */ /* 0x000fe20007ffe0ff */
[----:B------:R-:W-:Y:S02]  /*2f20*/  IMAD.MOV R25, RZ, RZ, -R15 ;  /* 0x000000ffff197224 */ /* 0x000fe400078e0a0f */
[----:B------:R-:W-:Y:S01]  /*2f30*/  @!P2 VIADD R19, R19, 0x1 ;  /* 0x000000011313a836 */ /* 0x000fe20000000000 */
[----:B------:R-:W-:Y:S01]  /*2f40*/  ISETP.GE.U32.AND P5, PT, R10, R7, PT ;  /* 0x000000070a00720c */ /* 0x000fe20003fa6070 */
[----:B------:R-:W-:Y:S01]  /*2f50*/  IMAD.IADD R10, R3, 0x1, R22 ;  /* 0x00000001030a7824 */ /* 0x000fe200078e0216 */
[C---:B------:R-:W-:Y:S01]  /*2f60*/  ISETP.GT.U32.AND P1, PT, R7.reuse, R17, PT ;  /* 0x000000110700720c */ /* 0x040fe20003f24070 */
[----:B------:R-:W-:Y:S02]  /*2f70*/  IMAD R26, R18, R25, R26 ;  /* 0x00000019121a7224 */ /* 0x000fe400078e021a */
[----:B------:R-:W-:Y:S01]  /*2f80*/  IMAD R22, R22, UR10, RZ ;  /* 0x0000000a16167c24 */ /* 0x000fe2000f8e02ff */
[C---:B------:R-:W-:Y:S01]  /*2f90*/  IADD3 R16, R10.reuse, 0x1, RZ ;  /* 0x000000010a107810 */ /* 0x040fe20007ffe0ff */
[----:B------:R-:W-:Y:S01]  /*2fa0*/  IMAD R20, R10, UR10, RZ ;  /* 0x0000000a0a147c24 */ /* 0x000fe2000f8e02ff */
[----:B------:R-:W-:-:S02]  /*2fb0*/  ISETP.GT.U32.AND P2, PT, R7, R26, PT ;  /* 0x0000001a0700720c */ /* 0x000fc40003f44070 */
[----:B------:R-:W-:Y:S01]  /*2fc0*/  IABS R27, R22 ;  /* 0x00000016001b7213 */ /* 0x000fe20000000000 */
[----:B------:R-:W-:Y:S01]  /*2fd0*/  IMAD R16, R16, UR10, R5 ;  /* 0x0000000a10107c24 */ /* 0x000fe2000f8e0205 */
[----:B------:R-:W-:Y:S01]  /*2fe0*/  @!P4 IADD3 R14, R14, -R18, RZ ;  /* 0x800000120e0ec210 */ /* 0x000fe20007ffe0ff */
[----:B------:R-:W-:Y:S01]  /*2ff0*/  @P5 VIADD R19, R19, 0x1 ;  /* 0x0000000113135836 */ /* 0x000fe20000000000 */
[----:B------:R-:W-:Y:S01]  /*3000*/  IABS R25, R20 ;  /* 0x0000001400197213 */ /* 0x000fe20000000000 */
[--C-:B------:R-:W-:Y:S01]  /*3010*/  @!P1 IMAD.IADD R17, R17, 0x1, -R18.reuse ;  /* 0x0000000111119824 */ /* 0x100fe200078e0a12 */
[----:B------:R-:W-:Y:S01]  /*3020*/  ISETP.GE.U32.AND P5, PT, R14, R7, PT ;  /* 0x000000070e00720c */ /* 0x000fe20003fa6070 */
[----:B------:R-:W-:Y:S01]  /*3030*/  IMAD.HI.U32 R14, R9, R27, RZ ;  /* 0x0000001b090e7227 */ /* 0x000fe200078e00ff */
[----:B------:R-:W-:Y:S02]  /*3040*/  IABS R24, R16 ;  /* 0x0000001000187213 */ /* 0x000fe40000000000 */
[----:B------:R-:W-:Y:S01]  /*3050*/  @!P3 IADD3 R19, -R19, RZ, RZ ;  /* 0x000000ff1313b210 */ /* 0x000fe20007ffe1ff */
[----:B------:R-:W-:Y:S01]  /*3060*/  @!P2 IMAD.IADD R26, R26, 0x1, -R18 ;  /* 0x000000011a1aa824 */ /* 0x000fe200078e0a12 */
[-C--:B------:R-:W-:Y:S01]  /*3070*/  ISETP.GE.U32.AND P3, PT, R17, R7.reuse, PT ;  /* 0x000000071100720c */ /* 0x080fe20003f66070 */
[----:B------:R-:W-:Y:S01]  /*3080*/  IMAD.MOV R28, RZ, RZ, -R14 ;  /* 0x000000ffff1c7224 */ /* 0x000fe200078e0a0e */
[----:B------:R-:W-:Y:S01]  /*3090*/  @!P4 IADD3 R23, R23, 0x1, RZ ;  /* 0x000000011717c810 */ /* 0x000fe20007ffe0ff */
[----:B------:R-:W-:Y:S01]  /*30a0*/  IMAD.HI.U32 R17, R9, R24, RZ ;  /* 0x0000001809117227 */ /* 0x000fe200078e00ff */
[----:B------:R-:W-:-:S02]  /*30b0*/  ISETP.GE.U32.AND P4, PT, R26, R7, PT ;  /* 0x000000071a00720c */ /* 0x000fc40003f86070 */
[----:B------:R-:W-:Y:S01]  /*30c0*/  LOP3.LUT R22, R22, R0, RZ, 0x3c, !PT ;  /* 0x0000000016167212 */ /* 0x000fe200078e3cff */
[----:B------:R-:W-:Y:S01]  /*30d0*/  IMAD R27, R18, R28, R27 ;  /* 0x0000001c121b7224 */ /* 0x000fe200078e021b */
[-C--:B------:R-:W-:Y:S01]  /*30e0*/  LOP3.LUT R16, R16, R0.reuse, RZ, 0x3c, !PT ;  /* 0x0000000010107212 */ /* 0x080fe200078e3cff */
[----:B------:R-:W-:Y:S01]  /*30f0*/  IMAD.MOV R28, RZ, RZ, -R17 ;  /* 0x000000ffff1c7224 */ /* 0x000fe200078e0a11 */
[----:B------:R-:W-:Y:S01]  /*3100*/  LOP3.LUT R20, R20, R0, RZ, 0x3c, !PT ;  /* 0x0000000014147212 */ /* 0x000fe200078e3cff */
[----:B------:R-:W-:Y:S01]  /*3110*/  IMAD.HI.U32 R26, R9, R25, RZ ;  /* 0x00000019091a7227 */ /* 0x000fe200078e00ff */
[----:B------:R-:W-:-:S03]  /*3120*/  IADD3 R10, R3, R10, RZ ;  /* 0x0000000a030a7210 */ /* 0x000fc60007ffe0ff */
[----:B------:R-:W-:Y:S01]  /*3130*/  IMAD R24, R18, R28, R24 ;  /* 0x0000001c12187224 */ /* 0x000fe200078e0218 */
[----:B------:R-:W-:Y:S01]  /*3140*/  IADD3 R28, -R26, RZ, RZ ;  /* 0x000000ff1a1c7210 */ /* 0x000fe20007ffe1ff */
[----:B------:R-:W-:Y:S01]  /*3150*/  @P5 VIADD R23, R23, 0x1 ;  /* 0x0000000117175836 */ /* 0x000fe20000000000 */
[C---:B------:R-:W-:Y:S01]  /*3160*/  ISETP.GT.U32.AND P5, PT, R7.reuse, R27, PT ;  /* 0x0000001b0700720c */ /* 0x040fe20003fa4070 */
[----:B------:R-:W-:Y:S02]  /*3170*/  @!P1 VIADD R4, R4, 0x1 ;  /* 0x0000000104049836 */ /* 0x000fe40000000000 */
[----:B------:R-:W-:Y:S02]  /*3180*/  IMAD R25, R18, R28, R25 ;  /* 0x0000001c12197224 */ /* 0x000fe400078e0219 */
[----:B------:R-:W-:Y:S01]  /*3190*/  @!P6 IMAD.MOV R23, RZ, RZ, -R23 ;  /* 0x000000ffff17e224 */ /* 0x000fe200078e0a17 */
[C---:B------:R-:W-:Y:S01]  /*31a0*/  ISETP.GT.U32.AND P6, PT, R7.reuse, R24, PT ;  /* 0x000000180700720c */ /* 0x040fe20003fc4070 */
[----:B------:R-:W-:Y:S01]  /*31b0*/  @P3 VIADD R4, R4, 0x1 ;  /* 0x0000000104043836 */ /* 0x000fe20000000000 */
[----:B------:R-:W-:Y:S01]  /*31c0*/  ISETP.GT.U32.AND P1, PT, R7, R25, PT ;  /* 0x000000190700720c */ /* 0x000fe20003f24070 */
[----:B------:R-:W-:Y:S01]  /*31d0*/  @!P2 VIADD R15, R15, 0x1 ;  /* 0x000000010f0fa836 */ /* 0x000fe20000000000 */
[----:B------:R-:W-:Y:S01]  /*31e0*/  ISETP.GE.AND P2, PT, R22, RZ, PT ;  /* 0x000000ff1600720c */ /* 0x000fe20003f46270 */
[----:B------:R-:W-:-:S02]  /*31f0*/  @!P0 IMAD.MOV R4, RZ, RZ, -R4 ;  /* 0x000000ffff048224 */ /* 0x000fc400078e0a04 */
[----:B------:R-:W-:Y:S02]  /*3200*/  @!P5 IADD3 R27, R27, -R18, RZ ;  /* 0x800000121b1bd210 */ /* 0x000fe40007ffe0ff */
[----:B------:R-:W-:Y:S02]  /*3210*/  @!P5 IADD3 R14, R14, 0x1, RZ ;  /* 0x000000010e0ed810 */ /* 0x000fe40007ffe0ff */
[-C--:B------:R-:W-:Y:S02]  /*3220*/  ISETP.GE.U32.AND P3, PT, R27, R7.reuse, PT ;  /* 0x000000071b00720c */ /* 0x080fe40003f66070 */
[--C-:B------:R-:W-:Y:S01]  /*3230*/  @!P6 IMAD.IADD R24, R24, 0x1, -R18.reuse ;  /* 0x000000011818e824 */ /* 0x100fe200078e0a12 */
[----:B------:R-:W-:Y:S01]  /*3240*/  @P4 IADD3 R15, R15, 0x1, RZ ;  /* 0x000000010f0f4810 */ /* 0x000fe20007ffe0ff */
[----:B------:R-:W-:Y:S01]  /*3250*/  @!P1 IMAD.IADD R25, R25, 0x1, -R18 ;  /* 0x0000000119199824 */ /* 0x000fe200078e0a12 */
[----:B------:R-:W-:Y:S01]  /*3260*/  ISETP.GE.AND P4, PT, R21, RZ, PT ;  /* 0x000000ff1500720c */ /* 0x000fe20003f86270 */
[----:B------:R-:W-:Y:S01]  /*3270*/  @!P1 VIADD R26, R26, 0x1 ;  /* 0x000000011a1a9836 */ /* 0x000fe20000000000 */
[----:B------:R-:W-:-:S02]  /*3280*/  ISETP.GE.U32.AND P5, PT, R24, R7, PT ;  /* 0x000000071800720c */ /* 0x000fc40003fa6070 */
[----:B------:R-:W-:Y:S02]  /*3290*/  ISETP.GE.U32.AND P0, PT, R25, R7, PT ;  /* 0x000000071900720c */ /* 0x000fe40003f06070 */
[----:B------:R-:W-:Y:S02]  /*32a0*/  ISETP.GE.AND P1, PT, R16, RZ, PT ;  /* 0x000000ff1000720c */ /* 0x000fe40003f26270 */
[----:B------:R-:W-:Y:S01]  /*32b0*/  @!P6 IADD3 R17, R17, 0x1, RZ ;  /* 0x000000011111e810 */ /* 0x000fe20007ffe0ff */
[----:B------:R-:W-:Y:S01]  /*32c0*/  @P3 VIADD R14, R14, 0x1 ;  /* 0x000000010e0e3836 */ /* 0x000fe20000000000 */
[----:B------:R-:W-:Y:S02]  /*32d0*/  ISETP.GE.AND P6, PT, R20, RZ, PT ;  /* 0x000000ff1400720c */ /* 0x000fe40003fc6270 */
[----:B------:R-:W-:Y:S01]  /*32e0*/  ISETP.NE.AND P3, PT, R0, RZ, PT ;  /* 0x000000ff0000720c */ /* 0x000fe20003f65270 */
[----:B------:R-:W-:Y:S01]  /*32f0*/  @!P2 IMAD.MOV R14, RZ, RZ, -R14 ;  /* 0x000000ffff0ea224 */ /* 0x000fe200078e0a0e */
[----:B------:R-:W-:Y:S01]  /*3300*/  LOP3.LUT R18, RZ, R0, RZ, 0x33, !PT ;  /* 0x00000000ff127212 */ /* 0x000fe200078e33ff */
[----:B------:R-:W-:Y:S01]  /*3310*/  @P5 VIADD R17, R17, 0x1 ;  /* 0x0000000111115836 */ /* 0x000fe20000000000 */
[----:B------:R-:W-:Y:S01]  /*3320*/  @!P4 IADD3 R15, -R15, RZ, RZ ;  /* 0x000000ff0f0fc210 */ /* 0x000fe20007ffe1ff */
[----:B------:R-:W-:Y:S01]  /*3330*/  @P0 VIADD R26, R26, 0x1 ;  /* 0x000000011a1a0836 */ /* 0x000fe20000000000 */
[C---:B------:R-:W-:Y:S01]  /*3340*/  SEL R23, R18.reuse, R23, !P3 ;  /* 0x0000001712177207 */ /* 0x040fe20005800000 */
[----:B------:R-:W-:Y:S01]  /*3350*/  @!P1 IMAD.MOV R17, RZ, RZ, -R17 ;  /* 0x000000ffff119224 */ /* 0x000fe200078e0a11 */
[----:B------:R-:W-:-:S02]  /*3360*/  SEL R4, R18, R4, !P3 ;  /* 0x0000000412047207 */ /* 0x000fc40005800000 */
[----:B------:R-:W-:Y:S02]  /*3370*/  SEL R20, R18, R13, !P3 ;  /* 0x0000000d12147207 */ /* 0x000fe40005800000 */
[----:B------:R-:W-:Y:S01]  /*3380*/  @!P6 IADD3 R26, -R26, RZ, RZ ;  /* 0x000000ff1a1ae210 */ /* 0x000fe20007ffe1ff */
[----:B------:R-:W-:Y:S01]  /*3390*/  IMAD.IADD R4, R23, 0x1, -R4 ;  /* 0x0000000117047824 */ /* 0x000fe200078e0a04 */
[C---:B------:R-:W-:Y:S02]  /*33a0*/  SEL R19, R18.reuse, R19, !P3 ;  /* 0x0000001312137207 */ /* 0x040fe40005800000 */
[C---:B------:R-:W-:Y:S02]  /*33b0*/  SEL R15, R18.reuse, R15, !P3 ;  /* 0x0000000f120f7207 */ /* 0x040fe40005800000 */
[C---:B------:R-:W-:Y:S02]  /*33c0*/  SEL R14, R18.reuse, R14, !P3 ;  /* 0x0000000e120e7207 */ /* 0x040fe40005800000 */
[----:B------:R-:W-:-:S02]  /*33d0*/  SEL R17, R18, R17, !P3 ;  /* 0x0000001112117207 */ /* 0x000fc40005800000 */
[----:B------:R-:W-:Y:S01]  /*33e0*/  SEL R18, R18, R26, !P3 ;  /* 0x0000001a12127207 */ /* 0x000fe20005800000 */
[----:B------:R-:W-:Y:S01]  /*33f0*/  IMAD.IADD R14, R15, 0x1, -R14 ;  /* 0x000000010f0e7824 */ /* 0x000fe200078e0a0e */
[----:B------:R-:W-:Y:S02]  /*3400*/  IADD3 R19, R20, -R19, RZ ;  /* 0x8000001314137210 */ /* 0x000fe40007ffe0ff */
[----:B------:R-:W-:Y:S01]  /*3410*/  I2FP.F32.S32 R4, R4 ;  /* 0x0000000400047245 */ /* 0x000fe20000201400 */
[----:B------:R-:W-:Y:S01]  /*3420*/  IMAD.IADD R18, R17, 0x1, -R18 ;  /* 0x0000000111127824 */ /* 0x000fe200078e0a12 */
[----:B------:R-:W-:Y:S02]  /*3430*/  I2FP.F32.S32 R13, R19 ;  /* 0x00000013000d7245 */ /* 0x000fe40000201400 */
[----:B------:R-:W-:Y:S02]  /*3440*/  I2FP.F32.S32 R14, R14 ;  /* 0x0000000e000e7245 */ /* 0x000fe40000201400 */
[----:B------:R-:W-:Y:S01]  /*3450*/  I2FP.F32.S32 R18, R18 ;  /* 0x0000001200127245 */ /* 0x000fe20000201400 */
[----:B------:R-:W-:Y:S01]  /*3460*/  MUFU.RCP R4, R4 ;  /* 0x0000000400047308 */ /* 0x000fe20000001000 */
[----:B------:R-:W-:-:S02]  /*3470*/  LEA R17, R8, R6, 0x2 ;  /* 0x0000000608117211 */ /* 0x000fc400078e10ff */
[----:B------:R-:W-:-:S03]  /*3480*/  ISETP.GE.AND P0, PT, R10, R0, PT ;  /* 0x000000000a00720c */ /* 0x000fc60003f06270 */
[C---:B------:R-:W-:Y:S02]  /*3490*/  IMAD R19, R8.reuse, 0x4, R17 ;  /* 0x0000000408137824 */ /* 0x040fe400078e0211 */
[----:B------:R-:W0:Y:S02]  /*34a0*/  MUFU.RCP R13, R13 ;  /* 0x0000000d000d7308 */ /* 0x000e240000001000 */
[----:B------:R-:W-:-:S06]  /*34b0*/  IMAD R15, R8, 0x4, R19 ;  /* 0x00000004080f7824 */ /* 0x000fcc00078e0213 */
[----:B------:R-:W1:Y:S08]  /*34c0*/  MUFU.RCP R14, R14 ;  /* 0x0000000e000e7308 */ /* 0x000e700000001000 */
[----:B------:R-:W2:Y:S01]  /*34d0*/  MUFU.RCP R18, R18 ;  /* 0x0000001200127308 */ /* 0x000ea20000001000 */
[----:B0-----:R0:W-:Y:S04]  /*34e0*/  STS [R6], R13 ;  /* 0x0000000d06007388 */ /* 0x0011e80000000800 */
[----:B------:R3:W-:Y:S04]  /*34f0*/  STS [R17], R4 ;  /* 0x0000000411007388 */ /* 0x0007e80000000800 */
[----:B-1----:R3:W-:Y:S01]  /*3500*/  STS [R19], R14 ;  /* 0x0000000e13007388 */ /* 0x0027e20000000800 */
[----:B0-----:R-:W-:-:S03]  /*3510*/  IMAD R6, R8, 0x4, R15 ;  /* 0x0000000408067824 */ /* 0x001fc600078e020f */
[----:B--2---:R3:W-:Y:S01]  /*3520*/  STS [R15], R18 ;  /* 0x000000120f007388 */ /* 0x0047e20000000800 */
[----:B------:R-:W-:Y:S05]  /*3530*/  @!P0 BRA `(.L_x_399) ;  /* 0xfffffff4008c8947 */ /* 0x000fea000383ffff */
.L_x_395:
[----:B------:R-:W-:Y:S05]  /*3540*/  BSYNC B0 ;  /* 0x0000000000007941 */ /* 0x000fea0003800000 */
.L_x_394:
[----:B-1--4-:R-:W1:Y:S01]  /*3550*/  LDC R16, c[0x0][0x14] ;  /* 0x00000500ff107b82 */ /* 0x012e620000000800 */
[----:B------:R-:W-:Y:S01]  /*3560*/  ULDC UR6, c[0x0][0x23c] ;  /* 0x00008f0000067ab9 */ /* 0x000fe20000000800 */
[----:B------:R-:W-:Y:S01]  /*3570*/  ULDC UR9, c[0x0][0x230] ;  /* 0x00008c0000097ab9 */ /* 0x000fe20000000800 */
[----:B------:R-:W-:Y:S05]  /*3580*/  BSSY B0, `(.L_x_400) ;  /* 0x000003c000007945 */ /* 0x000fea0003800000 */
[----:B0--3--:R-:W0:Y:S08]  /*3590*/  LDC R14, c[0x0][0x10] ;  /* 0x00000400ff0e7b82 */ /* 0x009e300000000800 */
[----:B------:R-:W2:Y:S01]  /*35a0*/  LDC R10, c[0x0][0x220] ;  /* 0x00008800ff0a7b82 */ /* 0x000ea20000000800 */
[----:B-1----:R-:W1:Y:S07]  /*35b0*/  I2F.U32.RP R9, R16 ;  /* 0x0000001000097306 */ /* 0x002e6e0000209000 */
[----:B------:R-:W3:Y:S01]  /*35c0*/  LDC R13, c[0x0][0x228] ;  /* 0x00008a00ff0d7b82 */ /* 0x000ee20000000800 */
[----:B0-----:R-:W0:Y:S07]  /*35d0*/  I2F.U32.RP R17, R14 ;  /* 0x0000000e00117306 */ /* 0x001e2e0000209000 */
[----:B------:R-:W4:Y:S01]  /*35e0*/  LDC R29, c[0x0][0x22c] ;  /* 0x00008b00ff1d7b82 */ /* 0x000f220000000800 */
[----:B--2---:R-:W2:Y:S07]  /*35f0*/  I2F.U32.RP R15, R10 ;  /* 0x0000000a000f7306 */ /* 0x004eae0000209000 */
[----:B------:R-:W5:Y:S01]  /*3600*/  S2UR UR4, SR_CTAID.X ;  /* 0x00000000000479c3 */ /* 0x000f620000002500 */
[----:B-1----:R-:W1:Y:S08]  /*3610*/  MUFU.RCP R9, R9 ;  /* 0x0000000900097308 */ /* 0x002e700000001000 */
[----:B0-----:R-:W0:Y:S08]  /*3620*/  MUFU.RCP R17, R17 ;  /* 0x0000001100117308 */ /* 0x001e300000001000 */
[----:B--2---:R-:W2:Y:S01]  /*3630*/  MUFU.RCP R15, R15 ;  /* 0x0000000f000f7308 */ /* 0x004ea20000001000 */
[----:B-1----:R-:W-:-:S07]  /*3640*/  VIADD R4, R9, 0xffffffe ;  /* 0x0ffffffe09047836 */ /* 0x002fce0000000000 */
[----:B------:R1:W5:Y:S01]  /*3650*/  F2I.FTZ.U32.TRUNC.NTZ R5, R4 ;  /* 0x0000000400057305 */ /* 0x000362000021f000 */
[----:B0-----:R-:W-:-:S07]  /*3660*/  IADD3 R6, R17, 0xffffffe, RZ ;  /* 0x0ffffffe11067810 */ /* 0x001fce0007ffe0ff */
[----:B------:R0:W3:Y:S01]  /*3670*/  F2I.FTZ.U32.TRUNC.NTZ R7, R6 ;  /* 0x0000000600077305 */ /* 0x0000e2000021f000 */
[----:B--2---:R-:W-:Y:S02]  /*3680*/  VIADD R8, R15, 0xffffffe ;  /* 0x0ffffffe0f087836 */ /* 0x004fe40000000000 */
[----:B-1----:R-:W-:Y:S02]  /*3690*/  IMAD.MOV.U32 R4, RZ, RZ, RZ ;  /* 0x000000ffff047224 */ /* 0x002fe400078e00ff */
[----:B-----5:R-:W-:-:S03]  /*36a0*/  IMAD.MOV R17, RZ, RZ, -R5 ;  /* 0x000000ffff117224 */ /* 0x020fc600078e0a05 */
[----:B------:R-:W1:Y:S01]  /*36b0*/  F2I.FTZ.U32.TRUNC.NTZ R9, R8 ;  /* 0x0000000800097305 */ /* 0x000e62000021f000 */
[----:B0-----:R-:W-:Y:S02]  /*36c0*/  IMAD.MOV.U32 R6, RZ, RZ, RZ ;  /* 0x000000ffff067224 */ /* 0x001fe400078e00ff */
[----:B------:R-:W-:Y:S01]  /*36d0*/  IMAD R15, R17, R16, RZ ;  /* 0x00000010110f7224 */ /* 0x000fe200078e02ff */
[----:B---3--:R-:W-:-:S03]  /*36e0*/  IADD3 R18, RZ, -R7, RZ ;  /* 0x80000007ff127210 */ /* 0x008fc60007ffe0ff */
[----:B------:R-:W-:Y:S01]  /*36f0*/  IMAD.HI.U32 R4, R5, R15, R4 ;  /* 0x0000000f05047227 */ /* 0x000fe200078e0004 */
[----:B------:R-:W-:-:S03]  /*3700*/  IADD3 R15, R16, -0x1, R13 ;  /* 0xffffffff100f7810 */ /* 0x000fc60007ffe00d */
[----:B------:R-:W-:Y:S02]  /*3710*/  IMAD.MOV.U32 R17, RZ, RZ, R18 ;  /* 0x000000ffff117224 */ /* 0x000fe400078e0012 */
[----:B------:R-:W-:Y:S01]  /*3720*/  IMAD.HI.U32 R18, R4, R15, RZ ;  /* 0x0000000f04127227 */ /* 0x000fe200078e00ff */
[----:B-1----:R-:W-:-:S03]  /*3730*/  IADD3 R19, RZ, -R9, RZ ;  /* 0x80000009ff137210 */ /* 0x002fc60007ffe0ff */
[----:B------:R-:W-:Y:S01]  /*3740*/  IMAD R5, R17, R14, RZ ;  /* 0x0000000e11057224 */ /* 0x000fe200078e02ff */
[----:B----4-:R-:W-:Y:S01]  /*3750*/  IADD3 R17, R14, -0x1, R29 ;  /* 0xffffffff0e117810 */ /* 0x010fe20007ffe01d */
[----:B------:R-:W-:Y:S02]  /*3760*/  IMAD.MOV.U32 R8, RZ, RZ, RZ ;  /* 0x000000ffff087224 */ /* 0x000fe400078e00ff */
[----:B------:R-:W-:Y:S01]  /*3770*/  IMAD.HI.U32 R4, R7, R5, R6 ;  /* 0x0000000507047227 */ /* 0x000fe200078e0006 */
[----:B------:R-:W-:-:S03]  /*3780*/  IADD3 R6, -R18, RZ, RZ ;  /* 0x000000ff12067210 */ /* 0x000fc60007ffe1ff */
[----:B------:R-:W-:Y:S02]  /*3790*/  IMAD.MOV.U32 R5, RZ, RZ, R19 ;  /* 0x000000ffff057224 */ /* 0x000fe400078e0013 */
[----:B------:R-:W-:Y:S02]  /*37a0*/  IMAD R15, R16, R6, R15 ;  /* 0x00000006100f7224 */ /* 0x000fe400078e020f */
[----:B------:R-:W-:Y:S02]  /*37b0*/  IMAD R5, R5, R10, RZ ;  /* 0x0000000a05057224 */ /* 0x000fe400078e02ff */
[----:B------:R-:W-:Y:S01]  /*37c0*/  IMAD.HI.U32 R4, R4, R17, RZ ;  /* 0x0000001104047227 */ /* 0x000fe200078e00ff */
[----:B------:R-:W-:-:S03]  /*37d0*/  ISETP.GE.U32.AND P1, PT, R15, R16, PT ;  /* 0x000000100f00720c */ /* 0x000fc60003f26070 */
[----:B------:R-:W-:-:S04]  /*37e0*/  IMAD.HI.U32 R6, R9, R5, R8 ;  /* 0x0000000509067227 */ /* 0x000fc800078e0008 */
[----:B------:R-:W-:Y:S02]  /*37f0*/  IMAD R9, R3, UR6, RZ ;  /* 0x0000000603097c24 */ /* 0x000fe4000f8e02ff */
[----:B------:R-:W-:-:S03]  /*3800*/  IMAD.HI.U32 R6, R6, UR4, RZ ;  /* 0x0000000406067c27 */ /* 0x000fc6000f8e00ff */
[----:B------:R-:W-:Y:S01]  /*3810*/  ISETP.GE.U32.AND P2, PT, R2, R9, PT ;  /* 0x000000090200720c */ /* 0x000fe20003f46070 */
[----:B------:R-:W-:Y:S01]  /*3820*/  IMAD.MOV R7, RZ, RZ, -R4 ;  /* 0x000000ffff077224 */ /* 0x000fe200078e0a04 */
[----:B------:R-:W-:Y:S01]  /*3830*/  @P1 IADD3 R15, R15, -R16, RZ ;  /* 0x800000100f0f1210 */ /* 0x000fe20007ffe0ff */
[----:B------:R-:W-:Y:S02]  /*3840*/  IMAD.MOV R5, RZ, RZ, -R6 ;  /* 0x000000ffff057224 */ /* 0x000fe400078e0a06 */
[----:B------:R-:W-:Y:S01]  /*3850*/  IMAD R17, R14, R7, R17 ;  /* 0x000000070e117224 */ /* 0x000fe200078e0211 */
[----:B------:R-:W-:Y:S01]  /*3860*/  LEA R7, R29, R0, 0x1 ;  /* 0x000000001d077211 */ /* 0x000fe200078e08ff */
[----:B------:R-:W-:-:S03]  /*3870*/  IMAD R5, R10, R5, UR4 ;  /* 0x000000040a057e24 */ /* 0x000fc6000f8e0205 */
[----:B------:R-:W-:Y:S01]  /*3880*/  ISETP.GE.U32.AND P0, PT, R17, R14, PT ;  /* 0x0000000e1100720c */ /* 0x000fe20003f06070 */
[----:B------:R-:W-:Y:S02]  /*3890*/  VIADD R7, R7, UR9 ;  /* 0x0000000907077c36 */ /* 0x000fe40008000000 */
[----:B------:R-:W-:Y:S10]  /*38a0*/  @P2 BRA `(.L_x_401) ;  /* 0x0000000000242947 */ /* 0x000ff40003800000 */
[----:B------:R-:W0:Y:S01]  /*38b0*/  S2R R19, SR_CgaCtaId ;  /* 0x0000000000137919 */ /* 0x000e220000008800 */
[----:B------:R-:W-:-:S04]  /*38c0*/  MOV R8, 0x400 ;  /* 0x0000040000087802 */ /* 0x000fc80000000f00 */
[----:B0-----:R-:W-:-:S07]  /*38d0*/  LEA R19, R19, R8, 0x18 ;  /* 0x0000000813137211 */ /* 0x001fce00078ec0ff */
.L_x_402:
[----:B------:R-:W-:Y:S01]  /*38e0*/  IMAD.IADD R8, R2, 0x1, R7 ;  /* 0x0000000102087824 */ /* 0x000fe200078e0207 */
[----:B------:R-:W-:-:S03]  /*38f0*/  IADD3 R2, R3, R2, RZ ;  /* 0x0000000203027210 */ /* 0x000fc60007ffe0ff */
[----:B------:R-:W-:Y:S01]  /*3900*/  IMAD R8, R8, 0x4, R19 ;  /* 0x0000000408087824 */ /* 0x000fe200078e0213 */
[----:B------:R-:W-:-:S04]  /*3910*/  ISETP.GE.U32.AND P2, PT, R2, R9, PT ;  /* 0x000000090200720c */ /* 0x000fc80003f46070 */
[----:B------:R0:W-:Y:S09]  /*3920*/  STS [R8], RZ ;  /* 0x000000ff08007388 */ /* 0x0001f20000000800 */
[----:B0-----:R-:W-:Y:S05]  /*3930*/  @!P2 BRA `(.L_x_402) ;  /* 0xfffffffc00e8a947 */ /* 0x001fea000383ffff */
.L_x_401:
[----:B------:R-:W-:Y:S05]  /*3940*/  BSYNC B0 ;  /* 0x0000000000007941 */ /* 0x000fea0003800000 */
.L_x_400:
[----:B------:R-:W0:Y:S01]  /*3950*/  S2R R20, SR_TID.Z ;  /* 0x0000000000147919 */ /* 0x000e220000002300 */
[----:B------:R-:W-:Y:S01]  /*3960*/  ISETP.GE.U32.AND P2, PT, R15, R16, PT ;  /* 0x000000100f00720c */ /* 0x000fe20003f46070 */
[----:B------:R-:W0:Y:S08]  /*3970*/  S2UR UR4, SR_CTAID.Z ;  /* 0x00000000000479c3 */ /* 0x000e300000002700 */
[----:B------:R-:W-:Y:S01]  /*3980*/  BAR.SYNC.DEFER_BLOCKING 0x0 ;  /* 0x0000000000007b1d */ /* 0x000fe20000010000 */
[----:B------:R-:W-:Y:S01]  /*3990*/  ISETP.NE.U32.AND P3, PT, R16, RZ, PT ;  /* 0x000000ff1000720c */ /* 0x000fe20003f65070 */
[----:B------:R-:W-:Y:S01]  /*39a0*/  @P1 VIADD R18, R18, 0x1 ;  /* 0x0000000112121836 */ /* 0x000fe20000000000 */
[----:B------:R-:W-:Y:S01]  /*39b0*/  ISETP.GE.U32.AND P1, PT, R5, R10, PT ;  /* 0x0000000a0500720c */ /* 0x000fe20003f26070 */
[----:B------:R-:W-:-:S04]  /*39c0*/  @P0 IMAD.IADD R17, R17, 0x1, -R14 ;  /* 0x0000000111110824 */ /* 0x000fc800078e0a0e */
[----:B------:R-:W1:Y:S01]  /*39d0*/  S2UR UR5, SR_CTAID.Y ;  /* 0x00000000000579c3 */ /* 0x000e620000002600 */
[----:B------:R-:W-:Y:S01]  /*39e0*/  @P0 VIADD R4, R4, 0x1 ;  /* 0x0000000104040836 */ /* 0x000fe20000000000 */
[----:B------:R-:W1:Y:S01]  /*39f0*/  S2R R21, SR_TID.Y ;  /* 0x0000000000157919 */ /* 0x000e620000002200 */
[----:B------:R-:W-:Y:S02]  /*3a00*/  @P2 IADD3 R18, R18, 0x1, RZ ;  /* 0x0000000112122810 */ /* 0x000fe40007ffe0ff */
[----:B------:R-:W-:Y:S02]  /*3a10*/  ISETP.GE.U32.AND P2, PT, R17, R14, PT ;  /* 0x0000000e1100720c */ /* 0x000fe40003f46070 */
[----:B------:R-:W-:Y:S02]  /*3a20*/  @!P3 LOP3.LUT R18, RZ, R16, RZ, 0x33, !PT ;  /* 0x00000010ff12b212 */ /* 0x000fe400078e33ff */
[----:B------:R-:W-:Y:S02]  /*3a30*/  ISETP.NE.U32.AND P3, PT, R14, RZ, PT ;  /* 0x000000ff0e00720c */ /* 0x000fe40003f65070 */
[----:B------:R-:W-:-:S04]  /*3a40*/  @P1 IADD3 R5, R5, -R10, RZ ;  /* 0x8000000a05051210 */ /* 0x000fc80007ffe0ff */
[----:B------:R-:W-:-:S03]  /*3a50*/  ISETP.GE.U32.AND P0, PT, R5, R10, PT ;  /* 0x0000000a0500720c */ /* 0x000fc60003f06070 */
[----:B------:R-:W-:Y:S02]  /*3a60*/  @P2 VIADD R4, R4, 0x1 ;  /* 0x0000000104042836 */ /* 0x000fe40000000000 */
[----:B0-----:R-:W-:Y:S02]  /*3a70*/  IMAD R2, R18, UR4, R20 ;  /* 0x0000000412027c24 */ /* 0x001fe4000f8e0214 */
[----:B------:R-:W-:-:S03]  /*3a80*/  @!P3 LOP3.LUT R4, RZ, R14, RZ, 0x33, !PT ;  /* 0x0000000eff04b212 */ /* 0x000fc600078e33ff */
[----:B------:R-:W-:-:S04]  /*3a90*/  VIADDMNMX R3, R2, R18, R13, PT ;  /* 0x0000001202037246 */ /* 0x000fc8000380010d */
[----:B------:R-:W-:Y:S01]  /*3aa0*/  ISETP.GE.AND P2, PT, R2, R3, PT ;  /* 0x000000030200720c */ /* 0x000fe20003f46270 */
[----:B------:R0:W-:Y:S01]  /*3ab0*/  STL [R1+0x4], R3 ;  /* 0x0000040301007387 */ /* 0x0001e20000100800 */
[----:B-1----:R-:W-:-:S05]  /*3ac0*/  IMAD R9, R4, UR5, R21 ;  /* 0x0000000504097c24 */ /* 0x002fca000f8e0215 */
[----:B------:R0:W-:Y:S06]  /*3ad0*/  STL [R1], R9 ;  /* 0x0000000901007387 */ /* 0x0001ec0000100800 */
[----:B------:R-:W-:Y:S05]  /*3ae0*/  @P2 EXIT ;  /* 0x000000000000294d */ /* 0x000fea0003800000 */
[----:B------:R-:W1:Y:S01]  /*3af0*/  S2R R8, SR_TID.X ;  /* 0x0000000000087919 */ /* 0x000e620000002100 */
[----:B------:R-:W2:Y:S01]  /*3b00*/  S2UR UR5, SR_CgaCtaId ;  /* 0x00000000000579c3 */ /* 0x000ea20000008800 */
[----:B------:R-:W-:Y:S01]  /*3b10*/  @P1 VIADD R6, R6, 0x1 ;  /* 0x0000000106061836 */ /* 0x000fe20000000000 */
[----:B------:R-:W-:Y:S01]  /*3b20*/  ISETP.NE.U32.AND P2, PT, R10, RZ, PT ;  /* 0x000000ff0a00720c */ /* 0x000fe20003f45070 */
[----:B------:R-:W-:Y:S01]  /*3b30*/  IMAD R20, R20, UR7, R21 ;  /* 0x0000000714147c24 */ /* 0x000fe2000f8e0215 */
[----:B0-----:R-:W-:Y:S01]  /*3b40*/  LOP3.LUT R3, RZ, R10, RZ, 0x33, !PT ;  /* 0x0000000aff037212 */ /* 0x001fe200078e33ff */
[----:B------:R-:W-:Y:S01]  /*3b50*/  @P0 VIADD R6, R6, 0x1 ;  /* 0x0000000106060836 */ /* 0x000fe20000000000 */
[----:B------:R-:W-:Y:S01]  /*3b60*/  ULDC UR4, c[0x0][0x224] ;  /* 0x0000890000047ab9 */ /* 0x000fe20000000800 */
[----:B------:R-:W-:Y:S01]  /*3b70*/  IMAD R20, R20, R12, RZ ;  /* 0x0000000c14147224 */ /* 0x000fe200078e02ff */
[----:B------:R-:W-:Y:S01]  /*3b80*/  VIADDMNMX R9, R9, R4, R29, PT ;  /* 0x0000000409097246 */ /* 0x000fe2000380011d */
[----:B------:R-:W-:Y:S01]  /*3b90*/  ULDC.64 UR10, c[0x0][0x208] ;  /* 0x00008200000a7ab9 */ /* 0x000fe20000000a00 */
[----:B------:R-:W-:Y:S01]  /*3ba0*/  SEL R15, R3, R6, !P2 ;  /* 0x00000006030f7207 */ /* 0x000fe20005000000 */
[----:B------:R-:W-:Y:S01]  /*3bb0*/  IMAD R6, R13, UR4, RZ ;  /* 0x000000040d067c24 */ /* 0x000fe2000f8e02ff */
[----:B------:R-:W-:Y:S01]  /*3bc0*/  IADD3 R10, R5, -R10, RZ ;  /* 0x8000000a050a7210 */ /* 0x000fe20007ffe0ff */
[----:B------:R-:W-:-:S02]  /*3bd0*/  UMOV UR4, 0x400 ;  /* 0x0000040000047882 */ /* 0x000fc40000000000 */
[----:B------:R-:W-:Y:S01]  /*3be0*/  IMAD R6, R6, R29, RZ ;  /* 0x0000001d06067224 */ /* 0x000fe200078e02ff */
[----:B------:R-:W-:Y:S01]  /*3bf0*/  @P2 SEL R3, R10, R5, P0 ;  /* 0x000000050a032207 */ /* 0x000fe20000000000 */
[----:B------:R-:W-:Y:S02]  /*3c00*/  IMAD.SHL.U32 R29, R29, 0x2, RZ ;  /* 0x000000021d1d7824 */ /* 0x000fe400078e00ff */
[----:B------:R-:W-:Y:S02]  /*3c10*/  IMAD R10, R20, UR6, R7 ;  /* 0x00000006140a7c24 */ /* 0x000fe4000f8e0207 */
[----:B------:R-:W-:Y:S02]  /*3c20*/  IMAD.MOV.U32 R7, RZ, RZ, R2 ;  /* 0x000000ffff077224 */ /* 0x000fe400078e0002 */
[----:B------:R-:W-:Y:S01]  /*3c30*/  IMAD R6, R3, R6, RZ ;  /* 0x0000000603067224 */ /* 0x000fe200078e02ff */
[----:B--2---:R-:W-:-:S03]  /*3c40*/  ULEA UR4, UR5, UR4, 0x18 ;  /* 0x0000000405047291 */ /* 0x004fc6000f8ec03f */
[----:B------:R-:W-:Y:S02]  /*3c50*/  ULDC UR5, c[0x0][0x240] ;  /* 0x0000900000057ab9 */ /* 0x000fe40000000800 */
[----:B------:R-:W-:Y:S01]  /*3c60*/  IMAD R5, R3, UR5, RZ ;  /* 0x0000000503057c24 */ /* 0x000fe2000f8e02ff */
[----:B-1----:R-:W-:Y:S01]  /*3c70*/  IADD3 R0, R8, UR9, R0 ;  /* 0x0000000908007c10 */ /* 0x002fe2000fffe000 */
[----:B------:R-:W-:-:S04]  /*3c80*/  IMAD R8, R15, R12, R8 ;  /* 0x0000000c0f087224 */ /* 0x000fc800078e0208 */
[----:B------:R-:W-:-:S05]  /*3c90*/  IMAD R0, R20, UR6, R0 ;  /* 0x0000000614007c24 */ /* 0x000fca000f8e0200 */
[----:B------:R-:W-:-:S04]  /*3ca0*/  IADD3 R0, R0, R29, RZ ;  /* 0x0000001d00007210 */ /* 0x000fc80007ffe0ff */
[----:B------:R-:W-:-:S07]  /*3cb0*/  LEA R4, R0, UR4, 0x2 ;  /* 0x0000000400047c11 */ /* 0x000fce000f8e10ff */
.L_x_419:
[----:B------:R-:W2:Y:S01]  /*3cc0*/  LDL R20, [R1] ;  /* 0x0000000001147983 */ /* 0x000ea20000100800 */
[----:B0-----:R-:W0:Y:S01]  /*3cd0*/  LDC R0, c[0x0][0x228] ;  /* 0x00008a00ff007b82 */ /* 0x001e220000000800 */
[----:B------:R-:W-:Y:S01]  /*3ce0*/  ULDC UR5, c[0x0][0x230] ;  /* 0x00008c0000057ab9 */ /* 0x000fe20000000800 */
[----:B------:R-:W-:Y:S01]  /*3cf0*/  BSSY B0, `(.L_x_403) ;  /* 0x000008a000007945 */ /* 0x000fe20003800000 */
[----:B----4-:R-:W-:Y:S01]  /*3d00*/  IMAD R17, R7, UR5, RZ ;  /* 0x0000000507117c24 */ /* 0x010fe2000f8e02ff */
[----:B0-----:R-:W-:-:S04]  /*3d10*/  IABS R13, R0 ;  /* 0x00000000000d7213 */ /* 0x001fc80000000000 */
[----:B------:R-:W-:Y:S01]  /*3d20*/  IADD3 R15, R0, UR5, R17 ;  /* 0x00000005000f7c10 */ /* 0x000fe2000fffe011 */
        /* <DEDUP_REMOVED lines=33> */
[----:B------:R-:W-:-:S03]  /*3f40*/  LOP3.LUT R0, RZ, R0, RZ, 0x33, !PT ;  /* 0x00000000ff007212 */ /* 0x000fc600078e33ff */
[----:B------:R-:W-:Y:S01]  /*3f50*/  @!P1 IMAD.MOV R14, RZ, RZ, -R14 ;  /* 0x000000ffff0e9224 */ /* 0x000fe200078e0a0e */
[----:B------:R-:W-:-:S04]  /*3f60*/  SEL R3, R0, R3, !P2 ;  /* 0x0000000300037207 */ /* 0x000fc80005000000 */
[----:B------:R-:W-:Y:S02]  /*3f70*/  SEL R2, R0, R14, !P2 ;  /* 0x0000000e00027207 */ /* 0x000fe40005000000 */
[----:B--2---:R-:W-:-:S13]  /*3f80*/  ISETP.GE.AND P3, PT, R20, R9, PT ;  /* 0x000000091400720c */ /* 0x004fda0003f66270 */
[----:B------:R-:W-:Y:S05]  /*3f90*/  @P3 BRA `(.L_x_404) ;  /* 0x00000004007c3947 */ /* 0x000fea0003800000 */
[----:B------:R-:W-:-:S07]  /*3fa0*/  MOV R0, R20 ;  /* 0x0000001400007202 */ /* 0x000fce0000000f00 */
.L_x_418:
        /* <DEDUP_REMOVED lines=8> */
.L_x_414:
[----:B-1----:R-:W1:Y:S01]  /*4030*/  LDS R19, [R13] ;  /* 0x000000000d137984 */ /* 0x002e620000000800 */
[----:B------:R-:W-:Y:S01]  /*4040*/  BSSY B2, `(.L_x_407) ;  /* 0x0000031000027945 */ /* 0x000fe20003800000 */
[----:B-1----:R-:W-:-:S13]  /*4050*/  ISETP.GE.AND P0, PT, R19, R14, PT ;  /* 0x0000000e1300720c */ /* 0x002fda0003f06270 */
[----:B------:R-:W-:Y:S05]  /*4060*/  @P0 BRA `(.L_x_408) ;  /* 0x0000000000b80947 */ /* 0x000fea0003800000 */
[----:B------:R-:W-:Y:S02]  /*4070*/  ULDC UR5, c[0x0][0x248] ;  /* 0x0000920000057ab9 */ /* 0x000fe40000000800 */
[C---:B------:R-:W-:Y:S01]  /*4080*/  IMAD R22, R17.reuse, UR5, RZ ;  /* 0x0000000511167c24 */ /* 0x040fe2000f8e02ff */
[----:B------:R-:W-:Y:S02]  /*4090*/  ULDC UR5, c[0x0][0x234] ;  /* 0x00008d0000057ab9 */ /* 0x000fe40000000800 */
[----:B------:R-:W-:Y:S02]  /*40a0*/  IADD3 R20, R17, UR5, R29 ;  /* 0x0000000511147c10 */ /* 0x000fe4000fffe01d */
[----:B------:R-:W-:Y:S02]  /*40b0*/  IADD3 R18, P0, R5, R22, RZ ;  /* 0x0000001605127210 */ /* 0x000fe40007f1e0ff */
[----:B------:R-:W-:Y:S02]  /*40c0*/  SHF.R.S32.HI R22, RZ, 0x1f, R22 ;  /* 0x0000001fff167819 */ /* 0x000fe40000011416 */
[----:B------:R-:W-:-:S02]  /*40d0*/  LEA R20, R20, UR4, 0x2 ;  /* 0x0000000414147c11 */ /* 0x000fc4000f8e10ff */
[----:B------:R-:W-:-:S07]  /*40e0*/  LEA.HI.X.SX32 R21, R5, R22, 0x1, P0 ;  /* 0x0000001605157211 */ /* 0x000fce00000f0eff */
.L_x_413:
[----:B-1----:R-:W1:Y:S01]  /*40f0*/  LDC R22, c[0x0][0x224] ;  /* 0x00008900ff167b82 */ /* 0x002e620000000800 */
[----:B------:R-:W-:Y:S01]  /*4100*/  BSSY B3, `(.L_x_409) ;  /* 0x0000021000037945 */ /* 0x000fe20003800000 */
[----:B-1----:R-:W-:-:S13]  /*4110*/  ISETP.GE.AND P0, PT, R8, R22, PT ;  /* 0x000000160800720c */ /* 0x002fda0003f06270 */
[----:B------:R-:W-:Y:S05]  /*4120*/  @P0 BRA `(.L_x_410) ;  /* 0x0000000000780947 */ /* 0x000fea0003800000 */
[----:B------:R-:W-:Y:S01]  /*4130*/  IADD3 R14, R11, R19, RZ ;  /* 0x000000130b0e7210 */ /* 0x000fe20007ffe0ff */
[----:B------:R-:W-:Y:S01]  /*4140*/  LDS R25, [R20] ;  /* 0x0000000014197984 */ /* 0x000fe20000000800 */
[----:B------:R-:W-:Y:S01]  /*4150*/  ULDC UR5, c[0x0][0x24c] ;  /* 0x0000930000057ab9 */ /* 0x000fe20000000800 */
[----:B------:R-:W-:Y:S01]  /*4160*/  BSSY B4, `(.L_x_411) ;  /* 0x0000019000047945 */ /* 0x000fe20003800000 */
[----:B------:R-:W-:Y:S01]  /*4170*/  LEA R14, R14, UR4, 0x2 ;  /* 0x000000040e0e7c11 */ /* 0x000fe2000f8e10ff */
[----:B------:R-:W-:Y:S02]  /*4180*/  IMAD R27, R19, UR5, RZ ;  /* 0x00000005131b7c24 */ /* 0x000fe4000f8e02ff */
[----:B------:R-:W-:Y:S02]  /*4190*/  IMAD.MOV.U32 R24, RZ, RZ, R4 ;  /* 0x000000ffff187224 */ /* 0x000fe400078e0004 */
[----:B------:R-:W-:Y:S01]  /*41a0*/  IMAD.MOV.U32 R26, RZ, RZ, R8 ;  /* 0x000000ffff1a7224 */ /* 0x000fe200078e0008 */
[----:B------:R-:W1:Y:S01]  /*41b0*/  LDS R14, [R14] ;  /* 0x000000000e0e7984 */ /* 0x000e620000000800 */
[----:B------:R-:W-:-:S04]  /*41c0*/  IADD3 R23, P0, R27, R18, RZ ;  /* 0x000000121b177210 */ /* 0x000fc80007f1e0ff */
[----:B------:R-:W-:Y:S01]  /*41d0*/  LEA.HI.X.SX32 R27, R27, R21, 0x1, P0 ;  /* 0x000000151b1b7211 */ /* 0x000fe200000f0eff */
[----:B-1----:R-:W-:-:S08]  /*41e0*/  FMUL.FTZ R25, R25, R14 ;  /* 0x0000000e19197220 */ /* 0x002fd00000410000 */
.L_x_412:
        /* <DEDUP_REMOVED lines=8> */
[----:B------:R1:W2:Y:S01]  /*4270*/  LDG.E.CONSTANT R14, desc[UR10][R14.64] ;  /* 0x0000000a0e0e7981 */ /* 0x0002a2000c1e9900 */
[----:B------:R-:W-:-:S05]  /*4280*/  IMAD R26, R12, UR5, R26 ;  /* 0x000000050c1a7c24 */ /* 0x000fca000f8e021a */
[----:B------:R-:W-:Y:S01]  /*4290*/  ISETP.GE.AND P0, PT, R26, R22, PT ;  /* 0x000000161a00720c */ /* 0x000fe20003f06270 */
[----:B-1----:R-:W2:Y:S02]  /*42a0*/  LDS R15, [R24] ;  /* 0x00000000180f7984 */ /* 0x002ea40000000800 */
[----:B--2---:R-:W-:-:S05]  /*42b0*/  FFMA.FTZ R14, R25, R14, R15 ;  /* 0x0000000e190e7223 */ /* 0x004fca000001000f */
[----:B------:R1:W-:Y:S02]  /*42c0*/  STS [R24], R14 ;  /* 0x0000000e18007388 */ /* 0x0003e40000000800 */
[----:B-1----:R-:W-:-:S03]  /*42d0*/  LEA R24, R12, R24, 0x2 ;  /* 0x000000180c187211 */ /* 0x002fc600078e10ff */
[----:B------:R-:W-:Y:S05]  /*42e0*/  @!P0 BRA `(.L_x_412) ;  /* 0xfffffffc00c08947 */ /* 0x000fea000383ffff */
[----:B------:R-:W-:Y:S05]  /*42f0*/  BSYNC B4 ;  /* 0x0000000000047941 */ /* 0x000fea0003800000 */
.L_x_411:
[----:B------:R1:W2:Y:S02]  /*4300*/  LDS R14, [R16] ;  /* 0x00000000100e7984 */ /* 0x0002a40000000800 */
.L_x_410:
[----:B------:R-:W-:Y:S05]  /*4310*/  BSYNC B3 ;  /* 0x0000000000037941 */ /* 0x000fea0003800000 */
.L_x_409:
[----:B------:R-:W-:-:S05]  /*4320*/  VIADD R19, R19, 0x1 ;  /* 0x0000000113137836 */ /* 0x000fca0000000000 */
[----:B--2---:R-:W-:-:S13]  /*4330*/  ISETP.GE.AND P0, PT, R19, R14, PT ;  /* 0x0000000e1300720c */ /* 0x004fda0003f06270 */
[----:B------:R-:W-:Y:S05]  /*4340*/  @!P0 BRA `(.L_x_413) ;  /* 0xfffffffc00688947 */ /* 0x000fea000383ffff */
.L_x_408:
[----:B------:R-:W-:Y:S05]  /*4350*/  BSYNC B2 ;  /* 0x0000000000027941 */ /* 0x000fea0003800000 */
.L_x_407:
[----:B------:R-:W-:-:S05]  /*4360*/  VIADD R17, R17, 0x1 ;  /* 0x0000000111117836 */ /* 0x000fca0000000000 */
[----:B------:R-:W-:-:S13]  /*4370*/  ISETP.GE.AND P0, PT, R17, R2, PT ;  /* 0x000000021100720c */ /* 0x000fda0003f06270 */
[----:B------:R-:W-:Y:S05]  /*4380*/  @!P0 BRA `(.L_x_414) ;  /* 0xfffffffc00288947 */ /* 0x000fea000383ffff */
.L_x_406:
[----:B------:R-:W-:Y:S05]  /*4390*/  BSYNC B1 ;  /* 0x0000000000017941 */ /* 0x000fea0003800000 */
.L_x_405:
[----:B------:R-:W2:Y:S01]  /*43a0*/  LDC R13, c[0x0][0x224] ;  /* 0x00008900ff0d7b82 */ /* 0x000ea20000000800 */
[----:B------:R-:W-:Y:S01]  /*43b0*/  BSSY B1, `(.L_x_415) ;  /* 0x000001a000017945 */ /* 0x000fe20003800000 */
[----:B--2---:R-:W-:-:S13]  /*43c0*/  ISETP.GE.AND P0, PT, R8, R13, PT ;  /* 0x0000000d0800720c */ /* 0x004fda0003f06270 */
[----:B------:R-:W-:Y:S05]  /*43d0*/  @P0 BRA `(.L_x_416) ;  /* 0x00000000005c0947 */ /* 0x000fea0003800000 */
[----:B------:R-:W2:Y:S01]  /*43e0*/  LDC R18, c[0x0][0x238] ;  /* 0x00008e00ff127b82 */ /* 0x000ea20000000800 */
[----:B------:R-:W3:Y:S01]  /*43f0*/  S2R R21, SR_TID.X ;  /* 0x0000000000157919 */ /* 0x000ee20000002100 */
[----:B------:R-:W-:Y:S01]  /*4400*/  ULDC UR5, c[0x0][0x22c] ;  /* 0x00008b0000057ab9 */ /* 0x000fe20000000800 */
[----:B------:R-:W-:Y:S01]  /*4410*/  MOV R20, R8 ;  /* 0x0000000800147202 */ /* 0x000fe20000000f00 */
[----:B01----:R-:W-:-:S04]  /*4420*/  IMAD R16, R7, UR5, R0 ;  /* 0x0000000507107c24 */ /* 0x003fc8000f8e0200 */
[----:B------:R-:W0:Y:S01]  /*4430*/  LDC.64 R14, c[0x0][0x210] ;  /* 0x00008400ff0e7b82 */ /* 0x000e220000000a00 */
[----:B------:R-:W-:-:S05]  /*4440*/  IMAD R17, R16, R13, RZ ;  /* 0x0000000d10117224 */ /* 0x000fca00078e02ff */
[----:B------:R-:W-:Y:S02]  /*4450*/  IADD3 R19, P0, R6, R17, RZ ;  /* 0x0000001106137210 */ /* 0x000fe40007f1e0ff */
[----:B------:R-:W-:-:S04]  /*4460*/  SHF.R.S32.HI R17, RZ, 0x1f, R17 ;  /* 0x0000001fff117819 */ /* 0x000fc80000011411 */
[----:B------:R-:W-:-:S07]  /*4470*/  LEA.HI.X.SX32 R22, R6, R17, 0x1, P0 ;  /* 0x0000001106167211 */ /* 0x000fce00000f0eff */
.L_x_417:
[--C-:B---34-:R-:W-:Y:S01]  /*4480*/  IMAD.IADD R23, R10, 0x1, R21.reuse ;  /* 0x000000010a177824 */ /* 0x118fe200078e0215 */
[----:B------:R-:W-:Y:S01]  /*4490*/  IADD3 R17, P0, R20, R19, RZ ;  /* 0x0000001314117210 */ /* 0x000fe20007f1e0ff */
[----:B------:R-:W-:-:S03]  /*44a0*/  IMAD.IADD R21, R12, 0x1, R21 ;  /* 0x000000010c157824 */ /* 0x000fc600078e0215 */
[----:B------:R-:W-:Y:S02]  /*44b0*/  LEA R23, R23, UR4, 0x2 ;  /* 0x0000000417177c11 */ /* 0x000fe4000f8e10ff */
[----:B------:R-:W-:Y:S01]  /*44c0*/  LEA.HI.X.SX32 R25, R20, R22, 0x1, P0 ;  /* 0x0000001614197211 */ /* 0x000fe200000f0eff */
[----:B--2---:R-:W-:Y:S01]  /*44d0*/  IMAD R20, R12, R18, R20 ;  /* 0x000000120c147224 */ /* 0x004fe200078e0214 */
[C---:B0-----:R-:W-:Y:S01]  /*44e0*/  LEA R16, P0, R17.reuse, R14, 0x2 ;  /* 0x0000000e11107211 */ /* 0x041fe200078010ff */
[----:B------:R-:W0:Y:S03]  /*44f0*/  LDS R24, [R23] ;  /* 0x0000000017187984 */ /* 0x000e260000000800 */
[----:B------:R-:W-:Y:S01]  /*4500*/  LEA.HI.X R17, R17, R15, R25, 0x2, P0 ;  /* 0x0000000f11117211 */ /* 0x000fe200000f1419 */
[----:B------:R4:W-:Y:S01]  /*4510*/  STS [R23], RZ ;  /* 0x000000ff17007388 */ /* 0x0009e20000000800 */
[----:B------:R-:W-:-:S03]  /*4520*/  ISETP.GE.AND P0, PT, R20, R13, PT ;  /* 0x0000000d1400720c */ /* 0x000fc60003f06270 */
[----:B0-----:R4:W-:Y:S10]  /*4530*/  STG.E desc[UR10][R16.64], R24 ;  /* 0x0000001810007986 */ /* 0x0019f4000c10190a */
[----:B------:R-:W-:Y:S05]  /*4540*/  @!P0 BRA `(.L_x_417) ;  /* 0xfffffffc00cc8947 */ /* 0x000fea000383ffff */
.L_x_416:
[----:B------:R-:W-:Y:S05]  /*4550*/  BSYNC B1 ;  /* 0x0000000000017941 */ /* 0x000fea0003800000 */
.L_x_415:
[----:B------:R-:W-:-:S04]  /*4560*/  IADD3 R0, R0, UR7, RZ ;  /* 0x0000000700007c10 */ /* 0x000fc8000fffe0ff */
[----:B------:R-:W-:-:S13]  /*4570*/  ISETP.GE.AND P0, PT, R0, R9, PT ;  /* 0x000000090000720c */ /* 0x000fda0003f06270 */
[----:B------:R-:W-:Y:S05]  /*4580*/  @!P0 BRA `(.L_x_418) ;  /* 0xfffffff800888947 */ /* 0x000fea000383ffff */
.L_x_404:
[----:B------:R-:W-:Y:S05]  /*4590*/  BSYNC B0 ;  /* 0x0000000000007941 */ /* 0x000fea0003800000 */
.L_x_403:
[----:B------:R-:W2:Y:S01]  /*45a0*/  LDL R13, [R1+0x4] ;  /* 0x00000400010d7983 */ /* 0x000ea20000100800 */
[----:B------:R-:W-:-:S05]  /*45b0*/  VIADD R7, R7, UR8 ;  /* 0x0000000807077c36 */ /* 0x000fca0008000000 */
[----:B--2---:R-:W-:-:S13]  /*45c0*/  ISETP.GE.AND P0, PT, R7, R13, PT ;  /* 0x0000000d0700720c */ /* 0x004fda0003f06270 */
[----:B------:R-:W-:Y:S05]  /*45d0*/  @!P0 BRA `(.L_x_419) ;  /* 0xfffffff400b88947 */ /* 0x000fea000383ffff */
[----:B------:R-:W-:Y:S05]  /*45e0*/  EXIT ;  /* 0x000000000000794d */ /* 0x000fea0003800000 */
.L_x_420:
        /* <DEDUP_REMOVED lines=9> */
.L_x_700:


//--------------------- .text._ZN2at6native58_GLOBAL__N__9a069279_25_AdaptiveAveragePooling_cu_ef17039c31adaptive_average_gradinput_nhwcIidEEvPT0_PKS3_iiiiiiiiT_S7_S7_S7_ --------------------------
	.section	.text._ZN2at6native58_GLOBAL__N__9a069279_25_AdaptiveAveragePooling_cu_ef17039c31adaptive_average_gradinput_nhwcIidEEvPT0_PKS3_iiiiiiiiT_S7_S7_S7_,"ax",@progbits
	.align	128
.text._ZN2at6native58_GLOBAL__N__9a069279_25_AdaptiveAveragePooling_cu_ef17039c31adaptive_average_gradinput_nhwcIidEEvPT0_PKS3_iiiiiiiiT_S7_S7_S7_:
        .type           _ZN2at6native58_GLOBAL__N__9a069279_25_AdaptiveAveragePooling_cu_ef17039c31adaptive_average_gradinput_nhwcIidEEvPT0_PKS3_iiiiiiiiT_S7_S7_S7_,@function
        .size           _ZN2at6native58_GLOBAL__N__9a069279_25_AdaptiveAveragePooling_cu_ef17039c31adaptive_average_gradinput_nhwcIidEEvPT0_PKS3_iiiiiiiiT_S7_S7_S7_,(.L_x_701 - _ZN2at6native58_GLOBAL__N__9a069279_25_AdaptiveAveragePooling_cu_ef17039c31adaptive_average_gradinput_nhwcIidEEvPT0_PKS3_iiiiiiiiT_S7_S7_S7_)
        .other          _ZN2at6native58_GLOBAL__N__9a069279_25_AdaptiveAveragePooling_cu_ef17039c31adaptive_average_gradinput_nhwcIidEEvPT0_PKS3_iiiiiiiiT_S7_S7_S7_,@"STO_CUDA_ENTRY STV_DEFAULT"
_ZN2at6native58_GLOBAL__N__9a069279_25_AdaptiveAveragePooling_cu_ef17039c31adaptive_average_gradinput_nhwcIidEEvPT0_PKS3_iiiiiiiiT_S7_S7_S7_:
        /* <DEDUP_REMOVED lines=8> */
[----:B0-----:R-:W-:Y:S01]  /*0080*/  VIADD R1, R1, 0xfffffff0 ;  /* 0xfffffff001017836 */ /* 0x001fe20000000000 */
[----:B------:R-:W0:Y:S01]  /*0090*/  S2R R8, SR_TID.X ;  /* 0x0000000000087919 */ /* 0x000e220000002100 */
[----:B------:R-:W-:Y:S01]  /*00a0*/  ULDC UR9, c[0x0][0x234] ;  /* 0x00008d0000097ab9 */ /* 0x000fe20000000800 */
[----:B------:R-:W-:Y:S01]  /*00b0*/  ULDC UR10, c[0x0][0x22c] ;  /* 0x00008b00000a7ab9 */ /* 0x000fe20000000800 */
[----:B------:R-:W-:Y:S01]  /*00c0*/  BSSY B0, `(.L_x_421) ;  /* 0x0000110000007945 */ /* 0x000fe20003800000 */
[----:B-1----:R-:W-:-:S04]  /*00d0*/  IMAD R3, R9, UR7, R10 ;  /* 0x0000000709037c24 */ /* 0x002fc8000f8e020a */
[----:B--2---:R-:W-:Y:S01]  /*00e0*/  IMAD R4, R3, R2, RZ ;  /* 0x0000000203047224 */ /* 0x004fe200078e02ff */
[----:B------:R-:W-:-:S03]  /*00f0*/  SHF.L.U32 R3, R0, 0x1, RZ ;  /* 0x0000000100037819 */ /* 0x000fc600000006ff */
[----:B0-----:R-:W-:Y:S02]  /*0100*/  IMAD.IADD R14, R4, 0x1, R8 ;  /* 0x00000001040e7824 */ /* 0x001fe400078e0208 */
[----:B------:R0:W-:Y:S01]  /*0110*/  STL [R1], R3 ;  /* 0x0000000301007387 */ /* 0x0001e20000100800 */
[----:B------:R-:W-:Y:S02]  /*0120*/  IMAD R4, R2, UR7, RZ ;  /* 0x0000000702047c24 */ /* 0x000fe4000f8e02ff */
[----:B------:R-:W-:Y:S02]  /*0130*/  ISETP.GE.AND P0, PT, R14, R0, PT ;  /* 0x000000000e00720c */ /* 0x000fe40003f06270 */
[----:B------:R-:W-:-:S11]  /*0140*/  IMAD R4, R4, UR8, RZ ;  /* 0x0000000804047c24 */ /* 0x000fd6000f8e02ff */
[----:B0-----:R-:W-:Y:S05]  /*0150*/  @P0 BRA `(.L_x_422) ;  /* 0x0000001000180947 */ /* 0x001fea0003800000 */
[----:B------:R-:W0:Y:S01]  /*0160*/  I2F.U32.RP R5, R4 ;  /* 0x0000000400057306 */ /* 0x000e220000209000 */
[----:B------:R-:W-:Y:S01]  /*0170*/  VIADD R3, R9, UR8 ;  /* 0x0000000809037c36 */ /* 0x000fe20008000000 */
[----:B------:R-:W-:Y:S01]  /*0180*/  ISETP.NE.U32.AND P2, PT, R4, RZ, PT ;  /* 0x000000ff0400720c */ /* 0x000fe20003f45070 */
[----:B------:R-:W-:Y:S01]  /*0190*/  IMAD.MOV R9, RZ, RZ, -R4 ;  /* 0x000000ffff097224 */ /* 0x000fe200078e0a04 */
[----:B------:R-:W-:Y:S01]  /*01a0*/  BSSY B1, `(.L_x_423) ;  /* 0x0000059000017945 */ /* 0x000fe20003800000 */
[----:B------:R-:W-:-:S04]  /*01b0*/  IMAD R3, R3, UR7, R10 ;  /* 0x0000000703037c24 */ /* 0x000fc8000f8e020a */
[----:B------:R-:W-:-:S05]  /*01c0*/  IMAD R3, R3, R2, R8 ;  /* 0x0000000203037224 */ /* 0x000fca00078e0208 */
[----:B------:R-:W-:Y:S01]  /*01d0*/  LOP3.LUT R3, RZ, R3, RZ, 0x33, !PT ;  /* 0x00000003ff037212 */ /* 0x000fe200078e33ff */
[----:B0-----:R-:W0:Y:S03]  /*01e0*/  MUFU.RCP R5, R5 ;  /* 0x0000000500057308 */ /* 0x001e260000001000 */
[----:B------:R-:W-:Y:S01]  /*01f0*/  IADD3 R3, R3, R0, R4 ;  /* 0x0000000003037210 */ /* 0x000fe20007ffe004 */
[----:B0-----:R-:W-:-:S04]  /*0200*/  VIADD R6, R5, 0xffffffe ;  /* 0x0ffffffe05067836 */ /* 0x001fc80000000000 */
[----:B------:R0:W1:Y:S02]  /*0210*/  F2I.FTZ.U32.TRUNC.NTZ R7, R6 ;  /* 0x0000000600077305 */ /* 0x000064000021f000 */
[----:B0-----:R-:W-:Y:S01]  /*0220*/  HFMA2.MMA R6, -RZ, RZ, 0, 0 ;  /* 0x00000000ff067435 */ /* 0x001fe200000001ff */
[----:B-1----:R-:W-:-:S09]  /*0230*/  IMAD R9, R9, R7, RZ ;  /* 0x0000000709097224 */ /* 0x002fd200078e02ff */
[----:B------:R-:W-:-:S06]  /*0240*/  IMAD.HI.U32 R8, R7, R9, R6 ;  /* 0x0000000907087227 */ /* 0x000fcc00078e0006 */
[----:B------:R-:W-:-:S04]  /*0250*/  IMAD.HI.U32 R8, R8, R3, RZ ;  /* 0x0000000308087227 */ /* 0x000fc800078e00ff */
[----:B------:R-:W-:-:S04]  /*0260*/  IMAD.MOV R5, RZ, RZ, -R8 ;  /* 0x000000ffff057224 */ /* 0x000fc800078e0a08 */
[----:B------:R-:W-:Y:S02]  /*0270*/  IMAD R3, R4, R5, R3 ;  /* 0x0000000504037224 */ /* 0x000fe400078e0203 */
[----:B------:R-:W-:-:S03]  /*0280*/  IMAD.MOV.U32 R5, RZ, RZ, R14 ;  /* 0x000000ffff057224 */ /* 0x000fc600078e000e */
[----:B------:R-:W-:-:S13]  /*0290*/  ISETP.GE.U32.AND P0, PT, R3, R4, PT ;  /* 0x000000040300720c */ /* 0x000fda0003f06070 */
[----:B------:R-:W-:Y:S02]  /*02a0*/  @P0 IMAD.IADD R3, R3, 0x1, -R4 ;  /* 0x0000000103030824 */ /* 0x000fe400078e0a04 */
[----:B------:R-:W-:-:S03]  /*02b0*/  @P0 VIADD R8, R8, 0x1 ;  /* 0x0000000108080836 */ /* 0x000fc60000000000 */
[----:B------:R-:W-:-:S13]  /*02c0*/  ISETP.GE.U32.AND P1, PT, R3, R4, PT ;  /* 0x000000040300720c */ /* 0x000fda0003f26070 */
[----:B------:R-:W-:Y:S02]  /*02d0*/  @P1 IADD3 R8, R8, 0x1, RZ ;  /* 0x0000000108081810 */ /* 0x000fe40007ffe0ff */
        /* <DEDUP_REMOVED lines=8> */
[----:B------:R-:W1:Y:S01]  /*0360*/  LDC R10, c[0x0][0x234] ;  /* 0x00008d00ff0a7b82 */ /* 0x000e620000000800 */
[----:B------:R-:W-:Y:S01]  /*0370*/  MOV R12, 0x400 ;  /* 0x00000400000c7802 */ /* 0x000fe20000000f00 */
[----:B------:R-:W2:Y:S01]  /*0380*/  I2F.RP R5, R8 ;  /* 0x0000000800057306 */ /* 0x000ea20000209400 */
[----:B------:R-:W-:-:S05]  /*0390*/  IMAD.MOV.U32 R6, RZ, RZ, RZ ;  /* 0x000000ffff067224 */ /* 0x000fca00078e00ff */
[----:B------:R-:W3:Y:S02]  /*03a0*/  LDC R0, c[0x0][0x22c] ;  /* 0x00008b00ff007b82 */ /* 0x000ee40000000800 */
[----:B--2---:R-:W2:Y:S01]  /*03b0*/  MUFU.RCP R5, R5 ;  /* 0x0000000500057308 */ /* 0x004ea20000001000 */
[----:B0-----:R-:W-:Y:S02]  /*03c0*/  LEA R12, R11, R12, 0x18 ;  /* 0x0000000c0b0c7211 */ /* 0x001fe400078ec0ff */
[----:B--2---:R-:W-:Y:S01]  /*03d0*/  IADD3 R7, R5, 0xffffffe, RZ ;  /* 0x0ffffffe05077810 */ /* 0x004fe20007ffe0ff */
[----:B------:R-:W-:-:S05]  /*03e0*/  IMAD.MOV.U32 R5, RZ, RZ, R14 ;  /* 0x000000ffff057224 */ /* 0x000fca00078e000e */
[----:B------:R-:W0:Y:S02]  /*03f0*/  F2I.FTZ.U32.TRUNC.NTZ R7, R7 ;  /* 0x0000000700077305 */ /* 0x000e24000021f000 */
[----:B0-----:R-:W-:-:S04]  /*0400*/  IMAD.MOV R13, RZ, RZ, -R7 ;  /* 0x000000ffff0d7224 */ /* 0x001fc800078e0a07 */
[----:B------:R-:W-:-:S04]  /*0410*/  IMAD R13, R13, R8, RZ ;  /* 0x000000080d0d7224 */ /* 0x000fc800078e02ff */
[----:B-1-3--:R-:W-:-:S07]  /*0420*/  IMAD.HI.U32 R6, R7, R13, R6 ;  /* 0x0000000d07067227 */ /* 0x00afce00078e0006 */
.L_x_425:
[----:B------:R-:W-:Y:S01]  /*0430*/  IABS R15, R0 ;  /* 0x00000000000f7213 */ /* 0x000fe20000000000 */
[-C--:B------:R-:W-:Y:S01]  /*0440*/  IMAD R17, R5, R10.reuse, RZ ;  /* 0x0000000a05117224 */ /* 0x080fe200078e02ff */
[----:B------:R-:W-:Y:S02]  /*0450*/  IADD3 R9, R9, -0x1, RZ ;  /* 0xffffffff09097810 */ /* 0x000fe40007ffe0ff */
[----:B0-----:R-:W0:Y:S02]  /*0460*/  I2F.RP R16, R15 ;  /* 0x0000000f00107306 */ /* 0x001e240000209400 */
[----:B------:R-:W-:Y:S02]  /*0470*/  IABS R19, R17 ;  /* 0x0000001100137213 */ /* 0x000fe40000000000 */
[----:B------:R-:W-:Y:S02]  /*0480*/  IADD3 R13, R3, R10, R17 ;  /* 0x0000000a030d7210 */ /* 0x000fe40007ffe011 */
[----:B------:R-:W-:Y:S01]  /*0490*/  LOP3.LUT R17, R17, R0, RZ, 0x3c, !PT ;  /* 0x0000000011117212 */ /* 0x000fe200078e3cff */
[----:B------:R-:W-:-:S03]  /*04a0*/  IMAD.HI.U32 R11, R6, R19, RZ ;  /* 0x00000013060b7227 */ /* 0x000fc600078e00ff */
[----:B------:R-:W-:Y:S01]  /*04b0*/  ISETP.GE.AND P1, PT, R17, RZ, PT ;  /* 0x000000ff1100720c */ /* 0x000fe20003f26270 */
[----:B------:R-:W-:Y:S01]  /*04c0*/  IMAD.MOV R6, RZ, RZ, -R11 ;  /* 0x000000ffff067224 */ /* 0x000fe200078e0a0b */
[----:B0-----:R-:W0:Y:S03]  /*04d0*/  MUFU.RCP R16, R16 ;  /* 0x0000001000107308 */ /* 0x001e260000001000 */
[----:B------:R-:W-:Y:S02]  /*04e0*/  IMAD R19, R15, R6, R19 ;  /* 0x000000060f137224 */ /* 0x000fe400078e0213 */
[----:B------:R-:W-:-:S03]  /*04f0*/  IMAD.MOV.U32 R6, RZ, RZ, RZ ;  /* 0x000000ffff067224 */ /* 0x000fc600078e00ff */
[----:B------:R-:W-:Y:S02]  /*0500*/  ISETP.GT.U32.AND P5, PT, R8, R19, PT ;  /* 0x000000130800720c */ /* 0x000fe40003fa4070 */
[----:B0-----:R-:W-:Y:S02]  /*0510*/  IADD3 R7, R16, 0xffffffe, RZ ;  /* 0x0ffffffe10077810 */ /* 0x001fe40007ffe0ff */
[----:B------:R-:W-:-:S09]  /*0520*/  IABS R16, R13 ;  /* 0x0000000d00107213 */ /* 0x000fd20000000000 */
[----:B------:R-:W-:Y:S01]  /*0530*/  @!P5 IADD3 R19, R19, -R15, RZ ;  /* 0x8000000f1313d210 */ /* 0x000fe20007ffe0ff */
[----:B------:R-:W0:Y:S01]  /*0540*/  F2I.FTZ.U32.TRUNC.NTZ R7, R7 ;  /* 0x0000000700077305 */ /* 0x000e22000021f000 */
[----:B------:R-:W-:Y:S02]  /*0550*/  LOP3.LUT R13, R13, R0, RZ, 0x3c, !PT ;  /* 0x000000000d0d7212 */ /* 0x000fe400078e3cff */
[----:B------:R-:W-:Y:S01]  /*0560*/  ISETP.GE.U32.AND P3, PT, R19, R8, PT ;  /* 0x000000081300720c */ /* 0x000fe20003f66070 */
[----:B------:R-:W-:Y:S01]  /*0570*/  IMAD.MOV.U32 R8, RZ, RZ, R15 ;  /* 0x000000ffff087224 */ /* 0x000fe200078e000f */
[----:B------:R-:W-:Y:S02]  /*0580*/  ISETP.GE.AND P2, PT, R13, RZ, PT ;  /* 0x000000ff0d00720c */ /* 0x000fe40003f46270 */
[----:B------:R-:W-:Y:S02]  /*0590*/  @!P5 IADD3 R11, R11, 0x1, RZ ;  /* 0x000000010b0bd810 */ /* 0x000fe40007ffe0ff */
[----:B------:R-:W-:Y:S01]  /*05a0*/  LEA R13, R5, R12, 0x2 ;  /* 0x0000000c050d7211 */ /* 0x000fe200078e10ff */
[----:B------:R-:W-:-:S02]  /*05b0*/  IMAD.IADD R5, R4, 0x1, R5 ;  /* 0x0000000104057824 */ /* 0x000fc400078e0205 */
[----:B0-----:R-:W-:-:S04]  /*05c0*/  IMAD.MOV R18, RZ, RZ, -R7 ;  /* 0x000000ffff127224 */ /* 0x001fc800078e0a07 */
[----:B------:R-:W-:Y:S01]  /*05d0*/  @P3 VIADD R11, R11, 0x1 ;  /* 0x000000010b0b3836 */ /* 0x000fe20000000000 */
[----:B------:R-:W-:Y:S01]  /*05e0*/  ISETP.NE.AND P3, PT, R0, RZ, PT ;  /* 0x000000ff0000720c */ /* 0x000fe20003f65270 */
[----:B------:R-:W-:Y:S02]  /*05f0*/  IMAD R21, R18, R15, RZ ;  /* 0x0000000f12157224 */ /* 0x000fe400078e02ff */
[----:B------:R-:W-:Y:S01]  /*0600*/  @!P1 IMAD.MOV R11, RZ, RZ, -R11 ;  /* 0x000000ffff0b9224 */ /* 0x000fe200078e0a0b */
[----:B------:R-:W-:Y:S01]  /*0610*/  ISETP.NE.AND P1, PT, R9, RZ, PT ;  /* 0x000000ff0900720c */ /* 0x000fe20003f25270 */
[----:B------:R-:W-:-:S06]  /*0620*/  IMAD.HI.U32 R6, R7, R21, R6 ;  /* 0x0000001507067227 */ /* 0x000fcc00078e0006 */
[----:B------:R-:W-:-:S04]  /*0630*/  IMAD.HI.U32 R7, R6, R16, RZ ;  /* 0x0000001006077227 */ /* 0x000fc800078e00ff */
[----:B------:R-:W-:-:S04]  /*0640*/  IMAD.MOV R18, RZ, RZ, -R7 ;  /* 0x000000ffff127224 */ /* 0x000fc800078e0a07 */
[----:B------:R-:W-:Y:S01]  /*0650*/  IMAD R19, R15, R18, R16 ;  /* 0x000000120f137224 */ /* 0x000fe200078e0210 */
[----:B------:R-:W-:Y:S01]  /*0660*/  LOP3.LUT R16, RZ, R0, RZ, 0x33, !PT ;  /* 0x00000000ff107212 */ /* 0x000fe200078e33ff */
[----:B------:R-:W-:-:S03]  /*0670*/  IMAD R18, R0, 0x4, R13 ;  /* 0x0000000400127824 */ /* 0x000fc600078e020d */
[----:B------:R-:W-:Y:S02]  /*0680*/  ISETP.GT.U32.AND P6, PT, R8, R19, PT ;  /* 0x000000130800720c */ /* 0x000fe40003fc4070 */
[----:B------:R-:W-:-:S05]  /*0690*/  SEL R11, R16, R11, !P3 ;  /* 0x0000000b100b7207 */ /* 0x000fca0005800000 */
[----:B------:R0:W-:Y:S06]  /*06a0*/  STS [R13], R11 ;  /* 0x0000000b0d007388 */ /* 0x0001ec0000000800 */
[----:B------:R-:W-:Y:S02]  /*06b0*/  @!P6 IMAD.IADD R19, R19, 0x1, -R15 ;  /* 0x000000011313e824 */ /* 0x000fe400078e0a0f */
[----:B------:R-:W-:-:S03]  /*06c0*/  @!P6 VIADD R7, R7, 0x1 ;  /* 0x000000010707e836 */ /* 0x000fc60000000000 */
[----:B------:R-:W-:-:S13]  /*06d0*/  ISETP.GE.U32.AND P4, PT, R19, R8, PT ;  /* 0x000000081300720c */ /* 0x000fda0003f86070 */
[----:B------:R-:W-:-:S04]  /*06e0*/  @P4 VIADD R7, R7, 0x1 ;  /* 0x0000000107074836 */ /* 0x000fc80000000000 */
[----:B------:R-:W-:-:S05]  /*06f0*/  @!P2 IMAD.MOV R7, RZ, RZ, -R7 ;  /* 0x000000ffff07a224 */ /* 0x000fca00078e0a07 */
[----:B------:R-:W-:-:S05]  /*0700*/  SEL R7, R16, R7, !P3 ;  /* 0x0000000710077207 */ /* 0x000fca0005800000 */
[----:B------:R0:W-:Y:S01]  /*0710*/  STS [R18], R7 ;  /* 0x0000000712007388 */ /* 0x0001e20000000800 */
[----:B------:R-:W-:Y:S05]  /*0720*/  @P1 BRA `(.L_x_425) ;  /* 0xfffffffc00401947 */ /* 0x000fea000383ffff */
.L_x_424:
[----:B------:R-:W-:Y:S05]  /*0730*/  BSYNC B1 ;  /* 0x0000000000017941 */ /* 0x000fea0003800000 */
.L_x_423:
[----:B------:R-:W-:Y:S05]  /*0740*/  @!P0 BRA `(.L_x_422) ;  /* 0x00000008009c8947 */ /* 0x000fea0003800000 */
[-C--:B------:R-:W-:Y:S01]  /*0750*/  IABS R6, R0.reuse ;  /* 0x0000000000067213 */ /* 0x080fe20000000000 */
[----:B------:R-:W1:Y:S01]  /*0760*/  S2UR UR5, SR_CgaCtaId ;  /* 0x00000000000579c3 */ /* 0x000e620000008800 */
[----:B------:R-:W-:Y:S01]  /*0770*/  UMOV UR4, 0x400 ;  /* 0x0000040000047882 */ /* 0x000fe20000000000 */
[----:B------:R-:W-:Y:S01]  /*0780*/  UIMAD UR6, UR7, UR8, URZ ;  /* 0x00000008070672a4 */ /* 0x000fe2000f8e023f */
[----:B0-----:R-:W0:Y:S01]  /*0790*/  I2F.RP R7, R6 ;  /* 0x0000000600077306 */ /* 0x001e220000209400 */
[----:B------:R-:W-:-:S07]  /*07a0*/  IADD3 R0, R5, R0, RZ ;  /* 0x0000000005007210 */ /* 0x000fce0007ffe0ff */
[----:B0-----:R-:W0:Y:S01]  /*07b0*/  MUFU.RCP R7, R7 ;  /* 0x0000000700077308 */ /* 0x001e220000001000 */
[----:B-1----:R-:W-:-:S06]  /*07c0*/  ULEA UR4, UR5, UR4, 0x18 ;  /* 0x0000000405047291 */ /* 0x002fcc000f8ec03f */
[----:B------:R-:W-:Y:S02]  /*07d0*/  LEA R15, R0, UR4, 0x2 ;  /* 0x00000004000f7c11 */ /* 0x000fe4000f8e10ff */
[----:B------:R-:W-:Y:S01]  /*07e0*/  LEA R19, R5, UR4, 0x2 ;  /* 0x0000000405137c11 */ /* 0x000fe2000f8e10ff */
[----:B0-----:R-:W-:Y:S02]  /*07f0*/  VIADD R8, R7, 0xffffffe ;  /* 0x0ffffffe07087836 */ /* 0x001fe40000000000 */
[----:B------:R-:W-:Y:S02]  /*0800*/  IMAD R7, R2, UR6, RZ ;  /* 0x0000000602077c24 */ /* 0x000fe4000f8e02ff */
[----:B------:R0:W1:Y:S02]  /*0810*/  F2I.FTZ.U32.TRUNC.NTZ R9, R8 ;  /* 0x0000000800097305 */ /* 0x000064000021f000 */
[----:B0-----:R-:W-:Y:S02]  /*0820*/  IMAD.MOV.U32 R8, RZ, RZ, RZ ;  /* 0x000000ffff087224 */ /* 0x001fe400078e00ff */
[----:B-1----:R-:W-:-:S04]  /*0830*/  IMAD.MOV R11, RZ, RZ, -R9 ;  /* 0x000000ffff0b7224 */ /* 0x002fc800078e0a09 */
[----:B------:R-:W-:-:S04]  /*0840*/  IMAD R11, R11, R6, RZ ;  /* 0x000000060b0b7224 */ /* 0x000fc800078e02ff */
[----:B------:R-:W-:-:S07]  /*0850*/  IMAD.HI.U32 R9, R9, R11, R8 ;  /* 0x0000000b09097227 */ /* 0x000fce00078e0008 */
.L_x_426:
[----:B------:R-:W-:Y:S02]  /*0860*/  IMAD.U32 R0, RZ, RZ, UR10 ;  /* 0x0000000aff007e24 */ /* 0x000fe4000f8e00ff */
        /* <DEDUP_REMOVED lines=8> */
[----:B------:R-:W-:-:S04]  /*08f0*/  IADD3 R26, R3, UR9, R27 ;  /* 0x00000009031a7c10 */ /* 0x000fc8000fffe01b */
[----:B------:R-:W-:-:S05]  /*0900*/  IADD3 R9, -R21, RZ, RZ ;  /* 0x000000ff15097210 */ /* 0x000fca0007ffe1ff */
[----:B------:R-:W-:Y:S01]  /*0910*/  IMAD R5, R24, R9, R8 ;  /* 0x0000000918057224 */ /* 0x000fe200078e0208 */
[----:B------:R-:W-:Y:S01]  /*0920*/  IABS R8, R18 ;  /* 0x0000001200087213 */ /* 0x000fe20000000000 */
[----:B0-----:R-:W0:Y:S03]  /*0930*/  MUFU.RCP R16, R16 ;  /* 0x0000001000107308 */ /* 0x001e260000001000 */
[----:B------:R-:W-:-:S13]  /*0940*/  ISETP.GT.U32.AND P2, PT, R6, R5, PT ;  /* 0x000000050600720c */ /* 0x000fda0003f44070 */
[--C-:B------:R-:W-:Y:S02]  /*0950*/  @!P2 IMAD.IADD R5, R5, 0x1, -R24.reuse ;  /* 0x000000010505a824 */ /* 0x100fe400078e0a18 */
[----:B0-----:R-:W-:Y:S01]  /*0960*/  VIADD R10, R16, 0xffffffe ;  /* 0x0ffffffe100a7836 */ /* 0x001fe20000000000 */
[----:B------:R-:W-:Y:S01]  /*0970*/  IABS R16, R27 ;  /* 0x0000001b00107213 */ /* 0x000fe20000000000 */
[----:B------:R-:W-:Y:S01]  /*0980*/  @!P2 VIADD R21, R21, 0x1 ;  /* 0x000000011515a836 */ /* 0x000fe20000000000 */
[----:B------:R-:W-:Y:S01]  /*0990*/  ISETP.GE.U32.AND P0, PT, R5, R6, PT ;  /* 0x000000060500720c */ /* 0x000fe20003f06070 */
[----:B------:R0:W1:Y:S01]  /*09a0*/  F2I.FTZ.U32.TRUNC.NTZ R11, R10 ;  /* 0x0000000a000b7305 */ /* 0x000062000021f000 */
[----:B------:R-:W-:Y:S01]  /*09b0*/  IMAD.MOV.U32 R6, RZ, RZ, R24 ;  /* 0x000000ffff067224 */ /* 0x000fe200078e0018 */
[----:B------:R-:W-:Y:S01]  /*09c0*/  LOP3.LUT R27, R27, R0, RZ, 0x3c, !PT ;  /* 0x000000001b1b7212 */ /* 0x000fe200078e3cff */
[----:B0-----:R-:W-:-:S09]  /*09d0*/  IMAD.MOV.U32 R10, RZ, RZ, RZ ;  /* 0x000000ffff0a7224 */ /* 0x001fd200078e00ff */
[----:B------:R-:W-:Y:S02]  /*09e0*/  @P0 VIADD R21, R21, 0x1 ;  /* 0x0000000115150836 */ /* 0x000fe40000000000 */
[----:B-1----:R-:W-:-:S04]  /*09f0*/  IMAD.MOV R17, RZ, RZ, -R11 ;  /* 0x000000ffff117224 */ /* 0x002fc800078e0a0b */
[----:B------:R-:W-:-:S04]  /*0a00*/  IMAD R9, R17, R24, RZ ;  /* 0x0000001811097224 */ /* 0x000fc800078e02ff */
[----:B------:R-:W-:Y:S01]  /*0a10*/  IMAD.HI.U32 R9, R11, R9, R10 ;  /* 0x000000090b097227 */ /* 0x000fe200078e000a */
[----:B------:R-:W-:-:S03]  /*0a20*/  MOV R11, R8 ;  /* 0x00000008000b7202 */ /* 0x000fc60000000f00 */
[----:B------:R-:W-:Y:S01]  /*0a30*/  IMAD.IADD R10, R4, 0x1, R13 ;  /* 0x00000001040a7824 */ /* 0x000fe200078e020d */
[----:B------:R-:W-:Y:S01]  /*0a40*/  IABS R13, R26 ;  /* 0x0000001a000d7213 */ /* 0x000fe20000000000 */
[----:B------:R-:W-:Y:S01]  /*0a50*/  IMAD.HI.U32 R22, R9, R11, RZ ;  /* 0x0000000b09167227 */ /* 0x000fe200078e00ff */
[----:B------:R-:W-:-:S03]  /*0a60*/  LOP3.LUT R26, R26, R0, RZ, 0x3c, !PT ;  /* 0x000000001a1a7212 */ /* 0x000fc600078e3cff */
[----:B------:R-:W-:-:S04]  /*0a70*/  IMAD.HI.U32 R8, R9, R16, RZ ;  /* 0x0000001009087227 */ /* 0x000fc800078e00ff */
[----:B------:R-:W-:Y:S01]  /*0a80*/  IMAD.MOV R20, RZ, RZ, -R22 ;  /* 0x000000ffff147224 */ /* 0x000fe200078e0a16 */
[----:B------:R-:W-:Y:S01]  /*0a90*/  IADD3 R17, -R8, RZ, RZ ;  /* 0x000000ff08117210 */ /* 0x000fe20007ffe1ff */
[----:B------:R-:W-:Y:S02]  /*0aa0*/  IMAD R25, R10, UR9, RZ ;  /* 0x000000090a197c24 */ /* 0x000fe4000f8e02ff */
[----:B------:R-:W-:Y:S01]  /*0ab0*/  IMAD R5, R24, R20, R11 ;  /* 0x0000001418057224 */ /* 0x000fe200078e020b */
[----:B------:R-:W-:Y:S01]  /*0ac0*/  LOP3.LUT R20, R12, R0, RZ, 0x3c, !PT ;  /* 0x000000000c147212 */ /* 0x000fe200078e3cff */
[----:B------:R-:W-:Y:S01]  /*0ad0*/  IMAD R16, R24, R17, R16 ;  /* 0x0000001118107224 */ /* 0x000fe200078e0210 */
[----:B------:R-:W-:Y:S01]  /*0ae0*/  IABS R11, R25 ;  /* 0x00000019000b7213 */ /* 0x000fe20000000000 */
[C---:B------:R-:W-:Y:S01]  /*0af0*/  IMAD.HI.U32 R17, R9.reuse, R13, RZ ;  /* 0x0000000d09117227 */ /* 0x040fe200078e00ff */
[C---:B------:R-:W-:Y:S02]  /*0b00*/  ISETP.GT.U32.AND P6, PT, R6.reuse, R5, PT ;  /* 0x000000050600720c */ /* 0x040fe40003fc4070 */
[----:B------:R-:W-:Y:S01]  /*0b10*/  ISETP.GT.U32.AND P1, PT, R6, R16, PT ;  /* 0x000000100600720c */ /* 0x000fe20003f24070 */
[----:B------:R-:W-:Y:S01]  /*0b20*/  IMAD.MOV.U32 R12, RZ, RZ, R11 ;  /* 0x000000ffff0c7224 */ /* 0x000fe200078e000b */
[----:B------:R-:W-:Y:S01]  /*0b30*/  LOP3.LUT R11, R18, R0, RZ, 0x3c, !PT ;  /* 0x00000000120b7212 */ /* 0x000fe200078e3cff */
[----:B------:R-:W-:Y:S01]  /*0b40*/  IMAD.MOV R23, RZ, RZ, -R17 ;  /* 0x000000ffff177224 */ /* 0x000fe200078e0a11 */
[----:B------:R-:W-:Y:S01]  /*0b50*/  ISETP.GE.AND P5, PT, R20, RZ, PT ;  /* 0x000000ff1400720c */ /* 0x000fe20003fa6270 */
[----:B------:R-:W-:Y:S01]  /*0b60*/  IMAD.HI.U32 R18, R9, R12, RZ ;  /* 0x0000000c09127227 */ /* 0x000fe200078e00ff */
[----:B------:R-:W-:-:S02]  /*0b70*/  ISETP.GE.AND P3, PT, R11, RZ, PT ;  /* 0x000000ff0b00720c */ /* 0x000fc40003f66270 */
[----:B------:R-:W-:Y:S01]  /*0b80*/  IADD3 R11, R3, UR9, R25 ;  /* 0x00000009030b7c10 */ /* 0x000fe2000fffe019 */
[----:B------:R-:W-:Y:S01]  /*0b90*/  IMAD R13, R24, R23, R13 ;  /* 0x00000017180d7224 */ /* 0x000fe200078e020d */
[----:B------:R-:W-:Y:S01]  /*0ba0*/  IADD3 R20, -R18, RZ, RZ ;  /* 0x000000ff12147210 */ /* 0x000fe20007ffe1ff */
[----:B------:R-:W-:Y:S01]  /*0bb0*/  @!P6 IMAD.IADD R5, R5, 0x1, -R24 ;  /* 0x000000010505e824 */ /* 0x000fe200078e0a18 */
[----:B------:R-:W-:Y:S01]  /*0bc0*/  IABS R23, R11 ;  /* 0x0000000b00177213 */ /* 0x000fe20000000000 */
[----:B------:R-:W-:Y:S01]  /*0bd0*/  @!P6 VIADD R22, R22, 0x1 ;  /* 0x000000011616e836 */ /* 0x000fe20000000000 */
[----:B------:R-:W-:Y:S01]  /*0be0*/  @!P1 IADD3 R16, R16, -R24, RZ ;  /* 0x8000001810109210 */ /* 0x000fe20007ffe0ff */
[----:B------:R-:W-:Y:S01]  /*0bf0*/  IMAD R12, R24, R20, R12 ;  /* 0x00000014180c7224 */ /* 0x000fe200078e020c */
[-C--:B------:R-:W-:Y:S01]  /*0c00*/  ISETP.GE.U32.AND P0, PT, R5, R6.reuse, PT ;  /* 0x000000060500720c */ /* 0x080fe20003f06070 */
[----:B------:R-:W-:Y:S01]  /*0c10*/  IMAD.HI.U32 R5, R9, R23, RZ ;  /* 0x0000001709057227 */ /* 0x000fe200078e00ff */
[----:B------:R-:W-:-:S02]  /*0c20*/  ISETP.GE.U32.AND P4, PT, R16, R6, PT ;  /* 0x000000061000720c */ /* 0x000fc40003f86070 */
[C---:B------:R-:W-:Y:S01]  /*0c30*/  ISETP.GT.U32.AND P2, PT, R6.reuse, R13, PT ;  /* 0x0000000d0600720c */ /* 0x040fe20003f44070 */
[----:B------:R-:W-:Y:S01]  /*0c40*/  @!P5 IMAD.MOV R21, RZ, RZ, -R21 ;  /* 0x000000ffff15d224 */ /* 0x000fe200078e0a15 */
[----:B------:R-:W-:Y:S01]  /*0c50*/  ISETP.GT.U32.AND P5, PT, R6, R12, PT ;  /* 0x0000000c0600720c */ /* 0x000fe20003fa4070 */
[----:B------:R-:W-:Y:S01]  /*0c60*/  IMAD.MOV R16, RZ, RZ, -R5 ;  /* 0x000000ffff107224 */ /* 0x000fe200078e0a05 */
[-C--:B------:R-:W-:Y:S01]  /*0c70*/  LOP3.LUT R25, R25, R0.reuse, RZ, 0x3c, !PT ;  /* 0x0000000019197212 */ /* 0x080fe200078e3cff */
[----:B------:R-:W-:Y:S01]  /*0c80*/  IMAD.IADD R10, R4, 0x1, R10 ;  /* 0x00000001040a7824 */ /* 0x000fe200078e020a */
[----:B------:R-:W-:Y:S01]  /*0c90*/  LOP3.LUT R11, R11, R0, RZ, 0x3c, !PT ;  /* 0x000000000b0b7212 */ /* 0x000fe200078e3cff */
[----:B------:R-:W-:Y:S02]  /*0ca0*/  IMAD R23, R24, R16, R23 ;  /* 0x0000001018177224 */ /* 0x000fe400078e0217 */
[----:B------:R-:W-:Y:S01]  /*0cb0*/  @P0 IADD3 R22, R22, 0x1, RZ ;  /* 0x0000000116160810 */ /* 0x000fe20007ffe0ff */
[----:B------:R-:W-:-:S02]  /*0cc0*/  IMAD R20, R10, UR9, RZ ;  /* 0x000000090a147c24 */ /* 0x000fc4000f8e02ff */
[----:B------:R-:W-:Y:S01]  /*0cd0*/  ISETP.GT.U32.AND P0, PT, R6, R23, PT ;  /* 0x000000170600720c */ /* 0x000fe20003f04070 */
[----:B------:R-:W-:Y:S01]  /*0ce0*/  @!P1 VIADD R8, R8, 0x1 ;  /* 0x0000000108089836 */ /* 0x000fe20000000000 */
[----:B------:R-:W-:Y:S01]  /*0cf0*/  @!P2 IADD3 R13, R13, -R24, RZ ;  /* 0x800000180d0da210 */ /* 0x000fe20007ffe0ff */
[----:B------:R-:W-:Y:S01]  /*0d00*/  @!P5 IMAD.IADD R12, R12, 0x1, -R24 ;  /* 0x000000010c0cd824 */ /* 0x000fe200078e0a18 */
[----:B------:R-:W-:Y:S01]  /*0d10*/  IABS R16, R20 ;  /* 0x0000001400107213 */ /* 0x000fe20000000000 */
[----:B------:R-:W-:Y:S01]  /*0d20*/  @!P2 VIADD R17, R17, 0x1 ;  /* 0x000000011111a836 */ /* 0x000fe20000000000 */
[-C--:B------:R-:W-:Y:S01]  /*0d30*/  ISETP.GE.U32.AND P6, PT, R13, R6.reuse, PT ;  /* 0x000000060d00720c */ /* 0x080fe20003fc6070 */
[----:B------:R-:W-:Y:S01]  /*0d40*/  @!P5 VIADD R18, R18, 0x1 ;  /* 0x000000011212d836 */ /* 0x000fe20000000000 */
[----:B------:R-:W-:Y:S01]  /*0d50*/  ISETP.GE.U32.AND P1, PT, R12, R6, PT ;  /* 0x000000060c00720c */ /* 0x000fe20003f26070 */
[----:B------:R-:W-:Y:S01]  /*0d60*/  IMAD.MOV.U32 R13, RZ, RZ, R16 ;  /* 0x000000ffff0d7224 */ /* 0x000fe200078e0010 */
[----:B------:R-:W-:Y:S01]  /*0d70*/  IADD3 R12, R3, UR9, R20 ;  /* 0x00000009030c7c10 */ /* 0x000fe2000fffe014 */
[----:B------:R-:W-:Y:S01]  /*0d80*/  @!P3 IMAD.MOV R22, RZ, RZ, -R22 ;  /* 0x000000ffff16b224 */ /* 0x000fe200078e0a16 */
[----:B------:R-:W-:Y:S01]  /*0d90*/  @P4 IADD3 R8, R8, 0x1, RZ ;  /* 0x0000000108084810 */ /* 0x000fe20007ffe0ff */
[----:B------:R-:W-:Y:S01]  /*0da0*/  @!P0 IMAD.IADD R23, R23, 0x1, -R24 ;  /* 0x0000000117178824 */ /* 0x000fe200078e0a18 */
[----:B------:R-:W-:Y:S01]  /*0db0*/  IABS R29, R12 ;  /* 0x0000000c001d7213 */ /* 0x000fe20000000000 */
[----:B------:R-:W-:Y:S01]  /*0dc0*/  IMAD.HI.U32 R16, R9, R13, RZ ;  /* 0x0000000d09107227 */ /* 0x000fe200078e00ff */
[----:B------:R-:W-:-:S02]  /*0dd0*/  LOP3.LUT R20, R20, R0, RZ, 0x3c, !PT ;  /* 0x0000000014147212 */ /* 0x000fc400078e3cff */
[----:B------:R-:W-:Y:S01]  /*0de0*/  ISETP.GE.U32.AND P4, PT, R23, R6, PT ;  /* 0x000000061700720c */ /* 0x000fe20003f86070 */
[----:B------:R-:W-:Y:S01]  /*0df0*/  IMAD.MOV R28, RZ, RZ, -R16 ;  /* 0x000000ffff1c7224 */ /* 0x000fe200078e0a10 */
[----:B------:R-:W-:Y:S01]  /*0e00*/  LOP3.LUT R12, R12, R0, RZ, 0x3c, !PT ;  /* 0x000000000c0c7212 */ /* 0x000fe200078e3cff */
[----:B------:R-:W-:Y:S01]  /*0e10*/  IMAD.HI.U32 R23, R9, R29, RZ ;  /* 0x0000001d09177227 */ /* 0x000fe200078e00ff */
[----:B------:R-:W-:-:S03]  /*0e20*/  ISETP.GE.AND P3, PT, R20, RZ, PT ;  /* 0x000000ff1400720c */ /* 0x000fc60003f66270 */
[----:B------:R-:W-:Y:S02]  /*0e30*/  IMAD R13, R24, R28, R13 ;  /* 0x0000001c180d7224 */ /* 0x000fe400078e020d */
[----:B------:R-:W-:Y:S02]  /*0e40*/  IMAD.MOV R28, RZ, RZ, -R23 ;  /* 0x000000ffff1c7224 */ /* 0x000fe400078e0a17 */
[----:B------:R-:W-:Y:S01]  /*0e50*/  @P6 VIADD R17, R17, 0x1 ;  /* 0x0000000111116836 */ /* 0x000fe20000000000 */
[----:B------:R-:W-:Y:S01]  /*0e60*/  ISETP.GT.U32.AND P2, PT, R6, R13, PT ;  /* 0x0000000d0600720c */ /* 0x000fe20003f44070 */
[----:B------:R-:W-:Y:S02]  /*0e70*/  IMAD R28, R24, R28, R29 ;  /* 0x0000001c181c7224 */ /* 0x000fe400078e021d */
[----:B------:R-:W-:Y:S01]  /*0e80*/  @!P0 VIADD R5, R5, 0x1 ;  /* 0x0000000105058836 */ /* 0x000fe20000000000 */
[----:B------:R-:W-:Y:S01]  /*0e90*/  ISETP.GE.AND P0, PT, R26, RZ, PT ;  /* 0x000000ff1a00720c */ /* 0x000fe20003f06270 */
[----:B------:R-:W-:Y:S01]  /*0ea0*/  @P1 VIADD R18, R18, 0x1 ;  /* 0x0000000112121836 */ /* 0x000fe20000000000 */
[----:B------:R-:W-:Y:S01]  /*0eb0*/  ISETP.GT.U32.AND P6, PT, R6, R28, PT ;  /* 0x0000001c0600720c */ /* 0x000fe20003fc4070 */
[----:B------:R-:W-:Y:S01]  /*0ec0*/  @P4 VIADD R5, R5, 0x1 ;  /* 0x0000000105054836 */ /* 0x000fe20000000000 */
[----:B------:R-:W-:Y:S01]  /*0ed0*/  ISETP.GE.AND P1, PT, R27, RZ, PT ;  /* 0x000000ff1b00720c */ /* 0x000fe20003f26270 */
[----:B------:R-:W-:Y:S01]  /*0ee0*/  IMAD R20, R7, 0x4, R19 ;  /* 0x0000000407147824 */ /* 0x000fe200078e0213 */
[----:B------:R-:W-:-:S03]  /*0ef0*/  ISETP.GE.AND P4, PT, R25, RZ, PT ;  /* 0x000000ff1900720c */ /* 0x000fc60003f86270 */
[----:B------:R-:W-:Y:S01]  /*0f00*/  @!P2 IADD3 R13, R13, -R24, RZ ;  /* 0x800000180d0da210 */ /* 0x000fe20007ffe0ff */
[----:B------:R-:W-:-:S03]  /*0f10*/  @!P2 VIADD R16, R16, 0x1 ;  /* 0x000000011010a836 */ /* 0x000fc60000000000 */
[----:B------:R-:W-:Y:S01]  /*0f20*/  ISETP.GE.U32.AND P5, PT, R13, R6, PT ;  /* 0x000000060d00720c */ /* 0x000fe20003fa6070 */
[----:B------:R-:W-:Y:S01]  /*0f30*/  @!P0 IMAD.MOV R17, RZ, RZ, -R17 ;  /* 0x000000ffff118224 */ /* 0x000fe200078e0a11 */
[----:B------:R-:W-:Y:S02]  /*0f40*/  @!P6 IADD3 R28, R28, -R24, RZ ;  /* 0x800000181c1ce210 */ /* 0x000fe40007ffe0ff */
[----:B------:R-:W-:Y:S01]  /*0f50*/  @!P6 IADD3 R23, R23, 0x1, RZ ;  /* 0x000000011717e810 */ /* 0x000fe20007ffe0ff */
[----:B------:R-:W-:Y:S01]  /*0f60*/  @!P1 IMAD.MOV R8, RZ, RZ, -R8 ;  /* 0x000000ffff089224 */ /* 0x000fe200078e0a08 */
[----:B------:R-:W-:Y:S01]  /*0f70*/  ISETP.GE.U32.AND P2, PT, R28, R6, PT ;  /* 0x000000061c00720c */ /* 0x000fe20003f46070 */
[----:B------:R-:W-:Y:S01]  /*0f80*/  @!P4 IMAD.MOV R18, RZ, RZ, -R18 ;  /* 0x000000ffff12c224 */ /* 0x000fe200078e0a12 */
[----:B------:R-:W-:Y:S02]  /*0f90*/  ISETP.GE.AND P6, PT, R11, RZ, PT ;  /* 0x000000ff0b00720c */ /* 0x000fe40003fc6270 */
[----:B------:R-:W-:-:S03]  /*0fa0*/  LOP3.LUT R24, RZ, R0, RZ, 0x33, !PT ;  /* 0x00000000ff187212 */ /* 0x000fc600078e33ff */
[----:B------:R-:W-:Y:S01]  /*0fb0*/  @P5 VIADD R16, R16, 0x1 ;  /* 0x0000000110105836 */ /* 0x000fe20000000000 */
[----:B------:R-:W-:-:S03]  /*0fc0*/  ISETP.NE.AND P5, PT, R0, RZ, PT ;  /* 0x000000ff0000720c */ /* 0x000fc60003fa5270 */
[----:B------:R-:W-:Y:S01]  /*0fd0*/  @!P3 IMAD.MOV R16, RZ, RZ, -R16 ;  /* 0x000000ffff10b224 */ /* 0x000fe200078e0a10 */
[----:B------:R-:W-:Y:S01]  /*0fe0*/  SEL R26, R24, R21, !P5 ;  /* 0x00000015181a7207 */ /* 0x000fe20006800000 */
[----:B------:R-:W-:Y:S01]  /*0ff0*/  @P2 VIADD R23, R23, 0x1 ;  /* 0x0000000117172836 */ /* 0x000fe20000000000 */
[----:B------:R-:W-:Y:S01]  /*1000*/  ISETP.GE.AND P2, PT, R12, RZ, PT ;  /* 0x000000ff0c00720c */ /* 0x000fe20003f46270 */
[C---:B------:R-:W-:Y:S01]  /*1010*/  IMAD R21, R7.reuse, 0x4, R20 ;  /* 0x0000000407157824 */ /* 0x040fe200078e0214 */
[----:B------:R-:W-:Y:S01]  /*1020*/  LEA R12, R7, R15, 0x2 ;  /* 0x0000000f070c7211 */ /* 0x000fe200078e10ff */
[----:B------:R0:W-:Y:S01]  /*1030*/  STS [R19], R26 ;  /* 0x0000001a13007388 */ /* 0x0001e20000000800 */
[----:B------:R-:W-:Y:S01]  /*1040*/  @!P6 IADD3 R5, -R5, RZ, RZ ;  /* 0x000000ff0505e210 */ /* 0x000fe20007ffe1ff */
[----:B------:R-:W-:Y:S01]  /*1050*/  IMAD R13, R7, 0x4, R21 ;  /* 0x00000004070d7824 */ /* 0x000fe200078e0215 */
[C---:B------:R-:W-:Y:S02]  /*1060*/  SEL R22, R24.reuse, R22, !P5 ;  /* 0x0000001618167207 */ /* 0x040fe40006800000 */
[----:B------:R-:W-:-:S02]  /*1070*/  SEL R11, R24, R8, !P5 ;  /* 0x00000008180b7207 */ /* 0x000fc40006800000 */
[C---:B------:R-:W-:Y:S01]  /*1080*/  LEA R25, R7.reuse, R12, 0x2 ;  /* 0x0000000c07197211 */ /* 0x040fe200078e10ff */
[----:B------:R1:W-:Y:S01]  /*1090*/  STS [R15], R22 ;  /* 0x000000160f007388 */ /* 0x0003e20000000800 */
[C---:B------:R-:W-:Y:S01]  /*10a0*/  SEL R17, R24.reuse, R17, !P5 ;  /* 0x0000001118117207 */ /* 0x040fe20006800000 */
[----:B------:R-:W-:Y:S01]  /*10b0*/  @!P2 IMAD.MOV R23, RZ, RZ, -R23 ;  /* 0x000000ffff17a224 */ /* 0x000fe200078e0a17 */
[C---:B------:R-:W-:Y:S01]  /*10c0*/  SEL R18, R24.reuse, R18, !P5 ;  /* 0x0000001218127207 */ /* 0x040fe20006800000 */
[----:B------:R2:W-:Y:S01]  /*10d0*/  STS [R20], R11 ;  /* 0x0000000b14007388 */ /* 0x0005e20000000800 */
[----:B------:R-:W-:Y:S01]  /*10e0*/  SEL R8, R24, R5, !P5 ;  /* 0x0000000518087207 */ /* 0x000fe20006800000 */
[----:B------:R-:W-:Y:S01]  /*10f0*/  IMAD.IADD R5, R4, 0x1, R10 ;  /* 0x0000000104057824 */ /* 0x000fe200078e020a */
[C---:B------:R-:W-:Y:S01]  /*1100*/  SEL R16, R24.reuse, R16, !P5 ;  /* 0x0000001018107207 */ /* 0x040fe20006800000 */
[----:B------:R2:W-:Y:S01]  /*1110*/  STS [R12], R17 ;  /* 0x000000110c007388 */ /* 0x0005e20000000800 */
[----:B------:R-:W-:Y:S01]  /*1120*/  SEL R23, R24, R23, !P5 ;  /* 0x0000001718177207 */ /* 0x000fe20006800000 */
[----:B------:R-:W-:Y:S01]  /*1130*/  IMAD R24, R7, 0x4, R25 ;  /* 0x0000000407187824 */ /* 0x000fe200078e0219 */
[----:B------:R-:W-:Y:S01]  /*1140*/  ISETP.GE.AND P0, PT, R5, R0, PT ;  /* 0x000000000500720c */ /* 0x000fe20003f06270 */
[----:B------:R2:W-:Y:S01]  /*1150*/  STS [R21], R18 ;  /* 0x0000001215007388 */ /* 0x0005e20000000800 */
[C---:B0-----:R-:W-:Y:S01]  /*1160*/  LEA R19, R7.reuse, R13, 0x2 ;  /* 0x0000000d07137211 */ /* 0x041fe200078e10ff */
[----:B-1----:R-:W-:-:S02]  /*1170*/  IMAD R15, R7, 0x4, R24 ;  /* 0x00000004070f7824 */ /* 0x002fc400078e0218 */
[----:B------:R2:W-:Y:S04]  /*1180*/  STS [R25], R8 ;  /* 0x0000000819007388 */ /* 0x0005e80000000800 */
[----:B------:R2:W-:Y:S04]  /*1190*/  STS [R13], R16 ;  /* 0x000000100d007388 */ /* 0x0005e80000000800 */
[----:B------:R2:W-:Y:S01]  /*11a0*/  STS [R24], R23 ;  /* 0x0000001718007388 */ /* 0x0005e20000000800 */
[----:B------:R-:W-:Y:S05]  /*11b0*/  @!P0 BRA `(.L_x_426) ;  /* 0xfffffff400a88947 */ /* 0x000fea000383ffff */
.L_x_422:
[----:B------:R-:W-:Y:S05]  /*11c0*/  BSYNC B0 ;  /* 0x0000000000007941 */ /* 0x000fea0003800000 */
.L_x_421:
[----:B------:R-:W1:Y:S01]  /*11d0*/  LDC R3, c[0x0][0x230] ;  /* 0x00008c00ff037b82 */ /* 0x000e620000000800 */
[----:B------:R-:W-:Y:S01]  /*11e0*/  UMOV UR4, 0x400 ;  /* 0x0000040000047882 */ /* 0x000fe20000000000 */
[----:B------:R-:W-:Y:S01]  /*11f0*/  ULDC UR6, c[0x0][0x234] ;  /* 0x00008d0000067ab9 */ /* 0x000fe20000000800 */
[----:B------:R-:W-:Y:S01]  /*1200*/  ULDC UR11, c[0x0][0x230] ;  /* 0x00008c00000b7ab9 */ /* 0x000fe20000000800 */
[----:B------:R-:W-:Y:S01]  /*1210*/  ULDC UR10, c[0x0][0x228] ;  /* 0x00008a00000a7ab9 */ /* 0x000fe20000000800 */
[----:B------:R-:W-:Y:S03]  /*1220*/  BSSY B1, `(.L_x_427) ;  /* 0x0000166000017945 */ /* 0x000fe60003800000 */
[----:B------:R-:W3:Y:S01]  /*1230*/  S2UR UR5, SR_CgaCtaId ;  /* 0x00000000000579c3 */ /* 0x000ee20000008800 */
[----:B-1----:R-:W-:Y:S01]  /*1240*/  ISETP.GE.AND P0, PT, R14, R3, PT ;  /* 0x000000030e00720c */ /* 0x002fe20003f06270 */
[----:B---3--:R-:W-:-:S03]  /*1250*/  ULEA UR4, UR5, UR4, 0x18 ;  /* 0x0000000405047291 */ /* 0x008fc6000f8ec03f */
[----:B------:R-:W-:-:S03]  /*1260*/  ULDC UR5, c[0x0][0x228] ;  /* 0x00008a0000057ab9 */ /* 0x000fc60000000800 */
[----:B------:R-:W-:-:S06]  /*1270*/  LEA R0, R0, UR4, 0x3 ;  /* 0x0000000400007c11 */ /* 0x000fcc000f8e18ff */
[----:B------:R-:W-:Y:S05]  /*1280*/  @P0 BRA `(.L_x_428) ;  /* 0x00000014007c0947 */ /* 0x000fea0003800000 */
[----:B------:R-:W1:Y:S01]  /*1290*/  S2R R10, SR_TID.Z ;  /* 0x00000000000a7919 */ /* 0x000e620000002300 */
[----:B--2---:R-:W2:Y:S01]  /*12a0*/  I2F.U32.RP R8, R4 ;  /* 0x0000000400087306 */ /* 0x004ea20000209000 */
[----:B------:R-:W-:Y:S01]  /*12b0*/  IADD3 R9, RZ, -R4, RZ ;  /* 0x80000004ff097210 */ /* 0x000fe20007ffe0ff */
[----:B------:R-:W-:Y:S01]  /*12c0*/  BSSY B2, `(.L_x_429) ;  /* 0x000005f000027945 */ /* 0x000fe20003800000 */
[----:B0-----:R-:W0:Y:S01]  /*12d0*/  S2R R11, SR_TID.Y ;  /* 0x00000000000b7919 */ /* 0x001e220000002200 */
[----:B------:R-:W-:Y:S01]  /*12e0*/  ISETP.NE.U32.AND P2, PT, R4, RZ, PT ;  /* 0x000000ff0400720c */ /* 0x000fe20003f45070 */
[----:B------:R-:W-:-:S03]  /*12f0*/  VIADD R18, R3, 0xffffffff ;  /* 0xffffffff03127836 */ /* 0x000fc60000000000 */
        /* <DEDUP_REMOVED lines=9> */
[----:B-1----:R-:W-:-:S05]  /*1390*/  IMAD R5, R5, R2, R10 ;  /* 0x0000000205057224 */ /* 0x002fca00078e020a */
        /* <DEDUP_REMOVED lines=10> */
[----:B------:R-:W-:-:S05]  /*1440*/  @!P2 LOP3.LUT R16, RZ, R4, RZ, 0x33, !PT ;  /* 0x00000004ff10a212 */ /* 0x000fca00078e33ff */
[----:B------:R-:W-:-:S05]  /*1450*/  VIADD R5, R16, 0x1 ;  /* 0x0000000110057836 */ /* 0x000fca0000000000 */
[----:B------:R-:W-:Y:S02]  /*1460*/  LOP3.LUT P0, R15, R5, 0x3, RZ, 0xc0, !PT ;  /* 0x00000003050f7812 */ /* 0x000fe4000780c0ff */
[----:B------:R-:W-:-:S11]  /*1470*/  MOV R5, R14 ;  /* 0x0000000e00057202 */ /* 0x000fd60000000f00 */
[----:B------:R-:W-:Y:S05]  /*1480*/  @!P0 BRA `(.L_x_430) ;  /* 0x0000000400088947 */ /* 0x000fea0003800000 */
[----:B------:R-:W0:Y:S01]  /*1490*/  LDC R17, c[0x0][0x230] ;  /* 0x00008c00ff117b82 */ /* 0x000e220000000800 */
[----:B------:R-:W-:-:S07]  /*14a0*/  IMAD.MOV.U32 R5, RZ, RZ, R14 ;  /* 0x000000ffff057224 */ /* 0x000fce00078e000e */
.L_x_433:
[-C--:B01----:R-:W-:Y:S01]  /*14b0*/  IABS R3, R17.reuse ;  /* 0x0000001100037213 */ /* 0x083fe20000000000 */
[C---:B------:R-:W-:Y:S01]  /*14c0*/  VIADD R9, R5.reuse, 0x1 ;  /* 0x0000000105097836 */ /* 0x040fe20000000000 */
[----:B------:R-:W-:Y:S01]  /*14d0*/  BSSY B3, `(.L_x_431) ;  /* 0x0000038000037945 */ /* 0x000fe20003800000 */
[----:B------:R-:W-:Y:S01]  /*14e0*/  IMAD R10, R5, UR5, RZ ;  /* 0x00000005050a7c24 */ /* 0x000fe2000f8e02ff */
[----:B------:R-:W0:Y:S01]  /*14f0*/  I2F.RP R11, R3 ;  /* 0x00000003000b7306 */ /* 0x000e220000209400 */
[----:B------:R-:W-:Y:S02]  /*1500*/  IMAD R8, R9, UR5, R18 ;  /* 0x0000000509087c24 */ /* 0x000fe4000f8e0212 */
[----:B------:R-:W-:Y:S01]  /*1510*/  VIADD R15, R15, 0xffffffff ;  /* 0xffffffff0f0f7836 */ /* 0x000fe20000000000 */
[----:B------:R-:W-:Y:S02]  /*1520*/  IABS R20, R10 ;  /* 0x0000000a00147213 */ /* 0x000fe40000000000 */
[----:B------:R-:W-:-:S04]  /*1530*/  LOP3.LUT R10, R10, R17, RZ, 0x3c, !PT ;  /* 0x000000110a0a7212 */ /* 0x000fc800078e3cff */
[----:B------:R-:W-:Y:S01]  /*1540*/  ISETP.GE.AND P5, PT, R10, RZ, PT ;  /* 0x000000ff0a00720c */ /* 0x000fe20003fa6270 */
[----:B0-----:R-:W0:Y:S02]  /*1550*/  MUFU.RCP R11, R11 ;  /* 0x0000000b000b7308 */ /* 0x001e240000001000 */
[----:B0-----:R-:W-:-:S06]  /*1560*/  VIADD R6, R11, 0xffffffe ;  /* 0x0ffffffe0b067836 */ /* 0x001fcc0000000000 */
[----:B------:R0:W1:Y:S02]  /*1570*/  F2I.FTZ.U32.TRUNC.NTZ R7, R6 ;  /* 0x0000000600077305 */ /* 0x000064000021f000 */
[----:B0-----:R-:W-:Y:S01]  /*1580*/  IMAD.MOV.U32 R6, RZ, RZ, RZ ;  /* 0x000000ffff067224 */ /* 0x001fe200078e00ff */
[----:B-1----:R-:W-:-:S05]  /*1590*/  IADD3 R12, RZ, -R7, RZ ;  /* 0x80000007ff0c7210 */ /* 0x002fca0007ffe0ff */
[----:B------:R-:W-:Y:S01]  /*15a0*/  IMAD R9, R12, R3, RZ ;  /* 0x000000030c097224 */ /* 0x000fe200078e02ff */
[----:B------:R-:W-:Y:S02]  /*15b0*/  IABS R12, R8 ;  /* 0x00000008000c7213 */ /* 0x000fe40000000000 */
[----:B------:R-:W-:Y:S01]  /*15c0*/  LOP3.LUT R8, R8, R17, RZ, 0x3c, !PT ;  /* 0x0000001108087212 */ /* 0x000fe200078e3cff */
[----:B------:R-:W-:-:S03]  /*15d0*/  IMAD.HI.U32 R7, R7, R9, R6 ;  /* 0x0000000907077227 */ /* 0x000fc600078e0006 */
[----:B------:R-:W-:-:S03]  /*15e0*/  ISETP.GE.AND P3, PT, R8, RZ, PT ;  /* 0x000000ff0800720c */ /* 0x000fc60003f66270 */
[----:B------:R-:W-:-:S04]  /*15f0*/  IMAD.HI.U32 R6, R7, R12, RZ ;  /* 0x0000000c07067227 */ /* 0x000fc800078e00ff */
[----:B------:R-:W-:-:S04]  /*1600*/  IMAD.HI.U32 R7, R7, R20, RZ ;  /* 0x0000001407077227 */ /* 0x000fc800078e00ff */
[----:B------:R-:W-:Y:S02]  /*1610*/  IMAD.MOV R9, RZ, RZ, -R6 ;  /* 0x000000ffff097224 */ /* 0x000fe400078e0a06 */
[----:B------:R-:W-:Y:S02]  /*1620*/  IMAD.MOV R11, RZ, RZ, -R7 ;  /* 0x000000ffff0b7224 */ /* 0x000fe400078e0a07 */
[C---:B------:R-:W-:Y:S02]  /*1630*/  IMAD R12, R3.reuse, R9, R12 ;  /* 0x00000009030c7224 */ /* 0x040fe400078e020c */
[----:B------:R-:W-:-:S03]  /*1640*/  IMAD R20, R3, R11, R20 ;  /* 0x0000000b03147224 */ /* 0x000fc600078e0214 */
[C---:B------:R-:W-:Y:S02]  /*1650*/  ISETP.GT.U32.AND P2, PT, R3.reuse, R12, PT ;  /* 0x0000000c0300720c */ /* 0x040fe40003f44070 */
[----:B------:R-:W-:-:S11]  /*1660*/  ISETP.GT.U32.AND P4, PT, R3, R20, PT ;  /* 0x000000140300720c */ /* 0x000fd60003f84070 */
[-C--:B------:R-:W-:Y:S01]  /*1670*/  @!P2 IADD3 R12, R12, -R3.reuse, RZ ;  /* 0x800000030c0ca210 */ /* 0x080fe20007ffe0ff */
[----:B------:R-:W-:Y:S02]  /*1680*/  @!P2 VIADD R6, R6, 0x1 ;  /* 0x000000010606a836 */ /* 0x000fe40000000000 */
[----:B------:R-:W-:Y:S01]  /*1690*/  @!P4 IMAD.IADD R20, R20, 0x1, -R3 ;  /* 0x000000011414c824 */ /* 0x000fe200078e0a03 */
[----:B------:R-:W-:Y:S01]  /*16a0*/  ISETP.GE.U32.AND P0, PT, R12, R3, PT ;  /* 0x000000030c00720c */ /* 0x000fe20003f06070 */
[----:B------:R-:W-:-:S03]  /*16b0*/  @!P4 VIADD R7, R7, 0x1 ;  /* 0x000000010707c836 */ /* 0x000fc60000000000 */
[----:B------:R-:W-:Y:S02]  /*16c0*/  ISETP.GE.U32.AND P1, PT, R20, R3, PT ;  /* 0x000000031400720c */ /* 0x000fe40003f26070 */
[----:B------:R-:W-:-:S07]  /*16d0*/  LOP3.LUT R3, RZ, R17, RZ, 0x33, !PT ;  /* 0x00000011ff037212 */ /* 0x000fce00078e33ff */
[----:B------:R-:W-:Y:S02]  /*16e0*/  @P0 IADD3 R6, R6, 0x1, RZ ;  /* 0x0000000106060810 */ /* 0x000fe40007ffe0ff */
[----:B------:R-:W-:Y:S02]  /*16f0*/  ISETP.NE.AND P0, PT, R17, RZ, PT ;  /* 0x000000ff1100720c */ /* 0x000fe40003f05270 */
[----:B------:R-:W-:Y:S01]  /*1700*/  @P1 VIADD R7, R7, 0x1 ;  /* 0x0000000107071836 */ /* 0x000fe20000000000 */
[----:B------:R-:W-:Y:S01]  /*1710*/  ISETP.NE.AND P1, PT, R15, RZ, PT ;  /* 0x000000ff0f00720c */ /* 0x000fe20003f25270 */
[----:B------:R-:W-:Y:S02]  /*1720*/  @!P3 IMAD.MOV R6, RZ, RZ, -R6 ;  /* 0x000000ffff06b224 */ /* 0x000fe400078e0a06 */
[----:B------:R-:W-:-:S03]  /*1730*/  @!P5 IMAD.MOV R7, RZ, RZ, -R7 ;  /* 0x000000ffff07d224 */ /* 0x000fc600078e0a07 */
[C---:B------:R-:W-:Y:S02]  /*1740*/  SEL R6, R3.reuse, R6, !P0 ;  /* 0x0000000603067207 */ /* 0x040fe40004000000 */
[----:B------:R-:W-:-:S04]  /*1750*/  SEL R3, R3, R7, !P0 ;  /* 0x0000000703037207 */ /* 0x000fc80004000000 */
[----:B------:R-:W-:-:S04]  /*1760*/  IADD3 R3, R6, -R3, RZ ;  /* 0x8000000306037210 */ /* 0x000fc80007ffe0ff */
[----:B------:R-:W0:Y:S08]  /*1770*/  I2F.F64 R6, R3 ;  /* 0x0000000300067312 */ /* 0x000e300000201c00 */
[----:B0-----:R-:W0:Y:S01]  /*1780*/  MUFU.RCP64H R9, R7 ;  /* 0x0000000700097308 */ /* 0x001e220000001800 */
[----:B------:R-:W-:-:S05]  /*1790*/  VIADD R8, R7, 0x300402 ;  /* 0x0030040207087836 */ /* 0x000fca0000000000 */
[----:B------:R-:W-:Y:S01]  /*17a0*/  FSETP.GEU.AND P0, PT, |R8|, 5.8789094863358348022e-39, PT ;  /* 0x004004020800780b */ /* 0x000fe20003f0e200 */
[----:B0-----:R-:W-:-:S08]  /*17b0*/  DFMA R10, -R6, R8, 1 ;  /* 0x3ff00000060a742b */ /* 0x001fd00000000108 */
[----:B------:R-:W-:-:S08]  /*17c0*/  DFMA R10, R10, R10, R10 ;  /* 0x0000000a0a0a722b */ /* 0x000fd0000000000a */
[----:B------:R-:W-:-:S08]  /*17d0*/  DFMA R10, R8, R10, R8 ;  /* 0x0000000a080a722b */ /* 0x000fd00000000008 */
[----:B------:R-:W-:-:S08]  /*17e0*/  DFMA R12, -R6, R10, 1 ;  /* 0x3ff00000060c742b */ /* 0x000fd0000000010a */
[----:B------:R-:W-:Y:S01]  /*17f0*/  DFMA R8, R10, R12, R10 ;  /* 0x0000000c0a08722b */ /* 0x000fe2000000000a */
[----:B------:R-:W-:Y:S10]  /*1800*/  @P0 BRA `(.L_x_432) ;  /* 0x0000000000100947 */ /* 0x000ff40003800000 */
[----:B------:R-:W-:Y:S02]  /*1810*/  LOP3.LUT R10, R7, 0x7fffffff, RZ, 0xc0, !PT ;  /* 0x7fffffff070a7812 */ /* 0x000fe400078ec0ff */
[----:B------:R-:W-:-:S03]  /*1820*/  MOV R3, 0x1850 ;  /* 0x0000185000037802 */ /* 0x000fc60000000f00 */
[----:B------:R-:W-:-:S07]  /*1830*/  VIADD R10, R10, 0xfff00000 ;  /* 0xfff000000a0a7836 */ /* 0x000fce0000000000 */
[----:B------:R-:W-:Y:S05]  /*1840*/  CALL.REL.NOINC `($__internal_10_$__cuda_sm20_dblrcp_rn_slowpath_v3) ;  /* 0x0000003400a87944 */ /* 0x000fea0003c00000 */
.L_x_432:
[----:B------:R-:W-:Y:S05]  /*1850*/  BSYNC B3 ;  /* 0x0000000000037941 */ /* 0x000fea0003800000 */
.L_x_431:
[----:B------:R-:W-:Y:S01]  /*1860*/  IADD3 R3, R5, UR6, RZ ;  /* 0x0000000605037c10 */ /* 0x000fe2000fffe0ff */
[----:B------:R-:W-:-:S04]  /*1870*/  IMAD.IADD R5, R4, 0x1, R5 ;  /* 0x0000000104057824 */ /* 0x000fc800078e0205 */
[----:B------:R-:W-:-:S05]  /*1880*/  IMAD R3, R3, 0x8, R0 ;  /* 0x0000000803037824 */ /* 0x000fca00078e0200 */
[----:B------:R1:W-:Y:S01]  /*1890*/  STS.64 [R3], R8 ;  /* 0x0000000803007388 */ /* 0x0003e20000000a00 */
[----:B------:R-:W-:Y:S05]  /*18a0*/  @P1 BRA `(.L_x_433) ;  /* 0xfffffffc00001947 */ /* 0x000fea000383ffff */
.L_x_430:
[----:B------:R-:W-:Y:S05]  /*18b0*/  BSYNC B2 ;  /* 0x0000000000027941 */ /* 0x000fea0003800000 */
.L_x_429:
[----:B------:R-:W-:-:S13]  /*18c0*/  ISETP.GE.U32.AND P0, PT, R16, 0x3, PT ;  /* 0x000000031000780c */ /* 0x000fda0003f06070 */
[----:B------:R-:W-:Y:S05]  /*18d0*/  @!P0 BRA `(.L_x_428) ;  /* 0x0000000c00e88947 */ /* 0x000fea0003800000 */
[----:B-1----:R-:W2:Y:S01]  /*18e0*/  LDL R3, [R1] ;  /* 0x0000000001037983 */ /* 0x002ea20000100800 */
[----:B------:R-:W0:Y:S01]  /*18f0*/  LDC R16, c[0x0][0x230] ;  /* 0x00008c00ff107b82 */ /* 0x000e220000000800 */
[----:B------:R-:W-:Y:S02]  /*1900*/  ULDC UR9, c[0x0][0x234] ;  /* 0x00008d0000097ab9 */ /* 0x000fe40000000800 */
[----:B------:R-:W-:Y:S01]  /*1910*/  VIADD R15, R5, UR9 ;  /* 0x00000009050f7c36 */ /* 0x000fe20008000000 */
[----:B------:R-:W-:-:S06]  /*1920*/  UIMAD UR9, UR7, UR8, URZ ;  /* 0x00000008070972a4 */ /* 0x000fcc000f8e023f */
[----:B------:R-:W-:Y:S01]  /*1930*/  IMAD R17, R2, UR9, RZ ;  /* 0x0000000902117c24 */ /* 0x000fe2000f8e02ff */
[----:B--2---:R-:W-:-:S04]  /*1940*/  LEA R15, R15, R3, 0x1 ;  /* 0x000000030f0f7211 */ /* 0x004fc800078e08ff */
[----:B0-----:R-:W-:-:S07]  /*1950*/  LEA R15, R15, UR4, 0x2 ;  /* 0x000000040f0f7c11 */ /* 0x001fce000f8e10ff */
.L_x_442:
[----:B------:R-:W-:Y:S01]  /*1960*/  IABS R3, R16 ;  /* 0x0000001000037213 */ /* 0x000fe20000000000 */
[C---:B------:R-:W-:Y:S01]  /*1970*/  VIADD R9, R5.reuse, 0x1 ;  /* 0x0000000105097836 */ /* 0x040fe20000000000 */
[----:B------:R-:W-:Y:S01]  /*1980*/  BSSY B2, `(.L_x_434) ;  /* 0x0000036000027945 */ /* 0x000fe20003800000 */
[----:B------:R-:W-:Y:S01]  /*1990*/  IMAD R11, R5, UR10, RZ ;  /* 0x0000000a050b7c24 */ /* 0x000fe2000f8e02ff */
[----:B------:R-:W0:Y:S01]  /*19a0*/  I2F.RP R8, R3 ;  /* 0x0000000300087306 */ /* 0x000e220000209400 */
[----:B------:R-:W-:-:S03]  /*19b0*/  IMAD R9, R9, UR10, R18 ;  /* 0x0000000a09097c24 */ /* 0x000fc6000f8e0212 */
[----:B------:R-:W-:Y:S02]  /*19c0*/  IABS R12, R11 ;  /* 0x0000000b000c7213 */ /* 0x000fe40000000000 */
[----:B------:R-:W-:-:S04]  /*19d0*/  LOP3.LUT R11, R11, R16, RZ, 0x3c, !PT ;  /* 0x000000100b0b7212 */ /* 0x000fc800078e3cff */
[----:B------:R-:W-:Y:S01]  /*19e0*/  ISETP.GE.AND P5, PT, R11, RZ, PT ;  /* 0x000000ff0b00720c */ /* 0x000fe20003fa6270 */
[----:B0-----:R-:W0:Y:S02]  /*19f0*/  MUFU.RCP R8, R8 ;  /* 0x0000000800087308 */ /* 0x001e240000001000 */
[----:B0-----:R-:W-:Y:S01]  /*1a00*/  VIADD R6, R8, 0xffffffe ;  /* 0x0ffffffe08067836 */ /* 0x001fe20000000000 */
[----:B------:R-:W-:Y:S02]  /*1a10*/  IABS R8, R9 ;  /* 0x0000000900087213 */ /* 0x000fe40000000000 */
[----:B------:R-:W-:-:S03]  /*1a20*/  LOP3.LUT R9, R9, R16, RZ, 0x3c, !PT ;  /* 0x0000001009097212 */ /* 0x000fc600078e3cff */
[----:B------:R0:W1:Y:S01]  /*1a30*/  F2I.FTZ.U32.TRUNC.NTZ R7, R6 ;  /* 0x0000000600077305 */ /* 0x000062000021f000 */
[----:B------:R-:W-:Y:S02]  /*1a40*/  ISETP.GE.AND P3, PT, R9, RZ, PT ;  /* 0x000000ff0900720c */ /* 0x000fe40003f66270 */
[----:B0-----:R-:W-:Y:S01]  /*1a50*/  MOV R6, RZ ;  /* 0x000000ff00067202 */ /* 0x001fe20000000f00 */
[----:B-1----:R-:W-:-:S04]  /*1a60*/  IMAD.MOV R10, RZ, RZ, -R7 ;  /* 0x000000ffff0a7224 */ /* 0x002fc800078e0a07 */
[----:B------:R-:W-:-:S04]  /*1a70*/  IMAD R13, R10, R3, RZ ;  /* 0x000000030a0d7224 */ /* 0x000fc800078e02ff */
[----:B------:R-:W-:-:S06]  /*1a80*/  IMAD.HI.U32 R7, R7, R13, R6 ;  /* 0x0000000d07077227 */ /* 0x000fcc00078e0006 */
        /* <DEDUP_REMOVED lines=8> */
[----:B------:R-:W-:Y:S02]  /*1b10*/  @!P2 IMAD.IADD R8, R8, 0x1, -R3 ;  /* 0x000000010808a824 */ /* 0x000fe400078e0a03 */
[-C--:B------:R-:W-:Y:S01]  /*1b20*/  @!P4 IADD3 R10, R10, -R3.reuse, RZ ;  /* 0x800000030a0ac210 */ /* 0x080fe20007ffe0ff */
[----:B------:R-:W-:Y:S02]  /*1b30*/  @!P4 VIADD R7, R7, 0x1 ;  /* 0x000000010707c836 */ /* 0x000fe40000000000 */
[-C--:B------:R-:W-:Y:S01]  /*1b40*/  ISETP.GE.U32.AND P0, PT, R8, R3.reuse, PT ;  /* 0x000000030800720c */ /* 0x080fe20003f06070 */
[----:B------:R-:W-:Y:S01]  /*1b50*/  @!P2 VIADD R6, R6, 0x1 ;  /* 0x000000010606a836 */ /* 0x000fe20000000000 */
[----:B------:R-:W-:Y:S02]  /*1b60*/  ISETP.GE.U32.AND P1, PT, R10, R3, PT ;  /* 0x000000030a00720c */ /* 0x000fe40003f26070 */
[----:B------:R-:W-:-:S09]  /*1b70*/  LOP3.LUT R3, RZ, R16, RZ, 0x33, !PT ;  /* 0x00000010ff037212 */ /* 0x000fd200078e33ff */
[----:B------:R-:W-:Y:S01]  /*1b80*/  @P0 VIADD R6, R6, 0x1 ;  /* 0x0000000106060836 */ /* 0x000fe20000000000 */
[----:B------:R-:W-:Y:S02]  /*1b90*/  ISETP.NE.AND P0, PT, R16, RZ, PT ;  /* 0x000000ff1000720c */ /* 0x000fe40003f05270 */
[----:B------:R-:W-:Y:S01]  /*1ba0*/  @P1 IADD3 R7, R7, 0x1, RZ ;  /* 0x0000000107071810 */ /* 0x000fe20007ffe0ff */
[----:B------:R-:W-:-:S04]  /*1bb0*/  @!P3 IMAD.MOV R6, RZ, RZ, -R6 ;  /* 0x000000ffff06b224 */ /* 0x000fc800078e0a06 */
[----:B------:R-:W-:Y:S01]  /*1bc0*/  @!P5 IMAD.MOV R7, RZ, RZ, -R7 ;  /* 0x000000ffff07d224 */ /* 0x000fe200078e0a07 */
[----:B------:R-:W-:-:S04]  /*1bd0*/  SEL R6, R3, R6, !P0 ;  /* 0x0000000603067207 */ /* 0x000fc80004000000 */
[----:B------:R-:W-:-:S05]  /*1be0*/  SEL R7, R3, R7, !P0 ;  /* 0x0000000703077207 */ /* 0x000fca0004000000 */
[----:B------:R-:W-:-:S06]  /*1bf0*/  IMAD.IADD R7, R6, 0x1, -R7 ;  /* 0x0000000106077824 */ /* 0x000fcc00078e0a07 */
[----:B------:R-:W0:Y:S08]  /*1c00*/  I2F.F64 R6, R7 ;  /* 0x0000000700067312 */ /* 0x000e300000201c00 */
[----:B0-----:R-:W0:Y:S01]  /*1c10*/  MUFU.RCP64H R9, R7 ;  /* 0x0000000700097308 */ /* 0x001e220000001800 */
[----:B------:R-:W-:-:S04]  /*1c20*/  IADD3 R8, R7, 0x300402, RZ ;  /* 0x0030040207087810 */ /* 0x000fc80007ffe0ff */
[----:B------:R-:W-:Y:S02]  /*1c30*/  FSETP.GEU.AND P0, PT, |R8|, 5.8789094863358348022e-39, PT ;  /* 0x004004020800780b */ /* 0x000fe40003f0e200 */
        /* <DEDUP_REMOVED lines=10> */
.L_x_435:
[----:B------:R-:W-:Y:S05]  /*1ce0*/  BSYNC B2 ;  /* 0x0000000000027941 */ /* 0x000fea0003800000 */
.L_x_434:
[----:B------:R-:W-:Y:S01]  /*1cf0*/  IABS R3, R16 ;  /* 0x0000001000037213 */ /* 0x000fe20000000000 */
[----:B------:R-:W-:Y:S01]  /*1d00*/  IMAD.IADD R5, R4, 0x1, R5 ;  /* 0x0000000104057824 */ /* 0x000fe200078e0205 */
[----:B------:R0:W-:Y:S01]  /*1d10*/  STS.64 [R15], R8 ;  /* 0x000000080f007388 */ /* 0x0001e20000000a00 */
[----:B------:R-:W-:Y:S01]  /*1d20*/  BSSY B2, `(.L_x_436) ;  /* 0x0000037000027945 */ /* 0x000fe20003800000 */
[----:B------:R-:W1:Y:S01]  /*1d30*/  I2F.RP R10, R3 ;  /* 0x00000003000a7306 */ /* 0x000e620000209400 */
[C---:B------:R-:W-:Y:S01]  /*1d40*/  IMAD R13, R5.reuse, UR10, RZ ;  /* 0x0000000a050d7c24 */ /* 0x040fe2000f8e02ff */
[----:B------:R-:W-:-:S04]  /*1d50*/  IADD3 R11, R5, 0x1, RZ ;  /* 0x00000001050b7810 */ /* 0x000fc80007ffe0ff */
[----:B------:R-:W-:Y:S01]  /*1d60*/  IABS R20, R13 ;  /* 0x0000000d00147213 */ /* 0x000fe20000000000 */
[----:B------:R-:W-:Y:S01]  /*1d70*/  IMAD R11, R11, UR10, R18 ;  /* 0x0000000a0b0b7c24 */ /* 0x000fe2000f8e0212 */
[----:B------:R-:W-:-:S04]  /*1d80*/  LOP3.LUT R13, R13, R16, RZ, 0x3c, !PT ;  /* 0x000000100d0d7212 */ /* 0x000fc800078e3cff */
[----:B------:R-:W-:Y:S01]  /*1d90*/  ISETP.GE.AND P5, PT, R13, RZ, PT ;  /* 0x000000ff0d00720c */ /* 0x000fe20003fa6270 */
[----:B-1----:R-:W1:Y:S02]  /*1da0*/  MUFU.RCP R10, R10 ;  /* 0x0000000a000a7308 */ /* 0x002e640000001000 */
[----:B-1----:R-:W-:Y:S01]  /*1db0*/  VIADD R6, R10, 0xffffffe ;  /* 0x0ffffffe0a067836 */ /* 0x002fe20000000000 */
[----:B------:R-:W-:Y:S02]  /*1dc0*/  IABS R10, R11 ;  /* 0x0000000b000a7213 */ /* 0x000fe40000000000 */
[----:B------:R-:W-:-:S03]  /*1dd0*/  LOP3.LUT R11, R11, R16, RZ, 0x3c, !PT ;  /* 0x000000100b0b7212 */ /* 0x000fc600078e3cff */
[----:B------:R1:W2:Y:S01]  /*1de0*/  F2I.FTZ.U32.TRUNC.NTZ R7, R6 ;  /* 0x0000000600077305 */ /* 0x0002a2000021f000 */
[----:B------:R-:W-:Y:S01]  /*1df0*/  ISETP.GE.AND P3, PT, R11, RZ, PT ;  /* 0x000000ff0b00720c */ /* 0x000fe20003f66270 */
[----:B-1----:R-:W-:Y:S02]  /*1e00*/  IMAD.MOV.U32 R6, RZ, RZ, RZ ;  /* 0x000000ffff067224 */ /* 0x002fe400078e00ff */
[----:B--2---:R-:W-:-:S04]  /*1e10*/  IMAD.MOV R12, RZ, RZ, -R7 ;  /* 0x000000ffff0c7224 */ /* 0x004fc800078e0a07 */
[----:B------:R-:W-:-:S04]  /*1e20*/  IMAD R19, R12, R3, RZ ;  /* 0x000000030c137224 */ /* 0x000fc800078e02ff */
[----:B------:R-:W-:-:S06]  /*1e30*/  IMAD.HI.U32 R19, R7, R19, R6 ;  /* 0x0000001307137227 */ /* 0x000fcc00078e0006 */
        /* <DEDUP_REMOVED lines=8> */
[--C-:B------:R-:W-:Y:S02]  /*1ec0*/  @!P2 IMAD.IADD R10, R10, 0x1, -R3.reuse ;  /* 0x000000010a0aa824 */ /* 0x100fe400078e0a03 */
[----:B------:R-:W-:Y:S01]  /*1ed0*/  @!P4 IMAD.IADD R12, R12, 0x1, -R3 ;  /* 0x000000010c0cc824 */ /* 0x000fe200078e0a03 */
[----:B------:R-:W-:Y:S01]  /*1ee0*/  @!P4 IADD3 R6, R6, 0x1, RZ ;  /* 0x000000010606c810 */ /* 0x000fe20007ffe0ff */
[----:B------:R-:W-:Y:S01]  /*1ef0*/  @!P2 VIADD R7, R7, 0x1 ;  /* 0x000000010707a836 */ /* 0x000fe20000000000 */
[-C--:B------:R-:W-:Y:S02]  /*1f00*/  ISETP.GE.U32.AND P0, PT, R10, R3.reuse, PT ;  /* 0x000000030a00720c */ /* 0x080fe40003f06070 */
[----:B------:R-:W-:Y:S02]  /*1f10*/  ISETP.GE.U32.AND P1, PT, R12, R3, PT ;  /* 0x000000030c00720c */ /* 0x000fe40003f26070 */
[----:B------:R-:W-:-:S09]  /*1f20*/  LOP3.LUT R3, RZ, R16, RZ, 0x33, !PT ;  /* 0x00000010ff037212 */ /* 0x000fd200078e33ff */
[----:B------:R-:W-:Y:S01]  /*1f30*/  @P0 VIADD R7, R7, 0x1 ;  /* 0x0000000107070836 */ /* 0x000fe20000000000 */
[----:B------:R-:W-:Y:S01]  /*1f40*/  ISETP.NE.AND P0, PT, R16, RZ, PT ;  /* 0x000000ff1000720c */ /* 0x000fe20003f05270 */
[----:B------:R-:W-:Y:S02]  /*1f50*/  @P1 VIADD R6, R6, 0x1 ;  /* 0x0000000106061836 */ /* 0x000fe40000000000 */
[----:B------:R-:W-:-:S03]  /*1f60*/  @!P3 IMAD.MOV R7, RZ, RZ, -R7 ;  /* 0x000000ffff07b224 */ /* 0x000fc600078e0a07 */
[----:B------:R-:W-:Y:S02]  /*1f70*/  @!P5 IADD3 R6, -R6, RZ, RZ ;  /* 0x000000ff0606d210 */ /* 0x000fe40007ffe1ff */
[C---:B------:R-:W-:Y:S02]  /*1f80*/  SEL R7, R3.reuse, R7, !P0 ;  /* 0x0000000703077207 */ /* 0x040fe40004000000 */
[----:B------:R-:W-:-:S05]  /*1f90*/  SEL R6, R3, R6, !P0 ;  /* 0x0000000603067207 */ /* 0x000fca0004000000 */
[----:B------:R-:W-:-:S06]  /*1fa0*/  IMAD.IADD R6, R7, 0x1, -R6 ;  /* 0x0000000107067824 */ /* 0x000fcc00078e0a06 */
[----:B------:R-:W1:Y:S08]  /*1fb0*/  I2F.F64 R6, R6 ;  /* 0x0000000600067312 */ /* 0x000e700000201c00 */
[----:B-1----:R-:W1:Y:S01]  /*1fc0*/  MUFU.RCP64H R11, R7 ;  /* 0x00000007000b7308 */ /* 0x002e620000001800 */
[----:B------:R-:W-:-:S05]  /*1fd0*/  VIADD R10, R7, 0x300402 ;  /* 0x00300402070a7836 */ /* 0x000fca0000000000 */
[----:B------:R-:W-:Y:S01]  /*1fe0*/  FSETP.GEU.AND P0, PT, |R10|, 5.8789094863358348022e-39, PT ;  /* 0x004004020a00780b */ /* 0x000fe20003f0e200 */
[----:B-1----:R-:W-:-:S08]  /*1ff0*/  DFMA R12, -R6, R10, 1 ;  /* 0x3ff00000060c742b */ /* 0x002fd0000000010a */
[----:B------:R-:W-:-:S08]  /*2000*/  DFMA R12, R12, R12, R12 ;  /* 0x0000000c0c0c722b */ /* 0x000fd0000000000c */
[----:B------:R-:W-:-:S08]  /*2010*/  DFMA R12, R10, R12, R10 ;  /* 0x0000000c0a0c722b */ /* 0x000fd0000000000a */
[----:B0-----:R-:W-:-:S08]  /*2020*/  DFMA R8, -R6, R12, 1 ;  /* 0x3ff000000608742b */ /* 0x001fd0000000010c */
[----:B------:R-:W-:Y:S01]  /*2030*/  DFMA R8, R12, R8, R12 ;  /* 0x000000080c08722b */ /* 0x000fe2000000000c */
[----:B------:R-:W-:Y:S10]  /*2040*/  @P0 BRA `(.L_x_437) ;  /* 0x0000000000100947 */ /* 0x000ff40003800000 */
[----:B------:R-:W-:Y:S02]  /*2050*/  LOP3.LUT R10, R7, 0x7fffffff, RZ, 0xc0, !PT ;  /* 0x7fffffff070a7812 */ /* 0x000fe400078ec0ff */
[----:B------:R-:W-:-:S03]  /*2060*/  MOV R3, 0x2090 ;  /* 0x0000209000037802 */ /* 0x000fc60000000f00 */
[----:B------:R-:W-:-:S07]  /*2070*/  VIADD R10, R10, 0xfff00000 ;  /* 0xfff000000a0a7836 */ /* 0x000fce0000000000 */
[----:B------:R-:W-:Y:S05]  /*2080*/  CALL.REL.NOINC `($__internal_10_$__cuda_sm20_dblrcp_rn_slowpath_v3) ;  /* 0x0000002c00987944 */ /* 0x000fea0003c00000 */
.L_x_437:
[----:B------:R-:W-:Y:S05]  /*2090*/  BSYNC B2 ;  /* 0x0000000000027941 */ /* 0x000fea0003800000 */
.L_x_436:
[----:B------:R-:W-:Y:S01]  /*20a0*/  IABS R3, R16 ;  /* 0x0000001000037213 */ /* 0x000fe20000000000 */
[----:B------:R-:W-:Y:S01]  /*20b0*/  IMAD.IADD R5, R4, 0x1, R5 ;  /* 0x0000000104057824 */ /* 0x000fe200078e0205 */
[----:B------:R-:W-:Y:S01]  /*20c0*/  BSSY B2, `(.L_x_438) ;  /* 0x0000039000027945 */ /* 0x000fe20003800000 */
[----:B------:R-:W-:Y:S01]  /*20d0*/  IMAD R15, R17, 0x8, R15 ;  /* 0x00000008110f7824 */ /* 0x000fe200078e020f */
[----:B------:R-:W0:Y:S01]  /*20e0*/  I2F.RP R10, R3 ;  /* 0x00000003000a7306 */ /* 0x000e220000209400 */
[C---:B------:R-:W-:Y:S02]  /*20f0*/  VIADD R11, R5.reuse, 0x1 ;  /* 0x00000001050b7836 */ /* 0x040fe40000000000 */
[----:B------:R-:W-:Y:S01]  /*2100*/  IMAD R13, R5, UR10, RZ ;  /* 0x0000000a050d7c24 */ /* 0x000fe2000f8e02ff */
[----:B------:R1:W-:Y:S01]  /*2110*/  STS.64 [R15], R8 ;  /* 0x000000080f007388 */ /* 0x0003e20000000a00 */
[----:B------:R-:W-:-:S03]  /*2120*/  IMAD R11, R11, UR10, R18 ;  /* 0x0000000a0b0b7c24 */ /* 0x000fc6000f8e0212 */
[----:B------:R-:W-:Y:S02]  /*2130*/  IABS R20, R13 ;  /* 0x0000000d00147213 */ /* 0x000fe40000000000 */
[----:B------:R-:W-:-:S04]  /*2140*/  LOP3.LUT R13, R13, R16, RZ, 0x3c, !PT ;  /* 0x000000100d0d7212 */ /* 0x000fc800078e3cff */
[----:B------:R-:W-:Y:S01]  /*2150*/  ISETP.GE.AND P5, PT, R13, RZ, PT ;  /* 0x000000ff0d00720c */ /* 0x000fe20003fa6270 */
[----:B0-----:R-:W0:Y:S02]  /*2160*/  MUFU.RCP R10, R10 ;  /* 0x0000000a000a7308 */ /* 0x001e240000001000 */
[----:B0-----:R-:W-:Y:S02]  /*2170*/  IADD3 R6, R10, 0xffffffe, RZ ;  /* 0x0ffffffe0a067810 */ /* 0x001fe40007ffe0ff */
[----:B------:R-:W-:-:S04]  /*2180*/  IABS R10, R11 ;  /* 0x0000000b000a7213 */ /* 0x000fc80000000000 */
[----:B------:R0:W2:Y:S01]  /*2190*/  F2I.FTZ.U32.TRUNC.NTZ R7, R6 ;  /* 0x0000000600077305 */ /* 0x0000a2000021f000 */
[----:B------:R-:W-:-:S04]  /*21a0*/  LOP3.LUT R11, R11, R16, RZ, 0x3c, !PT ;  /* 0x000000100b0b7212 */ /* 0x000fc800078e3cff */
[----:B------:R-:W-:Y:S02]  /*21b0*/  ISETP.GE.AND P3, PT, R11, RZ, PT ;  /* 0x000000ff0b00720c */ /* 0x000fe40003f66270 */
[----:B0-----:R-:W-:Y:S01]  /*21c0*/  MOV R6, RZ ;  /* 0x000000ff00067202 */ /* 0x001fe20000000f00 */
[----:B--2---:R-:W-:-:S04]  /*21d0*/  IMAD.MOV R12, RZ, RZ, -R7 ;  /* 0x000000ffff0c7224 */ /* 0x004fc800078e0a07 */
        /* <DEDUP_REMOVED lines=32> */
[----:B-1----:R-:W-:-:S08]  /*23e0*/  DFMA R8, -R6, R12, 1 ;  /* 0x3ff000000608742b */ /* 0x002fd0000000010c */
[----:B------:R-:W-:Y:S01]  /*23f0*/  DFMA R8, R12, R8, R12 ;  /* 0x000000080c08722b */ /* 0x000fe2000000000c */
[----:B------:R-:W-:Y:S10]  /*2400*/  @P0 BRA `(.L_x_439) ;  /* 0x0000000000100947 */ /* 0x000ff40003800000 */
[----:B------:R-:W-:Y:S02]  /*2410*/  LOP3.LUT R10, R7, 0x7fffffff, RZ, 0xc0, !PT ;  /* 0x7fffffff070a7812 */ /* 0x000fe400078ec0ff */
[----:B------:R-:W-:-:S03]  /*2420*/  MOV R3, 0x2450 ;  /* 0x0000245000037802 */ /* 0x000fc60000000f00 */
[----:B------:R-:W-:-:S07]  /*2430*/  VIADD R10, R10, 0xfff00000 ;  /* 0xfff000000a0a7836 */ /* 0x000fce0000000000 */
[----:B------:R-:W-:Y:S05]  /*2440*/  CALL.REL.NOINC `($__internal_10_$__cuda_sm20_dblrcp_rn_slowpath_v3) ;  /* 0x0000002800a87944 */ /* 0x000fea0003c00000 */
.L_x_439:
[----:B------:R-:W-:Y:S05]  /*2450*/  BSYNC B2 ;  /* 0x0000000000027941 */ /* 0x000fea0003800000 */
.L_x_438:
[----:B------:R-:W-:Y:S01]  /*2460*/  IABS R3, R16 ;  /* 0x0000001000037213 */ /* 0x000fe20000000000 */
[----:B------:R-:W-:Y:S01]  /*2470*/  BSSY B2, `(.L_x_440) ;  /* 0x000003a000027945 */ /* 0x000fe20003800000 */
[----:B------:R-:W-:Y:S02]  /*2480*/  IADD3 R5, R4, R5, RZ ;  /* 0x0000000504057210 */ /* 0x000fe40007ffe0ff */
[----:B------:R-:W0:Y:S01]  /*2490*/  I2F.RP R10, R3 ;  /* 0x00000003000a7306 */ /* 0x000e220000209400 */
[----:B------:R-:W-:Y:S02]  /*24a0*/  LEA R15, R17, R15, 0x3 ;  /* 0x0000000f110f7211 */ /* 0x000fe400078e18ff */
[C---:B------:R-:W-:Y:S02]  /*24b0*/  VIADD R11, R5.reuse, 0x1 ;  /* 0x00000001050b7836 */ /* 0x040fe40000000000 */
[----:B------:R-:W-:Y:S01]  /*24c0*/  IMAD R13, R5, UR10, RZ ;  /* 0x0000000a050d7c24 */ /* 0x000fe2000f8e02ff */
[----:B------:R1:W-:Y:S01]  /*24d0*/  STS.64 [R15], R8 ;  /* 0x000000080f007388 */ /* 0x0003e20000000a00 */
[----:B------:R-:W-:-:S03]  /*24e0*/  IMAD R11, R11, UR10, R18 ;  /* 0x0000000a0b0b7c24 */ /* 0x000fc6000f8e0212 */
[----:B------:R-:W-:Y:S02]  /*24f0*/  IABS R20, R13 ;  /* 0x0000000d00147213 */ /* 0x000fe40000000000 */
[-C--:B------:R-:W-:Y:S01]  /*2500*/  LOP3.LUT R13, R13, R16.reuse, RZ, 0x3c, !PT ;  /* 0x000000100d0d7212 */ /* 0x080fe200078e3cff */
[----:B0-----:R-:W0:Y:S03]  /*2510*/  MUFU.RCP R10, R10 ;  /* 0x0000000a000a7308 */ /* 0x001e260000001000 */
[----:B------:R-:W-:Y:S01]  /*2520*/  ISETP.GE.AND P5, PT, R13, RZ, PT ;  /* 0x000000ff0d00720c */ /* 0x000fe20003fa6270 */
[----:B0-----:R-:W-:Y:S01]  /*2530*/  VIADD R6, R10, 0xffffffe ;  /* 0x0ffffffe0a067836 */ /* 0x001fe20000000000 */
[----:B------:R-:W-:Y:S02]  /*2540*/  IABS R10, R11 ;  /* 0x0000000b000a7213 */ /* 0x000fe40000000000 */
[----:B------:R-:W-:Y:S01]  /*2550*/  LOP3.LUT R11, R11, R16, RZ, 0x3c, !PT ;  /* 0x000000100b0b7212 */ /* 0x000fe200078e3cff */
[----:B------:R0:W2:Y:S03]  /*2560*/  F2I.FTZ.U32.TRUNC.NTZ R7, R6 ;  /* 0x0000000600077305 */ /* 0x0000a6000021f000 */
[----:B------:R-:W-:Y:S01]  /*2570*/  ISETP.GE.AND P3, PT, R11, RZ, PT ;  /* 0x000000ff0b00720c */ /* 0x000fe20003f66270 */
[----:B0-----:R-:W-:-:S02]  /*2580*/  IMAD.MOV.U32 R6, RZ, RZ, RZ ;  /* 0x000000ffff067224 */ /* 0x001fc400078e00ff */
[----:B--2---:R-:W-:-:S04]  /*2590*/  IMAD.MOV R12, RZ, RZ, -R7 ;  /* 0x000000ffff0c7224 */ /* 0x004fc800078e0a07 */
[----:B------:R-:W-:-:S04]  /*25a0*/  IMAD R19, R12, R3, RZ ;  /* 0x000000030c137224 */ /* 0x000fc800078e02ff */
[----:B------:R-:W-:-:S06]  /*25b0*/  IMAD.HI.U32 R19, R7, R19, R6 ;  /* 0x0000001307137227 */ /* 0x000fcc00078e0006 */
[----:B------:R-:W-:-:S04]  /*25c0*/  IMAD.HI.U32 R7, R19, R10, RZ ;  /* 0x0000000a13077227 */ /* 0x000fc800078e00ff */
[----:B------:R-:W-:Y:S01]  /*25d0*/  IMAD.HI.U32 R6, R19, R20, RZ ;  /* 0x0000001413067227 */ /* 0x000fe200078e00ff */
[----:B------:R-:W-:-:S03]  /*25e0*/  IADD3 R12, -R7, RZ, RZ ;  /* 0x000000ff070c7210 */ /* 0x000fc60007ffe1ff */
[----:B------:R-:W-:Y:S02]  /*25f0*/  IMAD.MOV R19, RZ, RZ, -R6 ;  /* 0x000000ffff137224 */ /* 0x000fe400078e0a06 */
        /* <DEDUP_REMOVED lines=9> */
[----:B------:R-:W-:Y:S02]  /*2690*/  ISETP.GE.U32.AND P1, PT, R12, R3, PT ;  /* 0x000000030c00720c */ /* 0x000fe40003f26070 */
[----:B------:R-:W-:-:S09]  /*26a0*/  LOP3.LUT R3, RZ, R16, RZ, 0x33, !PT ;  /* 0x00000010ff037212 */ /* 0x000fd200078e33ff */
[----:B------:R-:W-:Y:S01]  /*26b0*/  @P0 VIADD R7, R7, 0x1 ;  /* 0x0000000107070836 */ /* 0x000fe20000000000 */
[----:B------:R-:W-:Y:S01]  /*26c0*/  ISETP.NE.AND P0, PT, R16, RZ, PT ;  /* 0x000000ff1000720c */ /* 0x000fe20003f05270 */
[----:B------:R-:W-:-:S03]  /*26d0*/  @P1 VIADD R6, R6, 0x1 ;  /* 0x0000000106061836 */ /* 0x000fc60000000000 */
[----:B------:R-:W-:Y:S01]  /*26e0*/  @!P3 IADD3 R7, -R7, RZ, RZ ;  /* 0x000000ff0707b210 */ /* 0x000fe20007ffe1ff */
[----:B------:R-:W-:-:S03]  /*26f0*/  @!P5 IMAD.MOV R6, RZ, RZ, -R6 ;  /* 0x000000ffff06d224 */ /* 0x000fc600078e0a06 */
[C---:B------:R-:W-:Y:S02]  /*2700*/  SEL R7, R3.reuse, R7, !P0 ;  /* 0x0000000703077207 */ /* 0x040fe40004000000 */
[----:B------:R-:W-:-:S05]  /*2710*/  SEL R6, R3, R6, !P0 ;  /* 0x0000000603067207 */ /* 0x000fca0004000000 */
[----:B------:R-:W-:-:S06]  /*2720*/  IMAD.IADD R6, R7, 0x1, -R6 ;  /* 0x0000000107067824 */ /* 0x000fcc00078e0a06 */
[----:B------:R-:W0:Y:S08]  /*2730*/  I2F.F64 R6, R6 ;  /* 0x0000000600067312 */ /* 0x000e300000201c00 */
[----:B0-----:R-:W0:Y:S01]  /*2740*/  MUFU.RCP64H R11, R7 ;  /* 0x00000007000b7308 */ /* 0x001e220000001800 */
[----:B------:R-:W-:-:S05]  /*2750*/  VIADD R10, R7, 0x300402 ;  /* 0x00300402070a7836 */ /* 0x000fca0000000000 */
[----:B------:R-:W-:Y:S01]  /*2760*/  FSETP.GEU.AND P0, PT, |R10|, 5.8789094863358348022e-39, PT ;  /* 0x004004020a00780b */ /* 0x000fe20003f0e200 */
        /* <DEDUP_REMOVED lines=10> */
.L_x_441:
[----:B------:R-:W-:Y:S05]  /*2810*/  BSYNC B2 ;  /* 0x0000000000027941 */ /* 0x000fea0003800000 */
.L_x_440:
[----:B------:R-:W-:Y:S02]  /*2820*/  IMAD R3, R17, 0x8, R15 ;  /* 0x0000000811037824 */ /* 0x000fe400078e020f */
[----:B------:R-:W-:-:S03]  /*2830*/  IMAD.IADD R5, R4, 0x1, R5 ;  /* 0x0000000104057824 */ /* 0x000fc600078e0205 */
[----:B------:R3:W-:Y:S01]  /*2840*/  STS.64 [R3], R8 ;  /* 0x0000000803007388 */ /* 0x0007e20000000a00 */
[----:B------:R-:W-:Y:S02]  /*2850*/  LEA R15, R17, R3, 0x3 ;  /* 0x00000003110f7211 */ /* 0x000fe400078e18ff */
[----:B------:R-:W-:-:S13]  /*2860*/  ISETP.GE.AND P0, PT, R5, UR11, PT ;  /* 0x0000000b05007c0c */ /* 0x000fda000bf06270 */
[----:B---3--:R-:W-:Y:S05]  /*2870*/  @!P0 BRA `(.L_x_442) ;  /* 0xfffffff000388947 */ /* 0x008fea000383ffff */
.L_x_428:
[----:B------:R-:W-:Y:S05]  /*2880*/  BSYNC B1 ;  /* 0x0000000000017941 */ /* 0x000fea0003800000 */
.L_x_427:
[----:B-1----:R-:W1:Y:S01]  /*2890*/  LDC R9, c[0x0][0x234] ;  /* 0x00008d00ff097b82 */ /* 0x002e620000000800 */
[----:B------:R-:W-:Y:S01]  /*28a0*/  ULDC UR10, c[0x0][0x234] ;  /* 0x00008d00000a7ab9 */ /* 0x000fe20000000800 */
[----:B------:R-:W-:Y:S01]  /*28b0*/  ULDC UR5, c[0x0][0x22c] ;  /* 0x00008b0000057ab9 */ /* 0x000fe20000000800 */
[----:B------:R-:W-:Y:S01]  /*28c0*/  ULDC UR9, c[0x0][0x22c] ;  /* 0x00008b0000097ab9 */ /* 0x000fe20000000800 */
[----:B------:R-:W-:Y:S01]  /*28d0*/  BSSY B1, `(.L_x_443) ;  /* 0x000015f000017945 */ /* 0x000fe20003800000 */
[----:B-1----:R-:W-:-:S13]  /*28e0*/  ISETP.GE.AND P0, PT, R14, R9, PT ;  /* 0x000000090e00720c */ /* 0x002fda0003f06270 */
[----:B------:R-:W-:Y:S05]  /*28f0*/  @P0 BRA `(.L_x_444) ;  /* 0x0000001400700947 */ /* 0x000fea0003800000 */
[----:B------:R-:W1:Y:S01]  /*2900*/  I2F.U32.RP R5, R4 ;  /* 0x0000000400057306 */ /* 0x000e620000209000 */
[----:B------:R-:W3:Y:S01]  /*2910*/  S2R R3, SR_TID.Z ;  /* 0x0000000000037919 */ /* 0x000ee20000002300 */
[----:B0-2---:R-:W-:Y:S01]  /*2920*/  IMAD.MOV R11, RZ, RZ, -R4 ;  /* 0x000000ffff0b7224 */ /* 0x005fe200078e0a04 */
[----:B------:R-:W-:Y:S01]  /*2930*/  ISETP.NE.U32.AND P2, PT, R4, RZ, PT ;  /* 0x000000ff0400720c */ /* 0x000fe20003f45070 */
[----:B------:R-:W-:Y:S01]  /*2940*/  BSSY B2, `(.L_x_445) ;  /* 0x000005d000027945 */ /* 0x000fe20003800000 */
[----:B------:R-:W0:Y:S01]  /*2950*/  S2R R10, SR_TID.Y ;  /* 0x00000000000a7919 */ /* 0x000e220000002200 */
[----:B------:R-:W-:Y:S01]  /*2960*/  VIADD R18, R9, 0xffffffff ;  /* 0xffffffff09127836 */ /* 0x000fe20000000000 */
[----:B------:R-:W2:Y:S01]  /*2970*/  S2R R8, SR_TID.X ;  /* 0x0000000000087919 */ /* 0x000ea20000002100 */
[----:B-1----:R-:W1:Y:S02]  /*2980*/  MUFU.RCP R5, R5 ;  /* 0x0000000500057308 */ /* 0x002e640000001000 */
[----:B-1----:R-:W-:-:S02]  /*2990*/  VIADD R6, R5, 0xffffffe ;  /* 0x0ffffffe05067836 */ /* 0x002fc40000000000 */
[----:B---3--:R-:W-:-:S04]  /*29a0*/  VIADD R3, R3, UR8 ;  /* 0x0000000803037c36 */ /* 0x008fc80008000000 */
[----:B------:R1:W3:Y:S01]  /*29b0*/  F2I.FTZ.U32.TRUNC.NTZ R7, R6 ;  /* 0x0000000600077305 */ /* 0x0002e2000021f000 */
[----:B0-----:R-:W-:-:S04]  /*29c0*/  IMAD R3, R3, UR7, R10 ;  /* 0x0000000703037c24 */ /* 0x001fc8000f8e020a */
[----:B--2---:R-:W-:Y:S01]  /*29d0*/  IMAD R3, R3, R2, R8 ;  /* 0x0000000203037224 */ /* 0x004fe200078e0208 */
[----:B-1----:R-:W-:-:S04]  /*29e0*/  MOV R6, RZ ;  /* 0x000000ff00067202 */ /* 0x002fc80000000f00 */
[----:B------:R-:W-:Y:S01]  /*29f0*/  LOP3.LUT R3, RZ, R3, RZ, 0x33, !PT ;  /* 0x00000003ff037212 */ /* 0x000fe200078e33ff */
[----:B---3--:R-:W-:-:S03]  /*2a00*/  IMAD R11, R11, R7, RZ ;  /* 0x000000070b0b7224 */ /* 0x008fc600078e02ff */
[----:B------:R-:W-:Y:S01]  /*2a10*/  IADD3 R3, R3, R9, R4 ;  /* 0x0000000903037210 */ /* 0x000fe20007ffe004 */
        /* <DEDUP_REMOVED lines=10> */
[----:B------:R-:W-:-:S05]  /*2ac0*/  @!P2 LOP3.LUT R16, RZ, R4, RZ, 0x33, !PT ;  /* 0x00000004ff10a212 */ /* 0x000fca00078e33ff */
[----:B------:R-:W-:-:S05]  /*2ad0*/  VIADD R3, R16, 0x1 ;  /* 0x0000000110037836 */ /* 0x000fca0000000000 */
[----:B------:R-:W-:-:S13]  /*2ae0*/  LOP3.LUT P0, R15, R3, 0x3, RZ, 0xc0, !PT ;  /* 0x00000003030f7812 */ /* 0x000fda000780c0ff */
[----:B------:R-:W-:Y:S05]  /*2af0*/  @!P0 BRA `(.L_x_446) ;  /* 0x0000000400048947 */ /* 0x000fea0003800000 */
[----:B------:R-:W0:Y:S01]  /*2b00*/  LDC R17, c[0x0][0x234] ;  /* 0x00008d00ff117b82 */ /* 0x000e220000000800 */
[----:B------:R-:W-:-:S07]  /*2b10*/  MOV R5, R14 ;  /* 0x0000000e00057202 */ /* 0x000fce0000000f00 */
.L_x_449:
        /* <DEDUP_REMOVED lines=13> */
[----:B0-----:R-:W-:Y:S01]  /*2bf0*/  HFMA2.MMA R6, -RZ, RZ, 0, 0 ;  /* 0x00000000ff067435 */ /* 0x001fe200000001ff */
[----:B-1----:R-:W-:-:S04]  /*2c00*/  IMAD.MOV R12, RZ, RZ, -R7 ;  /* 0x000000ffff0c7224 */ /* 0x002fc800078e0a07 */
[----:B------:R-:W-:Y:S01]  /*2c10*/  IMAD R9, R12, R3, RZ ;  /* 0x000000030c097224 */ /* 0x000fe200078e02ff */
[----:B------:R-:W-:Y:S02]  /*2c20*/  IABS R12, R8 ;  /* 0x00000008000c7213 */ /* 0x000fe40000000000 */
[----:B------:R-:W-:Y:S02]  /*2c30*/  LOP3.LUT R8, R8, R17, RZ, 0x3c, !PT ;  /* 0x0000001108087212 */ /* 0x000fe400078e3cff */
[----:B------:R-:W-:Y:S02]  /*2c40*/  IMAD.HI.U32 R7, R7, R9, R6 ;  /* 0x0000000907077227 */ /* 0x000fe400078e0006 */
[----:B------:R-:W-:-:S04]  /*2c50*/  ISETP.GE.AND P3, PT, R8, RZ, PT ;  /* 0x000000ff0800720c */ /* 0x000fc80003f66270 */
        /* <DEDUP_REMOVED lines=18> */
[----:B------:R-:W-:Y:S01]  /*2d80*/  @!P3 IMAD.MOV R6, RZ, RZ, -R6 ;  /* 0x000000ffff06b224 */ /* 0x000fe200078e0a06 */
[----:B------:R-:W-:-:S03]  /*2d90*/  ISETP.NE.AND P1, PT, R15, RZ, PT ;  /* 0x000000ff0f00720c */ /* 0x000fc60003f25270 */
[----:B------:R-:W-:Y:S01]  /*2da0*/  @!P5 IMAD.MOV R7, RZ, RZ, -R7 ;  /* 0x000000ffff07d224 */ /* 0x000fe200078e0a07 */
[----:B------:R-:W-:-:S04]  /*2db0*/  SEL R6, R3, R6, !P0 ;  /* 0x0000000603067207 */ /* 0x000fc80004000000 */
[----:B------:R-:W-:-:S05]  /*2dc0*/  SEL R3, R3, R7, !P0 ;  /* 0x0000000703037207 */ /* 0x000fca0004000000 */
[----:B------:R-:W-:-:S04]  /*2dd0*/  IMAD.IADD R3, R6, 0x1, -R3 ;  /* 0x0000000106037824 */ /* 0x000fc800078e0a03 */
        /* <DEDUP_REMOVED lines=14> */
.L_x_448:
[----:B------:R-:W-:Y:S05]  /*2ec0*/  BSYNC B3 ;  /* 0x0000000000037941 */ /* 0x000fea0003800000 */
.L_x_447:
[----:B------:R-:W-:Y:S01]  /*2ed0*/  IMAD R3, R5, 0x8, R0 ;  /* 0x0000000805037824 */ /* 0x000fe200078e0200 */
[----:B------:R-:W-:-:S04]  /*2ee0*/  IADD3 R5, R4, R5, RZ ;  /* 0x0000000504057210 */ /* 0x000fc80007ffe0ff */
[----:B------:R1:W-:Y:S01]  /*2ef0*/  STS.64 [R3], R8 ;  /* 0x0000000803007388 */ /* 0x0003e20000000a00 */
[----:B------:R-:W-:Y:S05]  /*2f00*/  @P1 BRA `(.L_x_449) ;  /* 0xfffffffc00041947 */ /* 0x000fea000383ffff */
.L_x_446:
[----:B------:R-:W-:Y:S05]  /*2f10*/  BSYNC B2 ;  /* 0x0000000000027941 */ /* 0x000fea0003800000 */
.L_x_445:
[----:B------:R-:W-:-:S13]  /*2f20*/  ISETP.GE.U32.AND P0, PT, R16, 0x3, PT ;  /* 0x000000031000780c */ /* 0x000fda0003f06070 */
[----:B------:R-:W-:Y:S05]  /*2f30*/  @!P0 BRA `(.L_x_444) ;  /* 0x0000000c00e08947 */ /* 0x000fea0003800000 */
[----:B-1----:R-:W2:Y:S01]  /*2f40*/  LDL R3, [R1] ;  /* 0x0000000001037983 */ /* 0x002ea20000100800 */
[----:B------:R-:W0:Y:S01]  /*2f50*/  LDC R16, c[0x0][0x234] ;  /* 0x00008d00ff107b82 */ /* 0x000e220000000800 */
[----:B------:R-:W-:-:S06]  /*2f60*/  UIMAD UR6, UR7, UR8, URZ ;  /* 0x00000008070672a4 */ /* 0x000fcc000f8e023f */
[----:B------:R-:W-:Y:S02]  /*2f70*/  IMAD R17, R2, UR6, RZ ;  /* 0x0000000602117c24 */ /* 0x000fe4000f8e02ff */
[----:B--2---:R-:W-:-:S05]  /*2f80*/  IMAD R15, R5, 0x2, R3 ;  /* 0x00000002050f7824 */ /* 0x004fca00078e0203 */
[----:B0-----:R-:W-:-:S07]  /*2f90*/  LEA R15, R15, UR4, 0x2 ;  /* 0x000000040f0f7c11 */ /* 0x001fce000f8e10ff */
.L_x_458:
        /* <DEDUP_REMOVED lines=14> */
[----:B------:R-:W-:Y:S01]  /*3080*/  ISETP.GE.AND P3, PT, R9, RZ, PT ;  /* 0x000000ff0900720c */ /* 0x000fe20003f66270 */
[----:B0-----:R-:W-:Y:S01]  /*3090*/  IMAD.MOV.U32 R6, RZ, RZ, RZ ;  /* 0x000000ffff067224 */ /* 0x001fe200078e00ff */
[----:B-1----:R-:W-:-:S05]  /*30a0*/  IADD3 R10, RZ, -R7, RZ ;  /* 0x80000007ff0a7210 */ /* 0x002fca0007ffe0ff */
        /* <DEDUP_REMOVED lines=19> */
[----:B------:R-:W-:Y:S02]  /*31e0*/  @P1 VIADD R7, R7, 0x1 ;  /* 0x0000000107071836 */ /* 0x000fe40000000000 */
[----:B------:R-:W-:Y:S02]  /*31f0*/  @!P3 IMAD.MOV R6, RZ, RZ, -R6 ;  /* 0x000000ffff06b224 */ /* 0x000fe400078e0a06 */
[----:B------:R-:W-:-:S03]  /*3200*/  @!P5 IMAD.MOV R7, RZ, RZ, -R7 ;  /* 0x000000ffff07d224 */ /* 0x000fc600078e0a07 */
[C---:B------:R-:W-:Y:S02]  /*3210*/  SEL R6, R3.reuse, R6, !P0 ;  /* 0x0000000603067207 */ /* 0x040fe40004000000 */
[----:B------:R-:W-:-:S04]  /*3220*/  SEL R7, R3, R7, !P0 ;  /* 0x0000000703077207 */ /* 0x000fc80004000000 */
[----:B------:R-:W-:-:S06]  /*3230*/  IADD3 R7, R6, -R7, RZ ;  /* 0x8000000706077210 */ /* 0x000fcc0007ffe0ff */
        /* <DEDUP_REMOVED lines=14> */
.L_x_451:
[----:B------:R-:W-:Y:S05]  /*3320*/  BSYNC B2 ;  /* 0x0000000000027941 */ /* 0x000fea0003800000 */
.L_x_450:
[----:B------:R-:W-:Y:S01]  /*3330*/  IABS R3, R16 ;  /* 0x0000001000037213 */ /* 0x000fe20000000000 */
[----:B------:R0:W-:Y:S01]  /*3340*/  STS.64 [R15], R8 ;  /* 0x000000080f007388 */ /* 0x0001e20000000a00 */
[----:B------:R-:W-:Y:S01]  /*3350*/  IADD3 R5, R4, R5, RZ ;  /* 0x0000000504057210 */ /* 0x000fe20007ffe0ff */
[----:B------:R-:W-:Y:S01]  /*3360*/  BSSY B2, `(.L_x_452) ;  /* 0x0000037000027945 */ /* 0x000fe20003800000 */
[----:B------:R-:W1:Y:S03]  /*3370*/  I2F.RP R10, R3 ;  /* 0x00000003000a7306 */ /* 0x000e660000209400 */
[C---:B------:R-:W-:Y:S02]  /*3380*/  VIADD R11, R5.reuse, 0x1 ;  /* 0x00000001050b7836 */ /* 0x040fe40000000000 */
[----:B------:R-:W-:Y:S02]  /*3390*/  IMAD R13, R5, UR9, RZ ;  /* 0x00000009050d7c24 */ /* 0x000fe4000f8e02ff */
[----:B------:R-:W-:-:S03]  /*33a0*/  IMAD R11, R11, UR9, R18 ;  /* 0x000000090b0b7c24 */ /* 0x000fc6000f8e0212 */
[----:B------:R-:W-:Y:S02]  /*33b0*/  IABS R20, R13 ;  /* 0x0000000d00147213 */ /* 0x000fe40000000000 */
[-C--:B------:R-:W-:Y:S01]  /*33c0*/  LOP3.LUT R13, R13, R16.reuse, RZ, 0x3c, !PT ;  /* 0x000000100d0d7212 */ /* 0x080fe200078e3cff */
[----:B-1----:R-:W1:Y:S03]  /*33d0*/  MUFU.RCP R10, R10 ;  /* 0x0000000a000a7308 */ /* 0x002e660000001000 */
[----:B------:R-:W-:Y:S01]  /*33e0*/  ISETP.GE.AND P5, PT, R13, RZ, PT ;  /* 0x000000ff0d00720c */ /* 0x000fe20003fa6270 */
[----:B-1----:R-:W-:Y:S01]  /*33f0*/  VIADD R6, R10, 0xffffffe ;  /* 0x0ffffffe0a067836 */ /* 0x002fe20000000000 */
[----:B------:R-:W-:Y:S02]  /*3400*/  IABS R10, R11 ;  /* 0x0000000b000a7213 */ /* 0x000fe40000000000 */
[----:B------:R-:W-:Y:S01]  /*3410*/  LOP3.LUT R11, R11, R16, RZ, 0x3c, !PT ;  /* 0x000000100b0b7212 */ /* 0x000fe200078e3cff */
[----:B------:R1:W2:Y:S03]  /*3420*/  F2I.FTZ.U32.TRUNC.NTZ R7, R6 ;  /* 0x0000000600077305 */ /* 0x0002a6000021f000 */
[----:B------:R-:W-:Y:S01]  /*3430*/  ISETP.GE.AND P3, PT, R11, RZ, PT ;  /* 0x000000ff0b00720c */ /* 0x000fe20003f66270 */
[----:B-1----:R-:W-:-:S02]  /*3440*/  IMAD.MOV.U32 R6, RZ, RZ, RZ ;  /* 0x000000ffff067224 */ /* 0x002fc400078e00ff */
        /* <DEDUP_REMOVED lines=37> */
[----:B------:R-:W-:Y:S02]  /*36a0*/  MOV R3, 0x36d0 ;  /* 0x000036d000037802 */ /* 0x000fe40000000f00 */
[----:B------:R-:W-:-:S07]  /*36b0*/  IADD3 R10, R10, -0x100000, RZ ;  /* 0xfff000000a0a7810 */ /* 0x000fce0007ffe0ff */
[----:B------:R-:W-:Y:S05]  /*36c0*/  CALL.REL.NOINC `($__internal_10_$__cuda_sm20_dblrcp_rn_slowpath_v3) ;  /* 0x0000001800087944 */ /* 0x000fea0003c00000 */
.L_x_453:
[----:B------:R-:W-:Y:S05]  /*36d0*/  BSYNC B2 ;  /* 0x0000000000027941 */ /* 0x000fea0003800000 */
.L_x_452:
        /* <DEDUP_REMOVED lines=16> */
[----:B------:R0:W2:Y:S01]  /*37e0*/  F2I.FTZ.U32.TRUNC.NTZ R7, R6 ;  /* 0x0000000600077305 */ /* 0x0000a2000021f000 */
[----:B------:R-:W-:Y:S01]  /*37f0*/  ISETP.GE.AND P3, PT, R11, RZ, PT ;  /* 0x000000ff0b00720c */ /* 0x000fe20003f66270 */
[----:B0-----:R-:W-:Y:S01]  /*3800*/  IMAD.MOV.U32 R6, RZ, RZ, RZ ;  /* 0x000000ffff067224 */ /* 0x001fe200078e00ff */
[----:B--2---:R-:W-:-:S05]  /*3810*/  IADD3 R12, RZ, -R7, RZ ;  /* 0x80000007ff0c7210 */ /* 0x004fca0007ffe0ff */
        /* <DEDUP_REMOVED lines=39> */
.L_x_455:
[----:B------:R-:W-:Y:S05]  /*3a90*/  BSYNC B2 ;  /* 0x0000000000027941 */ /* 0x000fea0003800000 */
.L_x_454:
        /* <DEDUP_REMOVED lines=59> */
.L_x_457:
[----:B------:R-:W-:Y:S05]  /*3e50*/  BSYNC B2 ;  /* 0x0000000000027941 */ /* 0x000fea0003800000 */
.L_x_456:
[----:B------:R-:W-:Y:S01]  /*3e60*/  IMAD R3, R17, 0x8, R15 ;  /* 0x0000000811037824 */ /* 0x000fe200078e020f */
[----:B------:R-:W-:-:S03]  /*3e70*/  IADD3 R5, R4, R5, RZ ;  /* 0x0000000504057210 */ /* 0x000fc60007ffe0ff */
[----:B------:R-:W-:Y:S01]  /*3e80*/  IMAD R15, R17, 0x8, R3 ;  /* 0x00000008110f7824 */ /* 0x000fe200078e0203 */
[----:B------:R3:W-:Y:S01]  /*3e90*/  STS.64 [R3], R8 ;  /* 0x0000000803007388 */ /* 0x0007e20000000a00 */
[----:B------:R-:W-:-:S13]  /*3ea0*/  ISETP.GE.AND P0, PT, R5, UR10, PT ;  /* 0x0000000a05007c0c */ /* 0x000fda000bf06270 */
[----:B---3--:R-:W-:Y:S05]  /*3eb0*/  @!P0 BRA `(.L_x_458) ;  /* 0xfffffff000388947 */ /* 0x008fea000383ffff */
.L_x_444:
[----:B------:R-:W-:Y:S05]  /*3ec0*/  BSYNC B1 ;  /* 0x0000000000017941 */ /* 0x000fea0003800000 */
.L_x_443:
[----:B------:R-:W3:Y:S01]  /*3ed0*/  LDC R5, c[0x0][0x14] ;  /* 0x00000500ff057b82 */ /* 0x000ee20000000800 */
[----:B------:R-:W-:Y:S01]  /*3ee0*/  ULDC UR9, c[0x0][0x23c] ;  /* 0x00008f0000097ab9 */ /* 0x000fe20000000800 */
[----:B------:R-:W-:Y:S06]  /*3ef0*/  BSSY B0, `(.L_x_459) ;  /* 0x0000036000007945 */ /* 0x000fec0003800000 */
[----:B--2---:R-:W2:Y:S08]  /*3f00*/  LDC R16, c[0x0][0x10] ;  /* 0x00000400ff107b82 */ /* 0x004eb00000000800 */
[----:B-1----:R-:W1:Y:S01]  /*3f10*/  LDC R3, c[0x0][0x220] ;  /* 0x00008800ff037b82 */ /* 0x002e620000000800 */
[----:B---3--:R-:W3:Y:S07]  /*3f20*/  I2F.U32.RP R17, R5 ;  /* 0x0000000500117306 */ /* 0x008eee0000209000 */
[----:B0-----:R-:W0:Y:S01]  /*3f30*/  LDC.64 R6, c[0x0][0x228] ;  /* 0x00008a00ff067b82 */ /* 0x001e220000000a00 */
[----:B--2---:R-:W2:Y:S07]  /*3f40*/  I2F.U32.RP R18, R16 ;  /* 0x0000001000127306 */ /* 0x004eae0000209000 */
[----:B------:R-:W4:Y:S01]  /*3f50*/  S2UR UR5, SR_CTAID.X ;  /* 0x00000000000579c3 */ /* 0x000f220000002500 */
[----:B---3--:R-:W3:Y:S08]  /*3f60*/  MUFU.RCP R17, R17 ;  /* 0x0000001100117308 */ /* 0x008ef00000001000 */
[----:B-1----:R-:W1:Y:S08]  /*3f70*/  I2F.U32.RP R15, R3 ;  /* 0x00000003000f7306 */ /* 0x002e700000209000 */
[----:B--2---:R-:W2:Y:S01]  /*3f80*/  MUFU.RCP R18, R18 ;  /* 0x0000001200127308 */ /* 0x004ea20000001000 */
[----:B---3--:R-:W-:-:S07]  /*3f90*/  VIADD R8, R17, 0xffffffe ;  /* 0x0ffffffe11087836 */ /* 0x008fce0000000000 */
[----:B-1----:R-:W1:Y:S08]  /*3fa0*/  MUFU.RCP R15, R15 ;  /* 0x0000000f000f7308 */ /* 0x002e700000001000 */
[----:B------:R3:W5:Y:S01]  /*3fb0*/  F2I.FTZ.U32.TRUNC.NTZ R9, R8 ;  /* 0x0000000800097305 */ /* 0x000762000021f000 */
[----:B--2---:R-:W-:Y:S01]  /*3fc0*/  VIADD R12, R18, 0xffffffe ;  /* 0x0ffffffe120c7836 */ /* 0x004fe20000000000 */
[----:B0-----:R-:W-:-:S06]  /*3fd0*/  IADD3 R18, R5, -0x1, R6 ;  /* 0xffffffff05127810 */ /* 0x001fcc0007ffe006 */
[----:B------:R0:W2:Y:S01]  /*3fe0*/  F2I.FTZ.U32.TRUNC.NTZ R13, R12 ;  /* 0x0000000c000d7305 */ /* 0x0000a2000021f000 */
[----:B-1----:R-:W-:Y:S01]  /*3ff0*/  IADD3 R10, R15, 0xffffffe, RZ ;  /* 0x0ffffffe0f0a7810 */ /* 0x002fe20007ffe0ff */
[----:B---3--:R-:W-:Y:S02]  /*4000*/  IMAD.MOV.U32 R8, RZ, RZ, RZ ;  /* 0x000000ffff087224 */ /* 0x008fe400078e00ff */
[----:B-----5:R-:W-:-:S04]  /*4010*/  IMAD.MOV R20, RZ, RZ, -R9 ;  /* 0x000000ffff147224 */ /* 0x020fc800078e0a09 */
[----:B------:R-:W1:Y:S01]  /*4020*/  F2I.FTZ.U32.TRUNC.NTZ R11, R10 ;  /* 0x0000000a000b7305 */ /* 0x000e62000021f000 */
[----:B0-----:R-:W-:Y:S02]  /*4030*/  IMAD.MOV.U32 R12, RZ, RZ, RZ ;  /* 0x000000ffff0c7224 */ /* 0x001fe400078e00ff */
[----:B------:R-:W-:-:S04]  /*4040*/  IMAD R15, R20, R5, RZ ;  /* 0x00000005140f7224 */ /* 0x000fc800078e02ff */
[----:B------:R-:W-:-:S04]  /*4050*/  IMAD.HI.U32 R9, R9, R15, R8 ;  /* 0x0000000f09097227 */ /* 0x000fc800078e0008 */
[----:B--2---:R-:W-:Y:S02]  /*4060*/  IMAD.MOV R17, RZ, RZ, -R13 ;  /* 0x000000ffff117224 */ /* 0x004fe400078e0a0d */
[----:B------:R-:W-:Y:S01]  /*4070*/  IMAD.HI.U32 R15, R9, R18, RZ ;  /* 0x00000012090f7227 */ /* 0x000fe200078e00ff */
[----:B-1----:R-:W-:Y:S01]  /*4080*/  IADD3 R20, RZ, -R11, RZ ;  /* 0x8000000bff147210 */ /* 0x002fe20007ffe0ff */
[----:B------:R-:W0:Y:S02]  /*4090*/  LDC.64 R8, c[0x0][0x230] ;  /* 0x00008c00ff087b82 */ /* 0x000e240000000a00 */
[----:B------:R-:W-:Y:S02]  /*40a0*/  IMAD R17, R17, R16, RZ ;  /* 0x0000001011117224 */ /* 0x000fe400078e02ff */
[----:B------:R-:W-:Y:S02]  /*40b0*/  IMAD.MOV R10, RZ, RZ, -R15 ;  /* 0x000000ffff0a7224 */ /* 0x000fe400078e0a0f */
[----:B------:R-:W-:Y:S01]  /*40c0*/  IMAD.HI.U32 R12, R13, R17, R12 ;  /* 0x000000110d0c7227 */ /* 0x000fe200078e000c */
[----:B------:R-:W-:-:S03]  /*40d0*/  IADD3 R13, R16, -0x1, R7 ;  /* 0xffffffff100d7810 */ /* 0x000fc60007ffe007 */
[----:B------:R-:W-:Y:S02]  /*40e0*/  IMAD R18, R5, R10, R18 ;  /* 0x0000000a05127224 */ /* 0x000fe400078e0212 */
[----:B------:R-:W-:Y:S02]  /*40f0*/  IMAD R17, R20, R3, RZ ;  /* 0x0000000314117224 */ /* 0x000fe400078e02ff */
[----:B------:R-:W-:Y:S01]  /*4100*/  IMAD.MOV.U32 R10, RZ, RZ, RZ ;  /* 0x000000ffff0a7224 */ /* 0x000fe200078e00ff */
[----:B------:R-:W-:Y:S01]  /*4110*/  ISETP.GE.U32.AND P1, PT, R18, R5, PT ;  /* 0x000000051200720c */ /* 0x000fe20003f26070 */
[----:B------:R-:W-:-:S04]  /*4120*/  IMAD.HI.U32 R12, R12, R13, RZ ;  /* 0x0000000d0c0c7227 */ /* 0x000fc800078e00ff */
[----:B------:R-:W-:Y:S01]  /*4130*/  IMAD.HI.U32 R11, R11, R17, R10 ;  /* 0x000000110b0b7227 */ /* 0x000fe200078e000a */
[----:B------:R-:W-:-:S03]  /*4140*/  IADD3 R21, -R12, RZ, RZ ;  /* 0x000000ff0c157210 */ /* 0x000fc60007ffe1ff */
[----:B------:R-:W-:Y:S02]  /*4150*/  IMAD R17, R4, UR9, RZ ;  /* 0x0000000904117c24 */ /* 0x000fe4000f8e02ff */
[----:B----4-:R-:W-:-:S03]  /*4160*/  IMAD.HI.U32 R11, R11, UR5, RZ ;  /* 0x000000050b0b7c27 */ /* 0x010fc6000f8e00ff */
[----:B------:R-:W-:Y:S01]  /*4170*/  ISETP.GE.U32.AND P2, PT, R14, R17, PT ;  /* 0x000000110e00720c */ /* 0x000fe20003f46070 */
[----:B------:R-:W-:Y:S02]  /*4180*/  IMAD.MOV R10, RZ, RZ, -R11 ;  /* 0x000000ffff0a7224 */ /* 0x000fe400078e0a0b */
[----:B------:R-:W-:Y:S02]  /*4190*/  IMAD R21, R16, R21, R13 ;  /* 0x0000001510157224 */ /* 0x000fe400078e020d */
[----:B------:R-:W-:Y:S02]  /*41a0*/  IMAD R10, R3, R10, UR5 ;  /* 0x00000005030a7e24 */ /* 0x000fe4000f8e020a */
[----:B0-----:R-:W-:Y:S01]  /*41b0*/  IMAD.IADD R13, R9, 0x1, R8 ;  /* 0x00000001090d7824 */ /* 0x001fe200078e0208 */
[----:B------:R-:W-:Y:S01]  /*41c0*/  ISETP.GE.U32.AND P0, PT, R21, R16, PT ;  /* 0x000000101500720c */ /* 0x000fe20003f06070 */
[----:B------:R-:W-:-:S04]  /*41d0*/  @P1 IMAD.IADD R18, R18, 0x1, -R5 ;  /* 0x0000000112121824 */ /* 0x000fc800078e0a05 */
[----:B------:R-:W-:Y:S08]  /*41e0*/  @P2 BRA `(.L_x_460) ;  /* 0x0000000000182947 */ /* 0x000ff00003800000 */
.L_x_461:
[----:B------:R-:W-:Y:S01]  /*41f0*/  IADD3 R19, R14, R13, RZ ;  /* 0x0000000d0e137210 */ /* 0x000fe20007ffe0ff */
[----:B------:R-:W-:-:S04]  /*4200*/  IMAD.IADD R14, R4, 0x1, R14 ;  /* 0x00000001040e7824 */ /* 0x000fc800078e020e */
[----:B------:R-:W-:Y:S01]  /*4210*/  IMAD R19, R19, 0x8, R0 ;  /* 0x0000000813137824 */ /* 0x000fe200078e0200 */
[----:B------:R-:W-:-:S04]  /*4220*/  ISETP.GE.U32.AND P2, PT, R14, R17, PT ;  /* 0x000000110e00720c */ /* 0x000fc80003f46070 */
[----:B------:R0:W-:Y:S09]  /*4230*/  STS.64 [R19], RZ ;  /* 0x000000ff13007388 */ /* 0x0001f20000000a00 */
[----:B0-----:R-:W-:Y:S05]  /*4240*/  @!P2 BRA `(.L_x_461) ;  /* 0xfffffffc00e8a947 */ /* 0x001fea000383ffff */
.L_x_460:
[----:B------:R-:W-:Y:S05]  /*4250*/  BSYNC B0 ;  /* 0x0000000000007941 */ /* 0x000fea0003800000 */
.L_x_459:
[----:B------:R-:W0:Y:S01]  /*4260*/  S2R R22, SR_TID.Z ;  /* 0x0000000000167919 */ /* 0x000e220000002300 */
[----:B------:R-:W-:Y:S01]  /*4270*/  ISETP.GE.U32.AND P2, PT, R18, R5, PT ;  /* 0x000000051200720c */ /* 0x000fe20003f46070 */
[----:B------:R-:W0:Y:S08]  /*4280*/  S2UR UR5, SR_CTAID.Z ;  /* 0x00000000000579c3 */ /* 0x000e300000002700 */
[----:B------:R-:W-:Y:S01]  /*4290*/  BAR.SYNC.DEFER_BLOCKING 0x0 ;  /* 0x0000000000007b1d */ /* 0x000fe20000010000 */
[----:B------:R-:W-:Y:S01]  /*42a0*/  ISETP.NE.U32.AND P3, PT, R5, RZ, PT ;  /* 0x000000ff0500720c */ /* 0x000fe20003f65070 */
[----:B------:R-:W-:Y:S01]  /*42b0*/  @P1 VIADD R15, R15, 0x1 ;  /* 0x000000010f0f1836 */ /* 0x000fe20000000000 */
[----:B------:R-:W-:-:S02]  /*42c0*/  @P0 IADD3 R21, R21, -R16, RZ ;  /* 0x8000001015150210 */ /* 0x000fc40007ffe0ff */
[----:B------:R-:W-:-:S03]  /*42d0*/  @P0 IADD3 R12, R12, 0x1, RZ ;  /* 0x000000010c0c0810 */ /* 0x000fc60007ffe0ff */
[----:B------:R-:W1:Y:S01]  /*42e0*/  S2UR UR6, SR_CTAID.Y ;  /* 0x00000000000679c3 */ /* 0x000e620000002600 */
[----:B------:R-:W-:Y:S01]  /*42f0*/  ISETP.GE.U32.AND P4, PT, R21, R16, PT ;  /* 0x000000101500720c */ /* 0x000fe20003f86070 */
[----:B------:R-:W1:Y:S01]  /*4300*/  S2R R23, SR_TID.Y ;  /* 0x0000000000177919 */ /* 0x000e620000002200 */
[----:B------:R-:W-:Y:S01]  /*4310*/  ISETP.GE.U32.AND P1, PT, R10, R3, PT ;  /* 0x000000030a00720c */ /* 0x000fe20003f26070 */
[----:B------:R-:W-:Y:S01]  /*4320*/  @P2 VIADD R15, R15, 0x1 ;  /* 0x000000010f0f2836 */ /* 0x000fe20000000000 */
[----:B------:R-:W-:Y:S02]  /*4330*/  ISETP.NE.U32.AND P2, PT, R16, RZ, PT ;  /* 0x000000ff1000720c */ /* 0x000fe40003f45070 */
[----:B------:R-:W-:-:S07]  /*4340*/  @!P3 LOP3.LUT R15, RZ, R5, RZ, 0x33, !PT ;  /* 0x00000005ff0fb212 */ /* 0x000fce00078e33ff */
[----:B------:R-:W-:Y:S02]  /*4350*/  @P4 VIADD R12, R12, 0x1 ;  /* 0x000000010c0c4836 */ /* 0x000fe40000000000 */
[----:B------:R-:W-:Y:S01]  /*4360*/  @P1 IMAD.IADD R10, R10, 0x1, -R3 ;  /* 0x000000010a0a1824 */ /* 0x000fe200078e0a03 */
[----:B------:R-:W-:Y:S02]  /*4370*/  @P1 IADD3 R11, R11, 0x1, RZ ;  /* 0x000000010b0b1810 */ /* 0x000fe40007ffe0ff */
[----:B------:R-:W-:Y:S02]  /*4380*/  @!P2 LOP3.LUT R12, RZ, R16, RZ, 0x33, !PT ;  /* 0x00000010ff0ca212 */ /* 0x000fe400078e33ff */
[----:B------:R-:W-:Y:S01]  /*4390*/  ISETP.NE.U32.AND P2, PT, R3, RZ, PT ;  /* 0x000000ff0300720c */ /* 0x000fe20003f45070 */
[----:B0-----:R-:W-:Y:S01]  /*43a0*/  IMAD R29, R15, UR5, R22 ;  /* 0x000000050f1d7c24 */ /* 0x001fe2000f8e0216 */
[----:B------:R-:W-:-:S04]  /*43b0*/  ISETP.GE.U32.AND P0, PT, R10, R3, PT ;  /* 0x000000030a00720c */ /* 0x000fc80003f06070 */
[----:B------:R-:W-:-:S04]  /*43c0*/  VIADDMNMX R4, R29, R15, R6, PT ;  /* 0x0000000f1d047246 */ /* 0x000fc80003800106 */
[----:B------:R-:W-:Y:S01]  /*43d0*/  ISETP.GE.AND P3, PT, R29, R4, PT ;  /* 0x000000041d00720c */ /* 0x000fe20003f66270 */
[----:B------:R0:W-:Y:S01]  /*43e0*/  STL [R1+0x8], R4 ;  /* 0x0000080401007387 */ /* 0x0001e20000100800 */
[----:B-1----:R-:W-:-:S05]  /*43f0*/  IMAD R14, R12, UR6, R23 ;  /* 0x000000060c0e7c24 */ /* 0x002fca000f8e0217 */
[----:B------:R0:W-:Y:S06]  /*4400*/  STL [R1+0x4], R14 ;  /* 0x0000040e01007387 */ /* 0x0001ec0000100800 */
[----:B------:R-:W-:Y:S05]  /*4410*/  @P3 EXIT ;  /* 0x000000000000394d */ /* 0x000fea0003800000 */
[----:B------:R-:W2:Y:S01]  /*4420*/  LDL.LU R20, [R1] ;  /* 0x0000000001147983 */ /* 0x000ea20000300800 */
[----:B------:R-:W-:Y:S01]  /*4430*/  IMAD R23, R22, UR7, R23 ;  /* 0x0000000716177c24 */ /* 0x000fe2000f8e0217 */
[----:B0-----:R-:W-:Y:S01]  /*4440*/  LOP3.LUT R4, RZ, R3, RZ, 0x33, !PT ;  /* 0x00000003ff047212 */ /* 0x001fe200078e33ff */
[----:B------:R-:W-:Y:S01]  /*4450*/  @P0 VIADD R11, R11, 0x1 ;  /* 0x000000010b0b0836 */ /* 0x000fe20000000000 */
[----:B------:R-:W0:Y:S01]  /*4460*/  S2R R19, SR_TID.X ;  /* 0x0000000000137919 */ /* 0x000e220000002100 */
[----:B------:R-:W-:Y:S01]  /*4470*/  IMAD R23, R23, R2, RZ ;  /* 0x0000000217177224 */ /* 0x000fe200078e02ff */
[----:B------:R-:W-:Y:S01]  /*4480*/  ULDC UR5, c[0x0][0x224] ;  /* 0x0000890000057ab9 */ /* 0x000fe20000000800 */
[----:B------:R-:W-:Y:S01]  /*4490*/  IMAD.IADD R5, R10, 0x1, -R3 ;  /* 0x000000010a057824 */ /* 0x000fe200078e0a03 */
[----:B------:R-:W-:Y:S01]  /*44a0*/  SEL R3, R4, R11, !P2 ;  /* 0x0000000b04037207 */ /* 0x000fe20005000000 */
[----:B------:R-:W-:Y:S01]  /*44b0*/  IMAD R6, R6, UR5, RZ ;  /* 0x0000000506067c24 */ /* 0x000fe2000f8e02ff */
[----:B------:R-:W-:Y:S01]  /*44c0*/  ULDC UR5, c[0x0][0x240] ;  /* 0x0000900000057ab9 */ /* 0x000fe20000000800 */
[----:B------:R-:W-:Y:S01]  /*44d0*/  IMAD R22, R23, UR9, R13 ;  /* 0x0000000917167c24 */ /* 0x000fe2000f8e020d */
[----:B------:R-:W-:Y:S01]  /*44e0*/  @P2 SEL R4, R5, R10, P0 ;  /* 0x0000000a05042207 */ /* 0x000fe20000000000 */
[----:B------:R-:W-:Y:S01]  /*44f0*/  ULDC.64 UR10, c[0x0][0x208] ;  /* 0x00008200000a7ab9 */ /* 0x000fe20000000a00 */
[----:B0-----:R-:W-:Y:S01]  /*4500*/  IADD3 R8, R8, R19, R9 ;  /* 0x0000001308087210 */ /* 0x001fe20007ffe009 */
[----:B------:R-:W-:-:S04]  /*4510*/  IMAD R3, R3, R2, R19 ;  /* 0x0000000203037224 */ /* 0x000fc800078e0213 */
[----:B------:R-:W-:-:S05]  /*4520*/  IMAD R8, R23, UR9, R8 ;  /* 0x0000000917087c24 */ /* 0x000fca000f8e0208 */
[----:B--2---:R-:W-:Y:S02]  /*4530*/  LEA R5, R8, R20, 0x1 ;  /* 0x0000001408057211 */ /* 0x004fe400078e08ff */
[----:B------:R-:W-:Y:S01]  /*4540*/  VIADDMNMX R8, R14, R12, R7, PT ;  /* 0x0000000c0e087246 */ /* 0x000fe20003800107 */
[----:B------:R-:W-:Y:S01]  /*4550*/  IMAD R7, R6, R7, RZ ;  /* 0x0000000706077224 */ /* 0x000fe200078e02ff */
[----:B------:R-:W-:-:S03]  /*4560*/  LEA R5, R5, UR4, 0x2 ;  /* 0x0000000405057c11 */ /* 0x000fc6000f8e10ff */
[----:B------:R0:W-:Y:S01]  /*4570*/  STL [R1], R8 ;  /* 0x0000000801007387 */ /* 0x0001e20000100800 */
[C---:B------:R-:W-:Y:S02]  /*4580*/  IMAD R28, R4.reuse, R7, RZ ;  /* 0x00000007041c7224 */ /* 0x040fe400078e02ff */
[----:B------:R-:W-:-:S07]  /*4590*/  IMAD R4, R4, UR5, RZ ;  /* 0x0000000504047c24 */ /* 0x000fce000f8e02ff */
.L_x_478:
[----:B------:R-:W2:Y:S01]  /*45a0*/  LDL R17, [R1] ;  /* 0x0000000001117983 */ /* 0x000ea20000100800 */
[----:B01----:R-:W0:Y:S01]  /*45b0*/  LDC R8, c[0x0][0x228] ;  /* 0x00008a00ff087b82 */ /* 0x003e220000000800 */
[----:B------:R-:W-:Y:S02]  /*45c0*/  ULDC UR5, c[0x0][0x230] ;  /* 0x00008c0000057ab9 */ /* 0x000fe40000000800 */
[----:B------:R-:W2:Y:S01]  /*45d0*/  LDL R16, [R1+0x4] ;  /* 0x0000040001107983 */ /* 0x000ea20000100800 */
[----:B------:R-:W-:Y:S01]  /*45e0*/  IMAD R11, R29, UR5, RZ ;  /* 0x000000051d0b7c24 */ /* 0x000fe2000f8e02ff */
[----:B------:R-:W-:Y:S01]  /*45f0*/  BSSY B0, `(.L_x_462) ;  /* 0x000008a000007945 */ /* 0x000fe20003800000 */
[----:B0-----:R-:W-:-:S03]  /*4600*/  IABS R9, R8 ;  /* 0x0000000800097213 */ /* 0x001fc60000000000 */
        /* <DEDUP_REMOVED lines=8> */
[----:B------:R0:W1:Y:S02]  /*4690*/  F2I.FTZ.U32.TRUNC.NTZ R7, R6 ;  /* 0x0000000600077305 */ /* 0x000064000021f000 */
        /* <DEDUP_REMOVED lines=28> */
[----:B------:R-:W-:Y:S02]  /*4860*/  SEL R6, R6, R10, !P2 ;  /* 0x0000000a06067207 */ /* 0x000fe40005000000 */
[----:B--2---:R-:W-:-:S13]  /*4870*/  ISETP.GE.AND P3, PT, R16, R17, PT ;  /* 0x000000111000720c */ /* 0x004fda0003f66270 */
[----:B------:R-:W-:Y:S05]  /*4880*/  @P3 BRA `(.L_x_463) ;  /* 0x0000000400803947 */ /* 0x000fea0003800000 */
[----:B------:R-:W-:-:S07]  /*4890*/  MOV R26, R16 ;  /* 0x00000010001a7202 */ /* 0x000fce0000000f00 */
.L_x_477:
[----:B------:R-:W-:Y:S01]  /*48a0*/  ISETP.GE.AND P0, PT, R27, R6, PT ;  /* 0x000000061b00720c */ /* 0x000fe20003f06270 */
[----:B------:R-:W-:-:S12]  /*48b0*/  BSSY B1, `(.L_x_464) ;  /* 0x000003c000017945 */ /* 0x000fd80003800000 */
[----:B01----:R-:W-:Y:S05]  /*48c0*/  @P0 BRA `(.L_x_465) ;  /* 0x0000000000e80947 */ /* 0x003fea0003800000 */
[----:B------:R-:W0:Y:S01]  /*48d0*/  LDC R8, c[0x0][0x22c] ;  /* 0x00008b00ff087b82 */ /* 0x000e220000000800 */
[----:B------:R-:W-:Y:S01]  /*48e0*/  LEA R7, R26, UR4, 0x2 ;  /* 0x000000041a077c11 */ /* 0x000fe2000f8e10ff */
[----:B------:R-:W-:-:S04]  /*48f0*/  IMAD.MOV.U32 R9, RZ, RZ, R27 ;  /* 0x000000ffff097224 */ /* 0x000fc800078e001b */
[----:B0-----:R-:W-:-:S05]  /*4900*/  IMAD R8, R8, 0x4, R7 ;  /* 0x0000000408087824 */ /* 0x001fca00078e0207 */
[----:B------:R0:W1:Y:S02]  /*4910*/  LDS R12, [R8] ;  /* 0x00000000080c7984 */ /* 0x0000640000000800 */
.L_x_473:
        /* <DEDUP_REMOVED lines=12> */
.L_x_472:
[----:B-1----:R-:W1:Y:S01]  /*49e0*/  LDC R20, c[0x0][0x224] ;  /* 0x00008900ff147b82 */ /* 0x002e620000000800 */
[----:B------:R-:W-:Y:S01]  /*49f0*/  BSSY B3, `(.L_x_468) ;  /* 0x0000020000037945 */ /* 0x000fe20003800000 */
[----:B-1----:R-:W-:-:S13]  /*4a00*/  ISETP.GE.AND P0, PT, R3, R20, PT ;  /* 0x000000140300720c */ /* 0x002fda0003f06270 */
[----:B------:R-:W-:Y:S05]  /*4a10*/  @P0 BRA `(.L_x_469) ;  /* 0x0000000000740947 */ /* 0x000fea0003800000 */
[C---:B------:R-:W-:Y:S01]  /*4a20*/  IMAD R14, R11.reuse, 0x8, R0 ;  /* 0x000000080b0e7824 */ /* 0x040fe200078e0200 */
[----:B------:R-:W-:Y:S01]  /*4a30*/  LDS.64 R12, [R18] ;  /* 0x00000000120c7984 */ /* 0x000fe20000000a00 */
[----:B------:R-:W-:Y:S01]  /*4a40*/  ULDC UR5, c[0x0][0x24c] ;  /* 0x0000930000057ab9 */ /* 0x000fe20000000800 */
[----:B------:R-:W-:Y:S01]  /*4a50*/  BSSY B4, `(.L_x_470) ;  /* 0x0000018000047945 */ /* 0x000fe20003800000 */
[----:B------:R-:W-:Y:S01]  /*4a60*/  IMAD R25, R11, UR5, RZ ;  /* 0x000000050b197c24 */ /* 0x000fe2000f8e02ff */
[----:B------:R-:W-:Y:S01]  /*4a70*/  MOV R23, R5 ;  /* 0x0000000500177202 */ /* 0x000fe20000000f00 */
[----:B------:R-:W1:Y:S01]  /*4a80*/  LDS.64 R14, [R14] ;  /* 0x000000000e0e7984 */ /* 0x000e620000000a00 */
[----:B------:R-:W-:Y:S02]  /*4a90*/  IMAD.MOV.U32 R24, RZ, RZ, R3 ;  /* 0x000000ffff187224 */ /* 0x000fe400078e0003 */
[----:B------:R-:W-:-:S04]  /*4aa0*/  IADD3 R21, P0, R25, R10, RZ ;  /* 0x0000000a19157210 */ /* 0x000fc80007f1e0ff */
[----:B------:R-:W-:Y:S01]  /*4ab0*/  LEA.HI.X.SX32 R25, R25, R19, 0x1, P0 ;  /* 0x0000001319197211 */ /* 0x000fe200000f0eff */
[----:B-1----:R-:W-:-:S11]  /*4ac0*/  DMUL R12, R12, R14 ;  /* 0x0000000e0c0c7228 */ /* 0x002fd60000000000 */
.L_x_471:
[----:B------:R-:W-:Y:S01]  /*4ad0*/  ULDC UR5, c[0x0][0x244] ;  /* 0x0000910000057ab9 */ /* 0x000fe20000000800 */
[----:B------:R-:W-:Y:S01]  /*4ae0*/  ULDC.64 UR12, c[0x0][0x218] ;  /* 0x00008600000c7ab9 */ /* 0x000fe20000000a00 */
[----:B------:R-:W-:Y:S01]  /*4af0*/  IMAD R16, R24, UR5, RZ ;  /* 0x0000000518107c24 */ /* 0x000fe2000f8e02ff */
[----:B------:R-:W-:-:S04]  /*4b00*/  ULDC UR5, c[0x0][0x238] ;  /* 0x00008e0000057ab9 */ /* 0x000fc80000000800 */
[----:B------:R-:W-:-:S04]  /*4b10*/  IADD3 R15, P0, R16, R21, RZ ;  /* 0x00000015100f7210 */ /* 0x000fc80007f1e0ff */
[----:B------:R-:W-:Y:S02]  /*4b20*/  LEA.HI.X.SX32 R16, R16, R25, 0x1, P0 ;  /* 0x0000001910107211 */ /* 0x000fe400000f0eff */
[----:B------:R-:W-:-:S04]  /*4b30*/  LEA R14, P0, R15, UR12, 0x3 ;  /* 0x0000000c0f0e7c11 */ /* 0x000fc8000f8018ff */
[----:B------:R-:W-:Y:S02]  /*4b40*/  LEA.HI.X R15, R15, UR13, R16, 0x3, P0 ;  /* 0x0000000d0f0f7c11 */ /* 0x000fe400080f1c10 */
[----:B------:R-:W1:Y:S04]  /*4b50*/  LDS.64 R16, [R23] ;  /* 0x0000000017107984 */ /* 0x000e680000000a00 */
[----:B------:R-:W1:Y:S01]  /*4b60*/  LDG.E.64.CONSTANT R14, desc[UR10][R14.64] ;  /* 0x0000000a0e0e7981 */ /* 0x000e62000c1e9b00 */
[----:B------:R-:W-:-:S05]  /*4b70*/  IMAD R24, R2, UR5, R24 ;  /* 0x0000000502187c24 */ /* 0x000fca000f8e0218 */
[----:B------:R-:W-:Y:S01]  /*4b80*/  ISETP.GE.AND P0, PT, R24, R20, PT ;  /* 0x000000141800720c */ /* 0x000fe20003f06270 */
[----:B-1----:R-:W-:-:S07]  /*4b90*/  DFMA R14, R12, R14, R16 ;  /* 0x0000000e0c0e722b */ /* 0x002fce0000000010 */
[----:B------:R1:W-:Y:S02]  /*4ba0*/  STS.64 [R23], R14 ;  /* 0x0000000e17007388 */ /* 0x0003e40000000a00 */
[----:B-1----:R-:W-:-:S03]  /*4bb0*/  IMAD R23, R2, 0x8, R23 ;  /* 0x0000000802177824 */ /* 0x002fc600078e0217 */
[----:B------:R-:W-:Y:S05]  /*4bc0*/  @!P0 BRA `(.L_x_471) ;  /* 0xfffffffc00c08947 */ /* 0x000fea000383ffff */
[----:B------:R-:W-:Y:S05]  /*4bd0*/  BSYNC B4 ;  /* 0x0000000000047941 */ /* 0x000fea0003800000 */
.L_x_470:
[----:B------:R1:W2:Y:S02]  /*4be0*/  LDS R12, [R8] ;  /* 0x00000000080c7984 */ /* 0x0002a40000000800 */
.L_x_469:
[----:B------:R-:W-:Y:S05]  /*4bf0*/  BSYNC B3 ;  /* 0x0000000000037941 */ /* 0x000fea0003800000 */
.L_x_468:
[----:B------:R-:W-:-:S04]  /*4c00*/  IADD3 R11, R11, 0x1, RZ ;  /* 0x000000010b0b7810 */ /* 0x000fc80007ffe0ff */
[----:B--2---:R-:W-:-:S13]  /*4c10*/  ISETP.GE.AND P0, PT, R11, R12, PT ;  /* 0x0000000c0b00720c */ /* 0x004fda0003f06270 */
[----:B------:R-:W-:Y:S05]  /*4c20*/  @!P0 BRA `(.L_x_472) ;  /* 0xfffffffc006c8947 */ /* 0x000fea000383ffff */
.L_x_467:
[----:B------:R-:W-:Y:S05]  /*4c30*/  BSYNC B2 ;  /* 0x0000000000027941 */ /* 0x000fea0003800000 */
.L_x_466:
[----:B------:R-:W-:-:S05]  /*4c40*/  VIADD R9, R9, 0x1 ;  /* 0x0000000109097836 */ /* 0x000fca0000000000 */
[----:B------:R-:W-:-:S13]  /*4c50*/  ISETP.GE.AND P0, PT, R9, R6, PT ;  /* 0x000000060900720c */ /* 0x000fda0003f06270 */
[----:B------:R-:W-:Y:S05]  /*4c60*/  @!P0 BRA `(.L_x_473) ;  /* 0xfffffffc002c8947 */ /* 0x000fea000383ffff */
.L_x_465:
[----:B------:R-:W-:Y:S05]  /*4c70*/  BSYNC B1 ;  /* 0x0000000000017941 */ /* 0x000fea0003800000 */
.L_x_464:
[----:B------:R-:W2:Y:S01]  /*4c80*/  LDC R7, c[0x0][0x224] ;  /* 0x00008900ff077b82 */ /* 0x000ea20000000800 */
[----:B------:R-:W-:Y:S01]  /*4c90*/  BSSY B1, `(.L_x_474) ;  /* 0x000001b000017945 */ /* 0x000fe20003800000 */
[----:B--2---:R-:W-:-:S13]  /*4ca0*/  ISETP.GE.AND P0, PT, R3, R7, PT ;  /* 0x000000070300720c */ /* 0x004fda0003f06270 */
[----:B------:R-:W-:Y:S05]  /*4cb0*/  @P0 BRA `(.L_x_475) ;  /* 0x0000000000600947 */ /* 0x000fea0003800000 */
[----:B------:R-:W2:Y:S01]  /*4cc0*/  S2R R13, SR_TID.X ;  /* 0x00000000000d7919 */ /* 0x000ea20000002100 */
[----:B------:R-:W3:Y:S01]  /*4cd0*/  LDC R14, c[0x0][0x238] ;  /* 0x00008e00ff0e7b82 */ /* 0x000ee20000000800 */
[----:B------:R-:W-:Y:S01]  /*4ce0*/  ULDC UR5, c[0x0][0x22c] ;  /* 0x00008b0000057ab9 */ /* 0x000fe20000000800 */
[----:B------:R-:W-:Y:S02]  /*4cf0*/  IMAD.MOV.U32 R16, RZ, RZ, R3 ;  /* 0x000000ffff107224 */ /* 0x000fe400078e0003 */
[----:B------:R-:W-:-:S04]  /*4d00*/  IMAD R10, R29, UR5, R26 ;  /* 0x000000051d0a7c24 */ /* 0x000fc8000f8e021a */
[----:B01----:R-:W0:Y:S01]  /*4d10*/  LDC.64 R8, c[0x0][0x210] ;  /* 0x00008400ff087b82 */ /* 0x003e220000000a00 */
[----:B------:R-:W-:-:S05]  /*4d20*/  IMAD R11, R10, R7, RZ ;  /* 0x000000070a0b7224 */ /* 0x000fca00078e02ff */
[----:B------:R-:W-:Y:S02]  /*4d30*/  IADD3 R15, P0, R28, R11, RZ ;  /* 0x0000000b1c0f7210 */ /* 0x000fe40007f1e0ff */
[----:B------:R-:W-:-:S04]  /*4d40*/  SHF.R.S32.HI R11, RZ, 0x1f, R11 ;  /* 0x0000001fff0b7819 */ /* 0x000fc8000001140b */
[----:B------:R-:W-:Y:S02]  /*4d50*/  LEA.HI.X.SX32 R18, R28, R11, 0x1, P0 ;  /* 0x0000000b1c127211 */ /* 0x000fe400000f0eff */
[----:B--2---:R-:W-:-:S07]  /*4d60*/  MOV R17, R13 ;  /* 0x0000000d00117202 */ /* 0x004fce0000000f00 */
.L_x_476:
[----:B--2---:R-:W-:Y:S01]  /*4d70*/  IMAD.IADD R19, R22, 0x1, R17 ;  /* 0x0000000116137824 */ /* 0x004fe200078e0211 */
[----:B------:R-:W-:Y:S02]  /*4d80*/  IADD3 R13, P0, R16, R15, RZ ;  /* 0x0000000f100d7210 */ /* 0x000fe40007f1e0ff */
[----:B------:R-:W-:Y:S01]  /*4d90*/  IADD3 R17, R2, R17, RZ ;  /* 0x0000001102117210 */ /* 0x000fe20007ffe0ff */
[----:B------:R-:W-:Y:S01]  /*4da0*/  IMAD R19, R19, 0x8, R0 ;  /* 0x0000000813137824 */ /* 0x000fe200078e0200 */
[----:B------:R-:W-:Y:S01]  /*4db0*/  LEA.HI.X.SX32 R20, R16, R18, 0x1, P0 ;  /* 0x0000001210147211 */ /* 0x000fe200000f0eff */
[----:B---3--:R-:W-:Y:S01]  /*4dc0*/  IMAD R16, R2, R14, R16 ;  /* 0x0000000e02107224 */ /* 0x008fe200078e0210 */
[C---:B0-----:R-:W-:Y:S02]  /*4dd0*/  LEA R12, P0, R13.reuse, R8, 0x3 ;  /* 0x000000080d0c7211 */ /* 0x041fe400078018ff */
[----:B------:R-:W0:Y:S02]  /*4de0*/  LDS.64 R10, [R19] ;  /* 0x00000000130a7984 */ /* 0x000e240000000a00 */
[----:B------:R-:W-:-:S02]  /*4df0*/  LEA.HI.X R13, R13, R9, R20, 0x3, P0 ;  /* 0x000000090d0d7211 */ /* 0x000fc400000f1c14 */
[----:B------:R2:W-:Y:S01]  /*4e00*/  STS.64 [R19], RZ ;  /* 0x000000ff13007388 */ /* 0x0005e20000000a00 */
[----:B------:R-:W-:-:S03]  /*4e10*/  ISETP.GE.AND P0, PT, R16, R7, PT ;  /* 0x000000071000720c */ /* 0x000fc60003f06270 */
[----:B0-----:R2:W-:Y:S10]  /*4e20*/  STG.E.64 desc[UR10][R12.64], R10 ;  /* 0x0000000a0c007986 */ /* 0x0015f4000c101b0a */
[----:B------:R-:W-:Y:S05]  /*4e30*/  @!P0 BRA `(.L_x_476) ;  /* 0xfffffffc00cc8947 */ /* 0x000fea000383ffff */
.L_x_475:
[----:B------:R-:W-:Y:S05]  /*4e40*/  BSYNC B1 ;  /* 0x0000000000017941 */ /* 0x000fea0003800000 */
.L_x_474:
[----:B--2---:R-:W2:Y:S01]  /*4e50*/  LDL R10, [R1] ;  /* 0x00000000010a7983 */ /* 0x004ea20000100800 */
[----:B------:R-:W-:-:S05]  /*4e60*/  VIADD R26, R26, UR7 ;  /* 0x000000071a1a7c36 */ /* 0x000fca0008000000 */
[----:B--2---:R-:W-:-:S13]  /*4e70*/  ISETP.GE.AND P0, PT, R26, R10, PT ;  /* 0x0000000a1a00720c */ /* 0x004fda0003f06270 */
[----:B------:R-:W-:Y:S05]  /*4e80*/  @!P0 BRA `(.L_x_477) ;  /* 0xfffffff800848947 */ /* 0x000fea000383ffff */
.L_x_463:
[----:B------:R-:W-:Y:S05]  /*4e90*/  BSYNC B0 ;  /* 0x0000000000007941 */ /* 0x000fea0003800000 */
.L_x_462:
[----:B------:R-:W2:Y:S01]  /*4ea0*/  LDL R7, [R1+0x8] ;  /* 0x0000080001077983 */ /* 0x000ea20000100800 */
[----:B------:R-:W-:-:S05]  /*4eb0*/  VIADD R29, R29, UR8 ;  /* 0x000000081d1d7c36 */ /* 0x000fca0008000000 */
[----:B--2---:R-:W-:-:S13]  /*4ec0*/  ISETP.GE.AND P0, PT, R29, R7, PT ;  /* 0x000000071d00720c */ /* 0x004fda0003f06270 */
[----:B------:R-:W-:Y:S05]  /*4ed0*/  @!P0 BRA `(.L_x_478) ;  /* 0xfffffff400b08947 */ /* 0x000fea000383ffff */
[----:B------:R-:W-:Y:S05]  /*4ee0*/  EXIT ;  /* 0x000000000000794d */ /* 0x000fea0003800000 */
        .weak           $__internal_10_$__cuda_sm20_dblrcp_rn_slowpath_v3
        .type           $__internal_10_$__cuda_sm20_dblrcp_rn_slowpath_v3,@function
        .size           $__internal_10_$__cuda_sm20_dblrcp_rn_slowpath_v3,(.L_x_701 - $__internal_10_$__cuda_sm20_dblrcp_rn_slowpath_v3)
$__internal_10_$__cuda_sm20_dblrcp_rn_slowpath_v3:
[----:B------:R-:W-:Y:S01]  /*4ef0*/  DSETP.GTU.AND P0, PT, |R6|, +INF , PT ;  /* 0x7ff000000600742a */ /* 0x000fe20003f0c200 */
[----:B------:R-:W-:-:S13]  /*4f00*/  BSSY B0, `(.L_x_479) ;  /* 0x0000023000007945 */ /* 0x000fda0003800000 */
[----:B------:R-:W-:Y:S05]  /*4f10*/  @P0 BRA `(.L_x_480) ;  /* 0x00000000007c0947 */ /* 0x000fea0003800000 */
[----:B------:R-:W-:-:S04]  /*4f20*/  LOP3.LUT R11, R7, 0x7fffffff, RZ, 0xc0, !PT ;  /* 0x7fffffff070b7812 */ /* 0x000fc800078ec0ff */
[----:B------:R-:W-:-:S04]  /*4f30*/  IADD3 R8, R11, -0x1, RZ ;  /* 0xffffffff0b087810 */ /* 0x000fc80007ffe0ff */
[----:B------:R-:W-:-:S13]  /*4f40*/  ISETP.GE.U32.AND P0, PT, R8, 0x7fefffff, PT ;  /* 0x7fefffff0800780c */ /* 0x000fda0003f06070 */
[----:B------:R-:W-:Y:S01]  /*4f50*/  @P0 LOP3.LUT R9, R7, 0x7ff00000, RZ, 0x3c, !PT ;  /* 0x7ff0000007090812 */ /* 0x000fe200078e3cff */
[----:B------:R-:W-:Y:S01]  /*4f60*/  @P0 IMAD.MOV.U32 R8, RZ, RZ, RZ ;  /* 0x000000ffff080224 */ /* 0x000fe200078e00ff */
[----:B------:R-:W-:Y:S06]  /*4f70*/  @P0 BRA `(.L_x_481) ;  /* 0x00000000006c0947 */ /* 0x000fec0003800000 */
[----:B------:R-:W-:-:S13]  /*4f80*/  ISETP.GE.U32.AND P0, PT, R11, 0x1000001, PT ;  /* 0x010000010b00780c */ /* 0x000fda0003f06070 */
[----:B------:R-:W-:Y:S05]  /*4f90*/  @!P0 BRA `(.L_x_482) ;  /* 0x0000000000348947 */ /* 0x000fea0003800000 */
[----:B------:R-:W-:Y:S01]  /*4fa0*/  VIADD R9, R7, 0xc0200000 ;  /* 0xc020000007097836 */ /* 0x000fe20000000000 */
[----:B------:R-:W-:-:S03]  /*4fb0*/  MOV R8, R6 ;  /* 0x0000000600087202 */ /* 0x000fc60000000f00 */
[----:B------:R-:W0:Y:S03]  /*4fc0*/  MUFU.RCP64H R11, R9 ;  /* 0x00000009000b7308 */ /* 0x000e260000001800 */
[----:B0-----:R-:W-:-:S08]  /*4fd0*/  DFMA R12, -R8, R10, 1 ;  /* 0x3ff00000080c742b */ /* 0x001fd0000000010a */
[----:B------:R-:W-:-:S08]  /*4fe0*/  DFMA R12, R12, R12, R12 ;  /* 0x0000000c0c0c722b */ /* 0x000fd0000000000c */
[----:B------:R-:W-:-:S08]  /*4ff0*/  DFMA R12, R10, R12, R10 ;  /* 0x0000000c0a0c722b */ /* 0x000fd0000000000a */
[----:B------:R-:W-:-:S08]  /*5000*/  DFMA R8, -R8, R12, 1 ;  /* 0x3ff000000808742b */ /* 0x000fd0000000010c */
[----:B------:R-:W-:-:S08]  /*5010*/  DFMA R8, R12, R8, R12 ;  /* 0x000000080c08722b */ /* 0x000fd0000000000c */
[----:B------:R-:W-:-:S08]  /*5020*/  DMUL R8, R8, 2.2250738585072013831e-308 ;  /* 0x0010000008087828 */ /* 0x000fd00000000000 */
[----:B------:R-:W-:-:S08]  /*5030*/  DFMA R6, -R6, R8, 1 ;  /* 0x3ff000000606742b */ /* 0x000fd00000000108 */
[----:B------:R-:W-:-:S08]  /*5040*/  DFMA R6, R6, R6, R6 ;  /* 0x000000060606722b */ /* 0x000fd00000000006 */
[----:B------:R-:W-:Y:S01]  /*5050*/  DFMA R8, R8, R6, R8 ;  /* 0x000000060808722b */ /* 0x000fe20000000008 */
[----:B------:R-:W-:Y:S10]  /*5060*/  BRA `(.L_x_481) ;  /* 0x0000000000307947 */ /* 0x000ff40003800000 */
.L_x_482:
[----:B------:R-:W-:Y:S01]  /*5070*/  DMUL R6, R6, 8.11296384146066816958e+31 ;  /* 0x4690000006067828 */ /* 0x000fe20000000000 */
[----:B------:R-:W-:-:S05]  /*5080*/  IMAD.MOV.U32 R8, RZ, RZ, R10 ;  /* 0x000000ffff087224 */ /* 0x000fca00078e000a */
[----:B------:R-:W0:Y:S02]  /*5090*/  MUFU.RCP64H R9, R7 ;  /* 0x0000000700097308 */ /* 0x000e240000001800 */
[----:B0-----:R-:W-:-:S08]  /*50a0*/  DFMA R10, -R6, R8, 1 ;  /* 0x3ff00000060a742b */ /* 0x001fd00000000108 */
[----:B------:R-:W-:-:S08]  /*50b0*/  DFMA R10, R10, R10, R10 ;  /* 0x0000000a0a0a722b */ /* 0x000fd0000000000a */
[----:B------:R-:W-:-:S08]  /*50c0*/  DFMA R10, R8, R10, R8 ;  /* 0x0000000a080a722b */ /* 0x000fd00000000008 */
[----:B------:R-:W-:-:S08]  /*50d0*/  DFMA R6, -R6, R10, 1 ;  /* 0x3ff000000606742b */ /* 0x000fd0000000010a */
[----:B------:R-:W-:-:S08]  /*50e0*/  DFMA R6, R10, R6, R10 ;  /* 0x000000060a06722b */ /* 0x000fd0000000000a */
[----:B------:R-:W-:Y:S01]  /*50f0*/  DMUL R8, R6, 8.11296384146066816958e+31 ;  /* 0x4690000006087828 */ /* 0x000fe20000000000 */
[----:B------:R-:W-:Y:S10]  /*5100*/  BRA `(.L_x_481) ;  /* 0x0000000000087947 */ /* 0x000ff40003800000 */
.L_x_480:
[----:B------:R-:W-:Y:S01]  /*5110*/  LOP3.LUT R9, R7, 0x80000, RZ, 0xfc, !PT ;  /* 0x0008000007097812 */ /* 0x000fe200078efcff */
[----:B------:R-:W-:-:S07]  /*5120*/  IMAD.MOV.U32 R8, RZ, RZ, R6 ;  /* 0x000000ffff087224 */ /* 0x000fce00078e0006 */
.L_x_481:
[----:B------:R-:W-:Y:S05]  /*5130*/  BSYNC B0 ;  /* 0x0000000000007941 */ /* 0x000fea0003800000 */
.L_x_479:
[----:B------:R-:W-:Y:S01]  /*5140*/  MOV R6, R3 ;  /* 0x0000000300067202 */ /* 0x000fe20000000f00 */
[----:B------:R-:W-:-:S04]  /*5150*/  IMAD.MOV.U32 R7, RZ, RZ, 0x0 ;  /* 0x00000000ff077424 */ /* 0x000fc800078e00ff */
[----:B------:R-:W-:Y:S05]  /*5160*/  RET.REL.NODEC R6 `(_ZN2at6native58_GLOBAL__N__9a069279_25_AdaptiveAveragePooling_cu_ef17039c31adaptive_average_gradinput_nhwcIidEEvPT0_PKS3_iiiiiiiiT_S7_S7_S7_) ;  /* 0xffffffac06a47950 */ /* 0x000fea0003c3ffff */
.L_x_483:
        /* <DEDUP_REMOVED lines=9> */
.L_x_701:


//--------------------- .text._ZN2at6native58_GLOBAL__N__9a069279_25_AdaptiveAveragePooling_cu_ef17039c21adaptive_average_poolIN3c108BFloat16EEEvPKT_PS5_iiiilll --------------------------
	.section	.text._ZN2at6native58_GLOBAL__N__9a069279_25_AdaptiveAveragePooling_cu_ef17039c21adaptive_average_poolIN3c108BFloat16EEEvPKT_PS5_iiiilll,"ax",@progbits
	.align	128
.text._ZN2at6native58_GLOBAL__N__9a069279_25_AdaptiveAveragePooling_cu_ef17039c21adaptive_average_poolIN3c108BFloat16EEEvPKT_PS5_iiiilll:
        .type           _ZN2at6native58_GLOBAL__N__9a069279_25_AdaptiveAveragePooling_cu_ef17039c21adaptive_average_poolIN3c108BFloat16EEEvPKT_PS5_iiiilll,@function
        .size           _ZN2at6native58_GLOBAL__N__9a069279_25_AdaptiveAveragePooling_cu_ef17039c21adaptive_average_poolIN3c108BFloat16EEEvPKT_PS5_iiiilll,(.L_x_703 - _ZN2at6native58_GLOBAL__N__9a069279_25_AdaptiveAveragePooling_cu_ef17039c21adaptive_average_poolIN3c108BFloat16EEEvPKT_PS5_iiiilll)
        .other          _ZN2at6native58_GLOBAL__N__9a069279_25_AdaptiveAveragePooling_cu_ef17039c21adaptive_average_poolIN3c108BFloat16EEEvPKT_PS5_iiiilll,@"STO_CUDA_ENTRY STV_DEFAULT"
_ZN2at6native58_GLOBAL__N__9a069279_25_AdaptiveAveragePooling_cu_ef17039c21adaptive_average_poolIN3c108BFloat16EEEvPKT_PS5_iiiilll:
        /* <DEDUP_REMOVED lines=9> */
[----:B------:R-:W-:-:S07]  /*0090*/  ULDC.64 UR10, c[0x0][0x230] ;  /* 0x00008c00000a7ab9 */ /* 0x000fce0000000a00 */
[----:B------:R-:W1:Y:S01]  /*00a0*/  LDC R0, c[0x0][0x22c] ;  /* 0x00008b00ff007b82 */ /* 0x000e620000000800 */
[----:B0-----:R-:W-:-:S04]  /*00b0*/  USHF.R.S32.HI UR4, URZ, 0x1f, UR12 ;  /* 0x0000001f3f047899 */ /* 0x001fc8000801140c */
[----:B------:R-:W-:Y:S02]  /*00c0*/  UIMAD UR6, UR4, UR10, URZ ;  /* 0x0000000a040672a4 */ /* 0x000fe4000f8e023f */
[----:B------:R-:W-:Y:S02]  /*00d0*/  UIMAD.WIDE.U32 UR4, UR12, UR10, URZ ;  /* 0x0000000a0c0472a5 */ /* 0x000fe4000f8e003f */
[----:B------:R-:W-:Y:S02]  /*00e0*/  UIMAD UR8, UR12, UR11, UR6 ;  /* 0x0000000b0c0872a4 */ /* 0x000fe4000f8e0206 */
[----:B------:R-:W-:Y:S02]  /*00f0*/  UIMAD UR4, UR12, UR9, URZ ;  /* 0x000000090c0472a4 */ /* 0x000fe4000f8e023f */
[----:B------:R-:W-:Y:S01]  /*0100*/  UIADD3 UR5, UR5, UR8, URZ ;  /* 0x0000000805057290 */ /* 0x000fe2000fffe03f */
[----:B------:R-:W-:Y:S02]  /*0110*/  ULDC.64 UR6, c[0x0][0x240] ;  /* 0x0000900000067ab9 */ /* 0x000fe40000000a00 */
[----:B------:R-:W-:Y:S01]  /*0120*/  ULDC UR8, c[0x0][0x0] ;  /* 0x0000000000087ab9 */ /* 0x000fe20000000800 */
[----:B------:R-:W-:Y:S01]  /*0130*/  ULDC UR9, c[0x0][0x10] ;  /* 0x0000040000097ab9 */ /* 0x000fe20000000800 */
[----:B-1----:R-:W-:Y:S01]  /*0140*/  IMAD R0, R0, UR4, RZ ;  /* 0x0000000400007c24 */ /* 0x002fe2000f8e02ff */
[----:B------:R-:W-:Y:S01]  /*0150*/  USHF.L.U64.HI UR7, UR6, 0x1, UR7 ;  /* 0x0000000106077899 */ /* 0x000fe20008010207 */
[----:B------:R-:W-:Y:S01]  /*0160*/  IMAD R2, R2, UR9, RZ ;  /* 0x0000000902027c24 */ /* 0x000fe2000f8e02ff */
[----:B------:R-:W-:Y:S01]  /*0170*/  USHF.L.U32 UR6, UR6, 0x1, URZ ;  /* 0x0000000106067899 */ /* 0x000fe2000800063f */
[----:B------:R-:W-:-:S11]  /*0180*/  ULDC.64 UR10, c[0x0][0x208] ;  /* 0x00008200000a7ab9 */ /* 0x000fd60000000a00 */
.L_x_507:
[----:B0-----:R-:W0:Y:S01]  /*0190*/  LDC R6, c[0x0][0x228] ;  /* 0x00008a00ff067b82 */ /* 0x001e220000000800 */
[----:B------:R-:W-:Y:S01]  /*01a0*/  IABS R10, R3 ;  /* 0x00000003000a7213 */ /* 0x000fe20000000000 */
[----:B------:R-:W-:Y:S01]  /*01b0*/  ULDC UR4, c[0x0][0x220] ;  /* 0x0000880000047ab9 */ /* 0x000fe20000000800 */
[----:B------:R-:W-:Y:S01]  /*01c0*/  VIADD R13, R3, 0x1 ;  /* 0x00000001030d7836 */ /* 0x000fe20000000000 */
[----:B------:R-:W-:Y:S01]  /*01d0*/  BSSY B0, `(.L_x_484) ;  /* 0x000004f000007945 */ /* 0x000fe20003800000 */
[----:B------:R-:W-:Y:S02]  /*01e0*/  IMAD.MOV.U32 R24, RZ, RZ, -0x1 ;  /* 0xffffffffff187424 */ /* 0x000fe400078e00ff */
[----:B------:R-:W-:Y:S01]  /*01f0*/  IMAD.MOV.U32 R25, RZ, RZ, -0x1 ;  /* 0xffffffffff197424 */ /* 0x000fe200078e00ff */
[----:B------:R-:W1:Y:S01]  /*0200*/  LDC R12, c[0x0][0x228] ;  /* 0x00008a00ff0c7b82 */ /* 0x000e620000000800 */
[----:B------:R-:W-:Y:S01]  /*0210*/  IMAD.WIDE.U32 R24, R13, UR4, R24 ;  /* 0x000000040d187c25 */ /* 0x000fe2000f8e0018 */
[----:B0-----:R-:W-:-:S04]  /*0220*/  IABS R8, R6 ;  /* 0x0000000600087213 */ /* 0x001fc80000000000 */
[----:B------:R-:W0:Y:S01]  /*0230*/  I2F.RP R7, R8 ;  /* 0x0000000800077306 */ /* 0x000e220000209400 */
[----:B-1----:R-:W-:-:S07]  /*0240*/  SHF.R.S32.HI R17, RZ, 0x1f, R12 ;  /* 0x0000001fff117819 */ /* 0x002fce000001140c */
[----:B0-----:R-:W0:Y:S02]  /*0250*/  MUFU.RCP R7, R7 ;  /* 0x0000000700077308 */ /* 0x001e240000001000 */
[----:B0-----:R-:W-:-:S06]  /*0260*/  VIADD R4, R7, 0xffffffe ;  /* 0x0ffffffe07047836 */ /* 0x001fcc0000000000 */
[----:B------:R0:W1:Y:S02]  /*0270*/  F2I.FTZ.U32.TRUNC.NTZ R5, R4 ;  /* 0x0000000400057305 */ /* 0x000064000021f000 */
[----:B0-----:R-:W-:Y:S02]  /*0280*/  IMAD.MOV.U32 R4, RZ, RZ, RZ ;  /* 0x000000ffff047224 */ /* 0x001fe400078e00ff */
[----:B-1----:R-:W-:-:S04]  /*0290*/  IMAD.MOV R9, RZ, RZ, -R5 ;  /* 0x000000ffff097224 */ /* 0x002fc800078e0a05 */
[----:B------:R-:W-:-:S04]  /*02a0*/  IMAD R9, R9, R8, RZ ;  /* 0x0000000809097224 */ /* 0x000fc800078e02ff */
[----:B------:R-:W-:Y:S01]  /*02b0*/  IMAD.HI.U32 R5, R5, R9, R4 ;  /* 0x0000000905057227 */ /* 0x000fe200078e0004 */
[----:B------:R-:W-:-:S04]  /*02c0*/  LOP3.LUT R4, R3, R6, RZ, 0x3c, !PT ;  /* 0x0000000603047212 */ /* 0x000fc800078e3cff */
[----:B------:R-:W-:Y:S01]  /*02d0*/  ISETP.GE.AND P2, PT, R4, RZ, PT ;  /* 0x000000ff0400720c */ /* 0x000fe20003f46270 */
[----:B------:R-:W-:-:S04]  /*02e0*/  IMAD.HI.U32 R9, R5, R10, RZ ;  /* 0x0000000a05097227 */ /* 0x000fc800078e00ff */
[----:B------:R-:W-:-:S04]  /*02f0*/  IMAD.MOV R7, RZ, RZ, -R9 ;  /* 0x000000ffff077224 */ /* 0x000fc800078e0a09 */
[----:B------:R-:W-:-:S05]  /*0300*/  IMAD R7, R8, R7, R10 ;  /* 0x0000000708077224 */ /* 0x000fca00078e020a */
[----:B------:R-:W-:-:S13]  /*0310*/  ISETP.GT.U32.AND P1, PT, R8, R7, PT ;  /* 0x000000070800720c */ /* 0x000fda0003f24070 */
[----:B------:R-:W-:Y:S01]  /*0320*/  @!P1 IADD3 R7, R7, -R8, RZ ;  /* 0x8000000807079210 */ /* 0x000fe20007ffe0ff */
[----:B------:R-:W-:-:S03]  /*0330*/  @!P1 VIADD R9, R9, 0x1 ;  /* 0x0000000109099836 */ /* 0x000fc60000000000 */
[----:B------:R-:W-:Y:S02]  /*0340*/  ISETP.GE.U32.AND P0, PT, R7, R8, PT ;  /* 0x000000080700720c */ /* 0x000fe40003f06070 */
[----:B------:R-:W-:-:S11]  /*0350*/  LOP3.LUT R7, RZ, R6, RZ, 0x33, !PT ;  /* 0x00000006ff077212 */ /* 0x000fd600078e33ff */
        /* <DEDUP_REMOVED lines=13> */
[----:B------:R-:W0:Y:S03]  /*0430*/  LDC.64 R4, c[0x0][0x220] ;  /* 0x00008800ff047b82 */ /* 0x000e260000000a00 */
[----:B------:R-:W-:-:S13]  /*0440*/  ISETP.GT.U32.AND P2, PT, R8, R11, PT ;  /* 0x0000000b0800720c */ /* 0x000fda0003f44070 */
[----:B------:R-:W-:Y:S01]  /*0450*/  @!P2 IMAD.IADD R11, R11, 0x1, -R8 ;  /* 0x000000010b0ba824 */ /* 0x000fe200078e0a08 */
[----:B------:R-:W-:-:S04]  /*0460*/  @!P2 IADD3 R10, R10, 0x1, RZ ;  /* 0x000000010a0aa810 */ /* 0x000fc80007ffe0ff */
[----:B------:R-:W-:Y:S02]  /*0470*/  ISETP.GE.U32.AND P1, PT, R11, R8, PT ;  /* 0x000000080b00720c */ /* 0x000fe40003f26070 */
[----:B------:R-:W-:Y:S02]  /*0480*/  SHF.R.S32.HI R8, RZ, 0x1f, R13 ;  /* 0x0000001fff087819 */ /* 0x000fe4000001140d */
[----:B0-----:R-:W-:-:S03]  /*0490*/  SHF.R.S32.HI R4, RZ, 0x1f, R4 ;  /* 0x0000001fff047819 */ /* 0x001fc60000011404 */
[----:B------:R-:W-:-:S04]  /*04a0*/  IMAD R8, R8, UR4, RZ ;  /* 0x0000000408087c24 */ /* 0x000fc8000f8e02ff */
[----:B------:R-:W-:Y:S02]  /*04b0*/  IMAD R13, R13, R4, R8 ;  /* 0x000000040d0d7224 */ /* 0x000fe400078e0208 */
[----:B------:R-:W-:Y:S02]  /*04c0*/  @P1 VIADD R10, R10, 0x1 ;  /* 0x000000010a0a1836 */ /* 0x000fe40000000000 */
[----:B------:R-:W-:Y:S02]  /*04d0*/  IMAD.IADD R22, R25, 0x1, R13 ;  /* 0x0000000119167824 */ /* 0x000fe400078e020d */
[----:B------:R-:W-:-:S03]  /*04e0*/  @!P3 IMAD.MOV R10, RZ, RZ, -R10 ;  /* 0x000000ffff0ab224 */ /* 0x000fc600078e0a0a */
[----:B------:R-:W-:Y:S02]  /*04f0*/  LOP3.LUT R4, R22, R17, RZ, 0xfc, !PT ;  /* 0x0000001116047212 */ /* 0x000fe400078efcff */
[----:B------:R-:W-:Y:S02]  /*0500*/  SEL R10, R7, R10, !P0 ;  /* 0x0000000a070a7207 */ /* 0x000fe40004000000 */
[----:B------:R-:W-:-:S03]  /*0510*/  ISETP.NE.U32.AND P1, PT, R4, RZ, PT ;  /* 0x000000ff0400720c */ /* 0x000fc60003f25070 */
[----:B------:R-:W-:-:S10]  /*0520*/  IMAD R23, R23, UR4, R10 ;  /* 0x0000000417177c24 */ /* 0x000fd4000f8e020a */
[----:B------:R-:W-:Y:S05]  /*0530*/  @!P1 BRA `(.L_x_485) ;  /* 0x0000000000189947 */ /* 0x000fea0003800000 */
[----:B------:R-:W-:Y:S01]  /*0540*/  ULDC UR4, c[0x0][0x228] ;  /* 0x00008a0000047ab9 */ /* 0x000fe20000000800 */
[----:B------:R-:W-:Y:S01]  /*0550*/  MOV R16, 0x580 ;  /* 0x0000058000107802 */ /* 0x000fe20000000f00 */
[----:B------:R-:W-:-:S07]  /*0560*/  IMAD.U32 R18, RZ, RZ, UR4 ;  /* 0x00000004ff127e24 */ /* 0x000fce000f8e00ff */
[----:B------:R-:W-:Y:S05]  /*0570*/  CALL.REL.NOINC `($__internal_11_$__cuda_sm20_div_s64) ;  /* 0x00000018004c7944 */ /* 0x000fea0003c00000 */
[----:B------:R-:W-:Y:S01]  /*0580*/  MOV R4, R15 ;  /* 0x0000000f00047202 */ /* 0x000fe20000000f00 */
[----:B------:R-:W-:Y:S06]  /*0590*/  BRA `(.L_x_486) ;  /* 0x0000000000487947 */ /* 0x000fec0003800000 */
.L_x_485:
        /* <DEDUP_REMOVED lines=18> */
.L_x_486:
[----:B------:R-:W-:Y:S05]  /*06c0*/  BSYNC B0 ;  /* 0x0000000000007941 */ /* 0x000fea0003800000 */
.L_x_484:
[----:B------:R-:W0:Y:S01]  /*06d0*/  S2R R8, SR_TID.X ;  /* 0x0000000000087919 */ /* 0x000e220000002100 */
[----:B------:R-:W-:Y:S01]  /*06e0*/  ULDC UR4, c[0x0][0x22c] ;  /* 0x00008b0000047ab9 */ /* 0x000fe20000000800 */
[----:B------:R-:W-:Y:S01]  /*06f0*/  BSSY B0, `(.L_x_487) ;  /* 0x0000176000007945 */ /* 0x000fe20003800000 */
[----:B0-----:R-:W-:-:S13]  /*0700*/  ISETP.GE.AND P0, PT, R8, UR4, PT ;  /* 0x0000000408007c0c */ /* 0x001fda000bf06270 */
[----:B------:R-:W-:Y:S05]  /*0710*/  @P0 BRA `(.L_x_488) ;  /* 0x0000001400cc0947 */ /* 0x000fea0003800000 */
[----:B------:R-:W0:Y:S01]  /*0720*/  LDC.64 R20, c[0x0][0x238] ;  /* 0x00008e00ff147b82 */ /* 0x000e220000000a00 */
[----:B------:R-:W-:Y:S01]  /*0730*/  SHF.R.S32.HI R7, RZ, 0x1f, R23 ;  /* 0x0000001fff077819 */ /* 0x000fe20000011417 */
[----:B------:R-:W-:Y:S02]  /*0740*/  ULDC UR4, c[0x0][0x230] ;  /* 0x00008c0000047ab9 */ /* 0x000fe40000000800 */
[----:B------:R-:W-:Y:S02]  /*0750*/  UIMAD UR4, UR12, UR4, URZ ;  /* 0x000000040c0472a4 */ /* 0x000fe4000f8e023f */
[----:B0-----:R-:W-:-:S04]  /*0760*/  IMAD R6, R7, R20, RZ ;  /* 0x0000001407067224 */ /* 0x001fc800078e02ff */
[----:B------:R-:W-:-:S04]  /*0770*/  IMAD.WIDE.U32 R12, R23, R20, UR4 ;  /* 0x00000004170c7e25 */ /* 0x000fc8000f8e0014 */
[----:B------:R-:W-:Y:S01]  /*0780*/  IMAD R21, R23, R21, R6 ;  /* 0x0000001517157224 */ /* 0x000fe200078e0206 */
[----:B------:R-:W-:Y:S01]  /*0790*/  IADD3 R23, R4, 0x1, -R23 ;  /* 0x0000000104177810 */ /* 0x000fe20007ffe817 */
[----:B------:R-:W-:Y:S02]  /*07a0*/  IMAD.MOV.U32 R20, RZ, RZ, R8 ;  /* 0x000000ffff147224 */ /* 0x000fe400078e0008 */
[----:B------:R-:W-:-:S07]  /*07b0*/  IMAD.IADD R21, R13, 0x1, R21 ;  /* 0x000000010d157824 */ /* 0x000fce00078e0215 */
.L_x_506:
[----:B0-----:R-:W0:Y:S01]  /*07c0*/  LDC R11, c[0x0][0x22c] ;  /* 0x00008b00ff0b7b82 */ /* 0x001e220000000800 */
[----:B------:R-:W-:Y:S01]  /*07d0*/  IABS R15, R20 ;  /* 0x00000014000f7213 */ /* 0x000fe20000000000 */
[----:B------:R-:W-:Y:S01]  /*07e0*/  ULDC UR4, c[0x0][0x224] ;  /* 0x0000890000047ab9 */ /* 0x000fe20000000800 */
[----:B------:R-:W-:Y:S01]  /*07f0*/  IMAD.MOV.U32 R24, RZ, RZ, -0x1 ;  /* 0xffffffffff187424 */ /* 0x000fe200078e00ff */
[----:B------:R-:W-:Y:S01]  /*0800*/  BSSY B1, `(.L_x_489) ;  /* 0x000004d000017945 */ /* 0x000fe20003800000 */
[----:B------:R-:W-:Y:S01]  /*0810*/  IMAD.MOV.U32 R25, RZ, RZ, -0x1 ;  /* 0xffffffffff197424 */ /* 0x000fe200078e00ff */
[-C--:B0-----:R-:W-:Y:S02]  /*0820*/  IABS R6, R11.reuse ;  /* 0x0000000b00067213 */ /* 0x081fe40000000000 */
[----:B------:R-:W-:Y:S02]  /*0830*/  LOP3.LUT R10, RZ, R11, RZ, 0x33, !PT ;  /* 0x0000000bff0a7212 */ /* 0x000fe400078e33ff */
[----:B------:R-:W0:Y:S08]  /*0840*/  I2F.RP R4, R6 ;  /* 0x0000000600047306 */ /* 0x000e300000209400 */
        /* <DEDUP_REMOVED lines=15> */
[----:B------:R-:W-:Y:S01]  /*0940*/  ISETP.GE.U32.AND P0, PT, R15, R6, PT ;  /* 0x000000060f00720c */ /* 0x000fe20003f06070 */
[----:B------:R-:W-:-:S04]  /*0950*/  VIADD R15, R20, 0x1 ;  /* 0x00000001140f7836 */ /* 0x000fc80000000000 */
[----:B------:R-:W-:-:S08]  /*0960*/  IMAD.WIDE.U32 R24, R15, UR4, R24 ;  /* 0x000000040f187c25 */ /* 0x000fd0000f8e0018 */
        /* <DEDUP_REMOVED lines=13> */
[----:B------:R-:W0:Y:S03]  /*0a40*/  LDC R14, c[0x0][0x22c] ;  /* 0x00008b00ff0e7b82 */ /* 0x000e260000000800 */
[----:B------:R-:W-:-:S13]  /*0a50*/  ISETP.GT.U32.AND P2, PT, R6, R9, PT ;  /* 0x000000090600720c */ /* 0x000fda0003f44070 */
[----:B------:R-:W-:Y:S01]  /*0a60*/  @!P2 IADD3 R9, R9, -R6, RZ ;  /* 0x800000060909a210 */ /* 0x000fe20007ffe0ff */
[----:B------:R-:W-:-:S03]  /*0a70*/  @!P2 VIADD R7, R7, 0x1 ;  /* 0x000000010707a836 */ /* 0x000fc60000000000 */
[----:B------:R-:W-:Y:S02]  /*0a80*/  ISETP.GE.U32.AND P1, PT, R9, R6, PT ;  /* 0x000000060900720c */ /* 0x000fe40003f26070 */
[----:B------:R-:W-:Y:S02]  /*0a90*/  SHF.R.S32.HI R6, RZ, 0x1f, R15 ;  /* 0x0000001fff067819 */ /* 0x000fe4000001140f */
[----:B------:R-:W-:Y:S02]  /*0aa0*/  SHF.R.S32.HI R9, RZ, 0x1f, R5 ;  /* 0x0000001fff097819 */ /* 0x000fe40000011405 */
[----:B0-----:R-:W-:Y:S01]  /*0ab0*/  SHF.R.S32.HI R17, RZ, 0x1f, R14 ;  /* 0x0000001fff117819 */ /* 0x001fe2000001140e */
[----:B------:R-:W-:-:S04]  /*0ac0*/  IMAD R6, R6, UR4, RZ ;  /* 0x0000000406067c24 */ /* 0x000fc8000f8e02ff */
[----:B------:R-:W-:Y:S02]  /*0ad0*/  IMAD R15, R15, R9, R6 ;  /* 0x000000090f0f7224 */ /* 0x000fe400078e0206 */
[----:B------:R-:W-:Y:S02]  /*0ae0*/  @P1 IADD3 R7, R7, 0x1, RZ ;  /* 0x0000000107071810 */ /* 0x000fe40007ffe0ff */
[----:B------:R-:W-:-:S03]  /*0af0*/  IMAD.IADD R22, R25, 0x1, R15 ;  /* 0x0000000119167824 */ /* 0x000fc600078e020f */
[----:B------:R-:W-:Y:S02]  /*0b00*/  @!P3 IMAD.MOV R7, RZ, RZ, -R7 ;  /* 0x000000ffff07b224 */ /* 0x000fe400078e0a07 */
[----:B------:R-:W-:-:S03]  /*0b10*/  LOP3.LUT R6, R22, R17, RZ, 0xfc, !PT ;  /* 0x0000001116067212 */ /* 0x000fc600078efcff */
        /* <DEDUP_REMOVED lines=8> */
[----:B------:R-:W-:Y:S05]  /*0ba0*/  BRA `(.L_x_491) ;  /* 0x0000000000487947 */ /* 0x000fea0003800000 */
.L_x_490:
        /* <DEDUP_REMOVED lines=18> */
.L_x_491:
[----:B------:R-:W-:Y:S05]  /*0cd0*/  BSYNC B1 ;  /* 0x0000000000017941 */ /* 0x000fea0003800000 */
.L_x_489:
[----:B------:R-:W-:Y:S01]  /*0ce0*/  SHF.R.S32.HI R8, RZ, 0x1f, R6 ;  /* 0x0000001fff087819 */ /* 0x000fe20000011406 */
[----:B------:R-:W-:Y:S01]  /*0cf0*/  ULDC.64 UR14, c[0x0][0x240] ;  /* 0x00009000000e7ab9 */ /* 0x000fe20000000a00 */
[----:B------:R-:W-:Y:S01]  /*0d00*/  IMAD.MOV.U32 R9, RZ, RZ, R21 ;  /* 0x000000ffff097224 */ /* 0x000fe200078e0015 */
[----:B------:R-:W-:Y:S01]  /*0d10*/  ISETP.GE.AND P0, PT, R23, 0x1, PT ;  /* 0x000000011700780c */ /* 0x000fe20003f06270 */
[----:B------:R-:W-:Y:S01]  /*0d20*/  BSSY B4, `(.L_x_492) ;  /* 0x00000fc000047945 */ /* 0x000fe20003800000 */
[----:B------:R-:W-:Y:S01]  /*0d30*/  IMAD R11, R8, UR14, RZ ;  /* 0x0000000e080b7c24 */ /* 0x000fe2000f8e02ff */
[----:B------:R-:W-:Y:S01]  /*0d40*/  HFMA2.MMA R10, -RZ, RZ, 0, 0 ;  /* 0x00000000ff0a7435 */ /* 0x000fe200000001ff */
[----:B------:R-:W-:Y:S02]  /*0d50*/  IMAD.MOV.U32 R8, RZ, RZ, R12 ;  /* 0x000000ffff087224 */ /* 0x000fe400078e000c */
[C---:B------:R-:W-:Y:S02]  /*0d60*/  IMAD R11, R6.reuse, UR15, R11 ;  /* 0x0000000f060b7c24 */ /* 0x040fe4000f8e020b */
[----:B------:R-:W-:Y:S01]  /*0d70*/  IMAD.WIDE.U32 R8, R6, UR14, R8 ;  /* 0x0000000e06087c25 */ /* 0x000fe2000f8e0008 */
[----:B------:R-:W-:-:S03]  /*0d80*/  ULDC.64 UR14, c[0x0][0x210] ;  /* 0x00008400000e7ab9 */ /* 0x000fc60000000a00 */
[----:B------:R-:W-:Y:S01]  /*0d90*/  IMAD.IADD R9, R9, 0x1, R11 ;  /* 0x0000000109097824 */ /* 0x000fe200078e020b */
[C---:B------:R-:W-:Y:S02]  /*0da0*/  LEA R14, P1, R8.reuse, UR14, 0x1 ;  /* 0x0000000e080e7c11 */ /* 0x040fe4000f8208ff */
[----:B------:R-:W-:Y:S02]  /*0db0*/  IADD3 R11, R15, 0x1, -R6 ;  /* 0x000000010f0b7810 */ /* 0x000fe40007ffe806 */
[----:B------:R-:W-:Y:S01]  /*0dc0*/  LEA.HI.X R16, R8, UR15, R9, 0x1, P1 ;  /* 0x0000000f08107c11 */ /* 0x000fe200088f0c09 */
[----:B------:R-:W-:Y:S08]  /*0dd0*/  @!P0 BRA `(.L_x_493) ;  /* 0x0000000c00c08947 */ /* 0x000ff00003800000 */
[----:B------:R-:W-:Y:S01]  /*0de0*/  IMAD.MOV R4, RZ, RZ, -R4 ;  /* 0x000000ffff047224 */ /* 0x000fe200078e0a04 */
[----:B------:R-:W-:Y:S01]  /*0df0*/  ULDC UR4, c[0x0][0x224] ;  /* 0x0000890000047ab9 */ /* 0x000fe20000000800 */
[----:B------:R-:W-:Y:S01]  /*0e00*/  IMAD.IADD R6, R15, 0x1, -R6 ;  /* 0x000000010f067824 */ /* 0x000fe200078e0a06 */
[----:B------:R-:W-:Y:S01]  /*0e10*/  LOP3.LUT R8, R11, 0x3, RZ, 0xc0, !PT ;  /* 0x000000030b087812 */ /* 0x000fe200078ec0ff */
[----:B------:R-:W-:Y:S02]  /*0e20*/  IMAD R15, R4, UR4, R15 ;  /* 0x00000004040f7c24 */ /* 0x000fe4000f8e020f */
[----:B------:R-:W-:Y:S01]  /*0e30*/  IMAD.MOV.U32 R9, RZ, RZ, R14 ;  /* 0x000000ffff097224 */ /* 0x000fe200078e000e */
[----:B------:R-:W-:Y:S01]  /*0e40*/  ISETP.GE.U32.AND P1, PT, R6, 0x3, PT ;  /* 0x000000030600780c */ /* 0x000fe20003f26070 */
[----:B------:R-:W-:Y:S01]  /*0e50*/  IMAD.MOV.U32 R10, RZ, RZ, RZ ;  /* 0x000000ffff0a7224 */ /* 0x000fe200078e00ff */
[----:B------:R-:W-:Y:S01]  /*0e60*/  IADD3 R7, -R7, R15, -R8 ;  /* 0x0000000f07077210 */ /* 0x000fe20007ffe908 */
[----:B------:R-:W-:Y:S01]  /*0e70*/  IMAD.MOV.U32 R4, RZ, RZ, RZ ;  /* 0x000000ffff047224 */ /* 0x000fe200078e00ff */
[----:B------:R-:W-:-:S09]  /*0e80*/  MOV R6, R16 ;  /* 0x0000001000067202 */ /* 0x000fd20000000f00 */
.L_x_505:
[----:B------:R-:W-:Y:S01]  /*0e90*/  ISETP.GE.AND P0, PT, R11, 0x1, PT ;  /* 0x000000010b00780c */ /* 0x000fe20003f06270 */
[----:B------:R-:W-:Y:S01]  /*0ea0*/  VIADD R4, R4, 0x1 ;  /* 0x0000000104047836 */ /* 0x000fe20000000000 */
[----:B------:R-:W-:Y:S04]  /*0eb0*/  BSSY B3, `(.L_x_494) ;  /* 0x00000de000037945 */ /* 0x000fe80003800000 */
[----:B------:R-:W-:-:S07]  /*0ec0*/  ISETP.GE.AND P2, PT, R4, R23, PT ;  /* 0x000000170400720c */ /* 0x000fce0003f46270 */
[----:B------:R-:W-:Y:S06]  /*0ed0*/  @!P0 BRA `(.L_x_495) ;  /* 0x0000000c006c8947 */ /* 0x000fec0003800000 */
[----:B------:R-:W-:Y:S01]  /*0ee0*/  BSSY B2, `(.L_x_496) ;  /* 0x00000b4000027945 */ /* 0x000fe20003800000 */
[----:B------:R-:W-:-:S03]  /*0ef0*/  MOV R22, RZ ;  /* 0x000000ff00167202 */ /* 0x000fc60000000f00 */
[----:B------:R-:W-:Y:S05]  /*0f00*/  @!P1 BRA `(.L_x_497) ;  /* 0x0000000800c49947 */ /* 0x000fea0003800000 */
[----:B------:R-:W-:Y:S01]  /*0f10*/  ISETP.GT.AND P0, PT, R7, -0x1, PT ;  /* 0xffffffff0700780c */ /* 0x000fe20003f04270 */
[----:B------:R-:W-:Y:S01]  /*0f20*/  BSSY B1, `(.L_x_498) ;  /* 0x0000096000017945 */ /* 0x000fe20003800000 */
[----:B------:R-:W-:Y:S01]  /*0f30*/  IMAD.MOV.U32 R22, RZ, RZ, RZ ;  /* 0x000000ffff167224 */ /* 0x000fe200078e00ff */
[----:B------:R-:W-:Y:S01]  /*0f40*/  MOV R15, R6 ;  /* 0x00000006000f7202 */ /* 0x000fe20000000f00 */
[----:B------:R-:W-:Y:S02]  /*0f50*/  IMAD.MOV.U32 R24, RZ, RZ, R7 ;  /* 0x000000ffff187224 */ /* 0x000fe400078e0007 */
[----:B------:R-:W-:-:S07]  /*0f60*/  IMAD.MOV.U32 R18, RZ, RZ, R9 ;  /* 0x000000ffff127224 */ /* 0x000fce00078e0009 */
[----:B------:R-:W-:Y:S05]  /*0f70*/  @!P0 BRA `(.L_x_499) ;  /* 0x0000000800408947 */ /* 0x000fea0003800000 */
[----:B------:R-:W-:Y:S01]  /*0f80*/  VIADD R14, R24, 0x1 ;  /* 0x00000001180e7836 */ /* 0x000fe20000000000 */
[----:B------:R-:W-:Y:S01]  /*0f90*/  BSSY B5, `(.L_x_500) ;  /* 0x000005a000057945 */ /* 0x000fe20003800000 */
[----:B------:R-:W-:-:S03]  /*0fa0*/  PLOP3.LUT P0, PT, PT, PT, PT, 0x80, 0x0 ;  /* 0x000000000000781c */ /* 0x000fc60003f0f070 */
[----:B------:R-:W-:-:S13]  /*0fb0*/  ISETP.GT.AND P3, PT, R14, 0xc, PT ;  /* 0x0000000c0e00780c */ /* 0x000fda0003f64270 */
[----:B------:R-:W-:Y:S05]  /*0fc0*/  @!P3 BRA `(.L_x_501) ;  /* 0x000000040058b947 */ /* 0x000fea0003800000 */
[----:B------:R-:W-:-:S13]  /*0fd0*/  PLOP3.LUT P0, PT, PT, PT, PT, 0x8, 0x0 ;  /* 0x000000000000781c */ /* 0x000fda0003f0e170 */
.L_x_502:
[----:B------:R-:W-:-:S06]  /*0fe0*/  IMAD.MOV.U32 R19, RZ, RZ, R15 ;  /* 0x000000ffff137224 */ /* 0x000fcc00078e000f */
[----:B------:R-:W2:Y:S01]  /*0ff0*/  LDG.E.U16 R19, desc[UR10][R18.64] ;  /* 0x0000000a12137981 */ /* 0x000ea2000c1e1500 */
[----:B------:R-:W-:-:S04]  /*1000*/  IADD3 R14, P3, R18, UR6, RZ ;  /* 0x00000006120e7c10 */ /* 0x000fc8000ff7e0ff */
[----:B------:R-:W-:Y:S02]  /*1010*/  IADD3.X R15, R15, UR7, RZ, P3, !PT ;  /* 0x000000070f0f7c10 */ /* 0x000fe40009ffe4ff */
[----:B------:R-:W-:-:S03]  /*1020*/  IADD3 R28, P3, R14, UR6, RZ ;  /* 0x000000060e1c7c10 */ /* 0x000fc6000ff7e0ff */
[----:B------:R0:W3:Y:S01]  /*1030*/  LDG.E.U16 R27, desc[UR10][R14.64] ;  /* 0x0000000a0e1b7981 */ /* 0x0000e2000c1e1500 */
[----:B------:R-:W-:Y:S02]  /*1040*/  IADD3.X R29, R15, UR7, RZ, P3, !PT ;  /* 0x000000070f1d7c10 */ /* 0x000fe40009ffe4ff */
[----:B------:R-:W-:-:S03]  /*1050*/  IADD3 R16, P3, R28, UR6, RZ ;  /* 0x000000061c107c10 */ /* 0x000fc6000ff7e0ff */
[----:B------:R-:W4:Y:S01]  /*1060*/  LDG.E.U16 R25, desc[UR10][R28.64] ;  /* 0x0000000a1c197981 */ /* 0x000f22000c1e1500 */
[----:B------:R-:W-:Y:S02]  /*1070*/  IADD3.X R17, R29, UR7, RZ, P3, !PT ;  /* 0x000000071d117c10 */ /* 0x000fe40009ffe4ff */
[----:B0-----:R-:W-:-:S03]  /*1080*/  IADD3 R14, P3, R16, UR6, RZ ;  /* 0x00000006100e7c10 */ /* 0x001fc6000ff7e0ff */
[----:B------:R-:W5:Y:S01]  /*1090*/  LDG.E.U16 R16, desc[UR10][R16.64] ;  /* 0x0000000a10107981 */ /* 0x000f62000c1e1500 */
[----:B------:R-:W-:-:S05]  /*10a0*/  IADD3.X R15, R17, UR7, RZ, P3, !PT ;  /* 0x00000007110f7c10 */ /* 0x000fca0009ffe4ff */
[----:B------:R0:W5:Y:S01]  /*10b0*/  LDG.E.U16 R28, desc[UR10][R14.64] ;  /* 0x0000000a0e1c7981 */ /* 0x000162000c1e1500 */
[----:B------:R-:W-:Y:S01]  /*10c0*/  IADD3 R18, P3, R14, UR6, RZ ;  /* 0x000000060e127c10 */ /* 0x000fe2000ff7e0ff */
[----:B--2---:R-:W-:-:S03]  /*10d0*/  IMAD.U32 R26, R19, 0x10000, RZ ;  /* 0x00010000131a7824 */ /* 0x004fc600078e00ff */
[----:B------:R-:W-:Y:S01]  /*10e0*/  IADD3.X R19, R15, UR7, RZ, P3, !PT ;  /* 0x000000070f137c10 */ /* 0x000fe20009ffe4ff */
[----:B0-----:R-:W-:-:S04]  /*10f0*/  FADD.FTZ R14, R26, R10 ;  /* 0x0000000a1a0e7221 */ /* 0x001fc80000010000 */
[----:B------:R0:W2:Y:S01]  /*1100*/  LDG.E.U16 R10, desc[UR10][R18.64] ;  /* 0x0000000a120a7981 */ /* 0x0000a2000c1e1500 */
[----:B------:R-:W-:Y:S02]  /*1110*/  IADD3 R26, P3, R18, UR6, RZ ;  /* 0x00000006121a7c10 */ /* 0x000fe4000ff7e0ff */
[----:B---3--:R-:W-:Y:S02]  /*1120*/  SHF.L.U32 R29, R27, 0x10, RZ ;  /* 0x000000101b1d7819 */ /* 0x008fe400000006ff */
[----:B------:R-:W-:-:S03]  /*1130*/  IADD3.X R27, R19, UR7, RZ, P3, !PT ;  /* 0x00000007131b7c10 */ /* 0x000fc60009ffe4ff */
[----:B------:R-:W-:Y:S01]  /*1140*/  FADD.FTZ R29, R14, R29 ;  /* 0x0000001d0e1d7221 */ /* 0x000fe20000010000 */
[----:B------:R-:W-:Y:S01]  /*1150*/  IADD3 R14, P3, R26, UR6, RZ ;  /* 0x000000061a0e7c10 */ /* 0x000fe2000ff7e0ff */
[----:B----4-:R-:W-:Y:S01]  /*1160*/  IMAD.U32 R25, R25, 0x10000, RZ ;  /* 0x0001000019197824 */ /* 0x010fe200078e00ff */
[----:B------:R1:W3:Y:S02]  /*1170*/  LDG.E.U16 R17, desc[UR10][R26.64] ;  /* 0x0000000a1a117981 */ /* 0x0002e4000c1e1500 */
[----:B------:R-:W-:Y:S01]  /*1180*/  IADD3.X R15, R27, UR7, RZ, P3, !PT ;  /* 0x000000071b0f7c10 */ /* 0x000fe20009ffe4ff */
[----:B------:R-:W-:Y:S01]  /*1190*/  FADD.FTZ R29, R29, R25 ;  /* 0x000000191d1d7221 */ /* 0x000fe20000010000 */
[----:B0-----:R-:W-:Y:S01]  /*11a0*/  IADD3 R18, P3, R14, UR6, RZ ;  /* 0x000000060e127c10 */ /* 0x001fe2000ff7e0ff */
[----:B-----5:R-:W-:Y:S02]  /*11b0*/  IMAD.U32 R16, R16, 0x10000, RZ ;  /* 0x0001000010107824 */ /* 0x020fe400078e00ff */
[----:B------:R0:W4:Y:S01]  /*11c0*/  LDG.E.U16 R25, desc[UR10][R14.64] ;  /* 0x0000000a0e197981 */ /* 0x000122000c1e1500 */
[----:B------:R-:W-:Y:S01]  /*11d0*/  IADD3.X R19, R15, UR7, RZ, P3, !PT ;  /* 0x000000070f137c10 */ /* 0x000fe20009ffe4ff */
[----:B------:R-:W-:Y:S01]  /*11e0*/  FADD.FTZ R29, R29, R16 ;  /* 0x000000101d1d7221 */ /* 0x000fe20000010000 */
[----:B-1----:R-:W-:Y:S01]  /*11f0*/  IADD3 R26, P3, R18, UR6, RZ ;  /* 0x00000006121a7c10 */ /* 0x002fe2000ff7e0ff */
[----:B------:R-:W-:-:S02]  /*1200*/  IMAD.U32 R28, R28, 0x10000, RZ ;  /* 0x000100001c1c7824 */ /* 0x000fc400078e00ff */
[----:B------:R1:W5:Y:S01]  /*1210*/  LDG.E.U16 R16, desc[UR10][R18.64] ;  /* 0x0000000a12107981 */ /* 0x000362000c1e1500 */
[----:B------:R-:W-:Y:S01]  /*1220*/  IADD3.X R27, R19, UR7, RZ, P3, !PT ;  /* 0x00000007131b7c10 */ /* 0x000fe20009ffe4ff */
[----:B------:R-:W-:-:S04]  /*1230*/  FADD.FTZ R29, R29, R28 ;  /* 0x0000001c1d1d7221 */ /* 0x000fc80000010000 */
[----:B------:R3:W5:Y:S01]  /*1240*/  LDG.E.U16 R28, desc[UR10][R26.64] ;  /* 0x0000000a1a1c7981 */ /* 0x000762000c1e1500 */
[----:B0-----:R-:W-:-:S04]  /*1250*/  IADD3 R14, P3, R26, UR6, RZ ;  /* 0x000000061a0e7c10 */ /* 0x001fc8000ff7e0ff */
[----:B------:R-:W-:Y:S02]  /*1260*/  IADD3.X R15, R27, UR7, RZ, P3, !PT ;  /* 0x000000071b0f7c10 */ /* 0x000fe40009ffe4ff */
[----:B--2---:R-:W-:-:S05]  /*1270*/  SHF.L.U32 R10, R10, 0x10, RZ ;  /* 0x000000100a0a7819 */ /* 0x004fca00000006ff */
[----:B------:R-:W-:Y:S02]  /*1280*/  FADD.FTZ R29, R29, R10 ;  /* 0x0000000a1d1d7221 */ /* 0x000fe40000010000 */
[----:B------:R0:W2:Y:S01]  /*1290*/  LDG.E.U16 R10, desc[UR10][R14.64] ;  /* 0x0000000a0e0a7981 */ /* 0x0000a2000c1e1500 */
[----:B-1----:R-:W-:-:S04]  /*12a0*/  IADD3 R18, P3, R14, UR6, RZ ;  /* 0x000000060e127c10 */ /* 0x002fc8000ff7e0ff */
[----:B------:R-:W-:Y:S01]  /*12b0*/  IADD3.X R19, R15, UR7, RZ, P3, !PT ;  /* 0x000000070f137c10 */ /* 0x000fe20009ffe4ff */
[----:B---3--:R-:W-:Y:S01]  /*12c0*/  IMAD.U32 R17, R17, 0x10000, RZ ;  /* 0x0001000011117824 */ /* 0x008fe200078e00ff */
[----:B------:R-:W-:-:S03]  /*12d0*/  IADD3 R26, P3, R18, UR6, RZ ;  /* 0x00000006121a7c10 */ /* 0x000fc6000ff7e0ff */
[----:B------:R-:W-:Y:S01]  /*12e0*/  FADD.FTZ R17, R29, R17 ;  /* 0x000000111d117221 */ /* 0x000fe20000010000 */
[----:B------:R-:W-:Y:S01]  /*12f0*/  IADD3.X R27, R19, UR7, RZ, P3, !PT ;  /* 0x00000007131b7c10 */ /* 0x000fe20009ffe4ff */
[----:B----4-:R-:W-:Y:S01]  /*1300*/  IMAD.U32 R25, R25, 0x10000, RZ ;  /* 0x0001000019197824 */ /* 0x010fe200078e00ff */
[----:B0-----:R-:W-:Y:S01]  /*1310*/  IADD3 R14, P3, R26, UR6, RZ ;  /* 0x000000061a0e7c10 */ /* 0x001fe2000ff7e0ff */
[----:B------:R-:W3:Y:S02]  /*1320*/  LDG.E.U16 R18, desc[UR10][R18.64] ;  /* 0x0000000a12127981 */ /* 0x000ee4000c1e1500 */
[----:B------:R-:W-:Y:S01]  /*1330*/  FADD.FTZ R17, R17, R25 ;  /* 0x0000001911117221 */ /* 0x000fe20000010000 */
[----:B------:R-:W-:Y:S01]  /*1340*/  IADD3.X R15, R27, UR7, RZ, P3, !PT ;  /* 0x000000071b0f7c10 */ /* 0x000fe20009ffe4ff */
[----:B-----5:R-:W-:Y:S01]  /*1350*/  IMAD.U32 R16, R16, 0x10000, RZ ;  /* 0x0001000010107824 */ /* 0x020fe200078e00ff */
[----:B------:R-:W4:Y:S03]  /*1360*/  LDG.E.U16 R26, desc[UR10][R26.64] ;  /* 0x0000000a1a1a7981 */ /* 0x000f26000c1e1500 */
[----:B------:R-:W-:Y:S01]  /*1370*/  FADD.FTZ R16, R17, R16 ;  /* 0x0000001011107221 */ /* 0x000fe20000010000 */
[----:B------:R0:W5:Y:S01]  /*1380*/  LDG.E.U16 R25, desc[UR10][R14.64] ;  /* 0x0000000a0e197981 */ /* 0x000162000c1e1500 */
[----:B------:R-:W-:-:S05]  /*1390*/  SHF.L.U32 R17, R28, 0x10, RZ ;  /* 0x000000101c117819 */ /* 0x000fca00000006ff */
[----:B------:R-:W-:Y:S01]  /*13a0*/  FADD.FTZ R28, R16, R17 ;  /* 0x00000011101c7221 */ /* 0x000fe20000010000 */
[----:B0-----:R-:W-:-:S04]  /*13b0*/  IADD3 R14, P3, R14, UR6, RZ ;  /* 0x000000060e0e7c10 */ /* 0x001fc8000ff7e0ff */
[----:B------:R-:W-:Y:S02]  /*13c0*/  IADD3.X R15, R15, UR7, RZ, P3, !PT ;  /* 0x000000070f0f7c10 */ /* 0x000fe40009ffe4ff */
[----:B------:R-:W-:-:S03]  /*13d0*/  IADD3 R16, P3, R14, UR6, RZ ;  /* 0x000000060e107c10 */ /* 0x000fc6000ff7e0ff */
[----:B------:R-:W5:Y:S01]  /*13e0*/  LDG.E.U16 R19, desc[UR10][R14.64] ;  /* 0x0000000a0e137981 */ /* 0x000f62000c1e1500 */
[----:B------:R-:W-:Y:S01]  /*13f0*/  IADD3.X R17, R15, UR7, RZ, P3, !PT ;  /* 0x000000070f117c10 */ /* 0x000fe20009ffe4ff */
[----:B--2---:R-:W-:-:S04]  /*1400*/  IMAD.U32 R29, R10, 0x10000, RZ ;  /* 0x000100000a1d7824 */ /* 0x004fc800078e00ff */
[----:B------:R-:W2:Y:S01]  /*1410*/  LDG.E.U16 R10, desc[UR10][R16.64] ;  /* 0x0000000a100a7981 */ /* 0x000ea2000c1e1500 */
[----:B------:R-:W-:Y:S02]  /*1420*/  VIADD R24, R24, 0xfffffff0 ;  /* 0xfffffff018187836 */ /* 0x000fe40000000000 */
[----:B------:R-:W-:-:S03]  /*1430*/  FADD.FTZ R28, R28, R29 ;  /* 0x0000001d1c1c7221 */ /* 0x000fc60000010000 */
[----:B------:R-:W-:Y:S01]  /*1440*/  ISETP.GT.AND P3, PT, R24, 0xb, PT ;  /* 0x0000000b1800780c */ /* 0x000fe20003f64270 */
[----:B---3--:R-:W-:-:S04]  /*1450*/  IMAD.U32 R27, R18, 0x10000, RZ ;  /* 0x00010000121b7824 */ /* 0x008fc800078e00ff */
[----:B------:R-:W-:Y:S01]  /*1460*/  FADD.FTZ R27, R28, R27 ;  /* 0x0000001b1c1b7221 */ /* 0x000fe20000010000 */
[----:B----4-:R-:W-:Y:S01]  /*1470*/  IMAD.U32 R26, R26, 0x10000, RZ ;  /* 0x000100001a1a7824 */ /* 0x010fe200078e00ff */
[----:B-----5:R-:W-:-:S03]  /*1480*/  SHF.L.U32 R25, R25, 0x10, RZ ;  /* 0x0000001019197819 */ /* 0x020fc600000006ff */
[----:B------:R-:W-:-:S04]  /*1490*/  FADD.FTZ R26, R27, R26 ;  /* 0x0000001a1b1a7221 */ /* 0x000fc80000010000 */
[----:B------:R-:W-:Y:S01]  /*14a0*/  FADD.FTZ R25, R26, R25 ;  /* 0x000000191a197221 */ /* 0x000fe20000010000 */
[----:B------:R-:W-:Y:S02]  /*14b0*/  IADD3 R18, P4, R16, UR6, RZ ;  /* 0x0000000610127c10 */ /* 0x000fe4000ff9e0ff */
[----:B------:R-:W-:Y:S01]  /*14c0*/  IADD3 R22, R22, 0x10, RZ ;  /* 0x0000001016167810 */ /* 0x000fe20007ffe0ff */
[----:B------:R-:W-:-:S04]  /*14d0*/  IMAD.U32 R14, R19, 0x10000, RZ ;  /* 0x00010000130e7824 */ /* 0x000fc800078e00ff */
[----:B------:R-:W-:Y:S01]  /*14e0*/  FADD.FTZ R14, R25, R14 ;  /* 0x0000000e190e7221 */ /* 0x000fe20000010000 */
[----:B--2---:R-:W-:-:S04]  /*14f0*/  IMAD.U32 R15, R10, 0x10000, RZ ;  /* 0x000100000a0f7824 */ /* 0x004fc800078e00ff */
[----:B------:R-:W-:Y:S01]  /*1500*/  FADD.FTZ R10, R14, R15 ;  /* 0x0000000f0e0a7221 */ /* 0x000fe20000010000 */
[----:B------:R-:W-:Y:S01]  /*1510*/  IADD3.X R15, R17, UR7, RZ, P4, !PT ;  /* 0x00000007110f7c10 */ /* 0x000fe2000a7fe4ff */
[----:B------:R-:W-:Y:S06]  /*1520*/  @P3 BRA `(.L_x_502) ;  /* 0xfffffff800ac3947 */ /* 0x000fec000383ffff */
.L_x_501:
[----:B------:R-:W-:Y:S05]  /*1530*/  BSYNC B5 ;  /* 0x0000000000057941 */ /* 0x000fea0003800000 */
.L_x_500:
[----:B------:R-:W-:Y:S01]  /*1540*/  VIADD R14, R24, 0x1 ;  /* 0x00000001180e7836 */ /* 0x000fe20000000000 */
[----:B------:R-:W-:Y:S04]  /*1550*/  BSSY B5, `(.L_x_503) ;  /* 0x000002f000057945 */ /* 0x000fe80003800000 */
[----:B------:R-:W-:-:S13]  /*1560*/  ISETP.GT.AND P3, PT, R14, 0x4, PT ;  /* 0x000000040e00780c */ /* 0x000fda0003f64270 */
[----:B------:R-:W-:Y:S05]  /*1570*/  @!P3 BRA `(.L_x_504) ;  /* 0x0000000000b0b947 */ /* 0x000fea0003800000 */
[----:B------:R-:W-:Y:S01]  /*1580*/  IMAD.MOV.U32 R19, RZ, RZ, R15 ;  /* 0x000000ffff137224 */ /* 0x000fe200078e000f */
[----:B------:R-:W-:-:S04]  /*1590*/  IADD3 R14, P0, R18, UR6, RZ ;  /* 0x00000006120e7c10 */ /* 0x000fc8000ff1e0ff */
[----:B------:R-:W-:Y:S01]  /*15a0*/  IADD3.X R15, R15, UR7, RZ, P0, !PT ;  /* 0x000000070f0f7c10 */ /* 0x000fe200087fe4ff */
[----:B------:R-:W2:Y:S01]  /*15b0*/  LDG.E.U16 R19, desc[UR10][R18.64] ;  /* 0x0000000a12137981 */ /* 0x000ea2000c1e1500 */
[----:B------:R-:W-:-:S03]  /*15c0*/  IADD3 R28, P0, R14, UR6, RZ ;  /* 0x000000060e1c7c10 */ /* 0x000fc6000ff1e0ff */
[----:B------:R0:W3:Y:S01]  /*15d0*/  LDG.E.U16 R27, desc[UR10][R14.64] ;  /* 0x0000000a0e1b7981 */ /* 0x0000e2000c1e1500 */
[----:B------:R-:W-:-:S05]  /*15e0*/  IADD3.X R29, R15, UR7, RZ, P0, !PT ;  /* 0x000000070f1d7c10 */ /* 0x000fca00087fe4ff */
[----:B------:R-:W4:Y:S01]  /*15f0*/  LDG.E.U16 R26, desc[UR10][R28.64] ;  /* 0x0000000a1c1a7981 */ /* 0x000f22000c1e1500 */
[----:B------:R-:W-:-:S04]  /*1600*/  IADD3 R16, P0, R28, UR6, RZ ;  /* 0x000000061c107c10 */ /* 0x000fc8000ff1e0ff */
[----:B------:R-:W-:Y:S02]  /*1610*/  IADD3.X R17, R29, UR7, RZ, P0, !PT ;  /* 0x000000071d117c10 */ /* 0x000fe400087fe4ff */
[----:B0-----:R-:W-:-:S03]  /*1620*/  IADD3 R14, P0, R16, UR6, RZ ;  /* 0x00000006100e7c10 */ /* 0x001fc6000ff1e0ff */
[----:B------:R2:W5:Y:S01]  /*1630*/  LDG.E.U16 R25, desc[UR10][R16.64] ;  /* 0x0000000a10197981 */ /* 0x000562000c1e1500 */
[----:B------:R-:W-:Y:S02]  /*1640*/  IADD3.X R15, R17, UR7, RZ, P0, !PT ;  /* 0x00000007110f7c10 */ /* 0x000fe400087fe4ff */
[----:B------:R-:W-:-:S03]  /*1650*/  IADD3 R18, P0, R14, UR6, RZ ;  /* 0x000000060e127c10 */ /* 0x000fc6000ff1e0ff */
[----:B------:R0:W5:Y:S01]  /*1660*/  LDG.E.U16 R14, desc[UR10][R14.64] ;  /* 0x0000000a0e0e7981 */ /* 0x000162000c1e1500 */
[----:B--2---:R-:W-:Y:S01]  /*1670*/  IMAD.U32 R17, R19, 0x10000, RZ ;  /* 0x0001000013117824 */ /* 0x004fe200078e00ff */
[----:B------:R-:W-:Y:S02]  /*1680*/  IADD3.X R19, R15, UR7, RZ, P0, !PT ;  /* 0x000000070f137c10 */ /* 0x000fe400087fe4ff */
[----:B------:R-:W-:Y:S01]  /*1690*/  IADD3 R28, P0, R18, UR6, RZ ;  /* 0x00000006121c7c10 */ /* 0x000fe2000ff1e0ff */
[----:B------:R-:W-:Y:S01]  /*16a0*/  FADD.FTZ R17, R10, R17 ;  /* 0x000000110a117221 */ /* 0x000fe20000010000 */
[----:B---3--:R-:W-:Y:S01]  /*16b0*/  SHF.L.U32 R27, R27, 0x10, RZ ;  /* 0x000000101b1b7819 */ /* 0x008fe200000006ff */
[----:B------:R1:W2:Y:S01]  /*16c0*/  LDG.E.U16 R10, desc[UR10][R18.64] ;  /* 0x0000000a120a7981 */ /* 0x0002a2000c1e1500 */
[----:B------:R-:W-:Y:S02]  /*16d0*/  IADD3.X R29, R19, UR7, RZ, P0, !PT ;  /* 0x00000007131d7c10 */ /* 0x000fe400087fe4ff */
[----:B------:R-:W-:Y:S01]  /*16e0*/  IADD3 R16, P0, R28, UR6, RZ ;  /* 0x000000061c107c10 */ /* 0x000fe2000ff1e0ff */
[----:B0-----:R-:W-:Y:S01]  /*16f0*/  FADD.FTZ R15, R17, R27 ;  /* 0x0000001b110f7221 */ /* 0x001fe20000010000 */
[----:B----4-:R-:W-:Y:S01]  /*1700*/  IMAD.U32 R26, R26, 0x10000, RZ ;  /* 0x000100001a1a7824 */ /* 0x010fe200078e00ff */
[----:B------:R-:W3:Y:S01]  /*1710*/  LDG.E.U16 R27, desc[UR10][R28.64] ;  /* 0x0000000a1c1b7981 */ /* 0x000ee2000c1e1500 */
[----:B------:R-:W-:-:S02]  /*1720*/  IADD3.X R17, R29, UR7, RZ, P0, !PT ;  /* 0x000000071d117c10 */ /* 0x000fc400087fe4ff */
[----:B------:R-:W-:-:S03]  /*1730*/  FADD.FTZ R26, R15, R26 ;  /* 0x0000001a0f1a7221 */ /* 0x000fc60000010000 */
[----:B------:R-:W4:Y:S01]  /*1740*/  LDG.E.U16 R15, desc[UR10][R16.64] ;  /* 0x0000000a100f7981 */ /* 0x000f22000c1e1500 */
[----:B-----5:R-:W-:-:S04]  /*1750*/  IMAD.U32 R25, R25, 0x10000, RZ ;  /* 0x0001000019197824 */ /* 0x020fc800078e00ff */
[----:B------:R-:W-:Y:S01]  /*1760*/  FADD.FTZ R25, R26, R25 ;  /* 0x000000191a197221 */ /* 0x000fe20000010000 */
[----:B------:R-:W-:-:S04]  /*1770*/  IMAD.U32 R14, R14, 0x10000, RZ ;  /* 0x000100000e0e7824 */ /* 0x000fc800078e00ff */
[----:B------:R-:W-:Y:S01]  /*1780*/  FADD.FTZ R14, R25, R14 ;  /* 0x0000000e190e7221 */ /* 0x000fe20000010000 */
[----:B-1----:R-:W-:Y:S01]  /*1790*/  IADD3 R18, P3, R16, UR6, RZ ;  /* 0x0000000610127c10 */ /* 0x002fe2000ff7e0ff */
[----:B------:R-:W-:Y:S01]  /*17a0*/  VIADD R22, R22, 0x8 ;  /* 0x0000000816167836 */ /* 0x000fe20000000000 */
[----:B------:R-:W-:Y:S02]  /*17b0*/  PLOP3.LUT P0, PT, PT, PT, PT, 0x8, 0x0 ;  /* 0x000000000000781c */ /* 0x000fe40003f0e170 */
[----:B------:R-:W-:Y:S02]  /*17c0*/  IADD3 R24, R24, -0x8, RZ ;  /* 0xfffffff818187810 */ /* 0x000fe40007ffe0ff */
[----:B--2---:R-:W-:-:S05]  /*17d0*/  SHF.L.U32 R19, R10, 0x10, RZ ;  /* 0x000000100a137819 */ /* 0x004fca00000006ff */
[----:B------:R-:W-:Y:S01]  /*17e0*/  FADD.FTZ R14, R14, R19 ;  /* 0x000000130e0e7221 */ /* 0x000fe20000010000 */
[----:B---3--:R-:W-:-:S04]  /*17f0*/  IMAD.U32 R27, R27, 0x10000, RZ ;  /* 0x000100001b1b7824 */ /* 0x008fc800078e00ff */
[----:B------:R-:W-:Y:S01]  /*1800*/  FADD.FTZ R14, R14, R27 ;  /* 0x0000001b0e0e7221 */ /* 0x000fe20000010000 */
[----:B----4-:R-:W-:-:S04]  /*1810*/  IMAD.U32 R15, R15, 0x10000, RZ ;  /* 0x000100000f0f7824 */ /* 0x010fc800078e00ff */
[----:B------:R-:W-:Y:S01]  /*1820*/  FADD.FTZ R10, R14, R15 ;  /* 0x0000000f0e0a7221 */ /* 0x000fe20000010000 */
[----:B------:R-:W-:-:S07]  /*1830*/  IADD3.X R15, R17, UR7, RZ, P3, !PT ;  /* 0x00000007110f7c10 */ /* 0x000fce0009ffe4ff */
.L_x_504:
[----:B------:R-:W-:Y:S05]  /*1840*/  BSYNC B5 ;  /* 0x0000000000057941 */ /* 0x000fea0003800000 */
.L_x_503:
[----:B------:R-:W-:-:S13]  /*1850*/  ISETP.NE.OR P0, PT, R24, -0x1, P0 ;  /* 0xffffffff1800780c */ /* 0x000fda0000705670 */
[----:B------:R-:W-:Y:S05]  /*1860*/  @!P0 BREAK B1 ;  /* 0x0000000000018942 */ /* 0x000fea0003800000 */
[----:B------:R-:W-:Y:S05]  /*1870*/  @!P0 BRA `(.L_x_497) ;  /* 0x0000000000688947 */ /* 0x000fea0003800000 */
.L_x_499:
[----:B------:R-:W-:Y:S05]  /*1880*/  BSYNC B1 ;  /* 0x0000000000017941 */ /* 0x000fea0003800000 */
.L_x_498:
[----:B------:R-:W-:Y:S01]  /*1890*/  IADD3 R16, P0, R18, UR6, RZ ;  /* 0x0000000612107c10 */ /* 0x000fe2000ff1e0ff */
[----:B------:R-:W-:-:S03]  /*18a0*/  IMAD.MOV.U32 R19, RZ, RZ, R15 ;  /* 0x000000ffff137224 */ /* 0x000fc600078e000f */
[----:B------:R-:W-:Y:S02]  /*18b0*/  IADD3.X R17, R15, UR7, RZ, P0, !PT ;  /* 0x000000070f117c10 */ /* 0x000fe400087fe4ff */
[----:B------:R-:W-:Y:S01]  /*18c0*/  IADD3 R14, P0, R16, UR6, RZ ;  /* 0x00000006100e7c10 */ /* 0x000fe2000ff1e0ff */
[----:B------:R-:W2:Y:S03]  /*18d0*/  LDG.E.U16 R18, desc[UR10][R18.64] ;  /* 0x0000000a12127981 */ /* 0x000ea6000c1e1500 */
[----:B------:R-:W-:Y:S01]  /*18e0*/  IADD3.X R15, R17, UR7, RZ, P0, !PT ;  /* 0x00000007110f7c10 */ /* 0x000fe200087fe4ff */
[----:B------:R-:W3:Y:S01]  /*18f0*/  LDG.E.U16 R16, desc[UR10][R16.64] ;  /* 0x0000000a10107981 */ /* 0x000ee2000c1e1500 */
[----:B------:R-:W-:-:S03]  /*1900*/  IADD3 R26, P0, R14, UR6, RZ ;  /* 0x000000060e1a7c10 */ /* 0x000fc6000ff1e0ff */
[----:B------:R0:W4:Y:S01]  /*1910*/  LDG.E.U16 R14, desc[UR10][R14.64] ;  /* 0x0000000a0e0e7981 */ /* 0x000122000c1e1500 */
[----:B------:R-:W-:-:S05]  /*1920*/  IADD3.X R27, R15, UR7, RZ, P0, !PT ;  /* 0x000000070f1b7c10 */ /* 0x000fca00087fe4ff */
[----:B------:R-:W5:Y:S01]  /*1930*/  LDG.E.U16 R25, desc[UR10][R26.64] ;  /* 0x0000000a1a197981 */ /* 0x000f62000c1e1500 */
[----:B------:R-:W-:Y:S01]  /*1940*/  IADD3 R24, R24, -0x4, RZ ;  /* 0xfffffffc18187810 */ /* 0x000fe20007ffe0ff */
[----:B------:R-:W-:-:S03]  /*1950*/  VIADD R22, R22, 0x4 ;  /* 0x0000000416167836 */ /* 0x000fc60000000000 */
[----:B------:R-:W-:Y:S01]  /*1960*/  ISETP.NE.AND P0, PT, R24, -0x1, PT ;  /* 0xffffffff1800780c */ /* 0x000fe20003f05270 */
[----:B--2---:R-:W-:Y:S01]  /*1970*/  IMAD.U32 R29, R18, 0x10000, RZ ;  /* 0x00010000121d7824 */ /* 0x004fe200078e00ff */
[----:B------:R-:W-:Y:S01]  /*1980*/  IADD3 R18, P3, R26, UR6, RZ ;  /* 0x000000061a127c10 */ /* 0x000fe2000ff7e0ff */
[----:B---3--:R-:W-:Y:S02]  /*1990*/  IMAD.U32 R28, R16, 0x10000, RZ ;  /* 0x00010000101c7824 */ /* 0x008fe400078e00ff */
[----:B------:R-:W-:Y:S01]  /*19a0*/  FADD.FTZ R29, R29, R10 ;  /* 0x0000000a1d1d7221 */ /* 0x000fe20000010000 */
[----:B0-----:R-:W-:Y:S01]  /*19b0*/  IADD3.X R15, R27, UR7, RZ, P3, !PT ;  /* 0x000000071b0f7c10 */ /* 0x001fe20009ffe4ff */
[----:B----4-:R-:W-:Y:S02]  /*19c0*/  IMAD.U32 R19, R14, 0x10000, RZ ;  /* 0x000100000e137824 */ /* 0x010fe400078e00ff */
[----:B------:R-:W-:-:S04]  /*19d0*/  FADD.FTZ R28, R29, R28 ;  /* 0x0000001c1d1c7221 */ /* 0x000fc80000010000 */
[----:B------:R-:W-:Y:S01]  /*19e0*/  FADD.FTZ R19, R28, R19 ;  /* 0x000000131c137221 */ /* 0x000fe20000010000 */
[----:B-----5:R-:W-:-:S04]  /*19f0*/  IMAD.U32 R10, R25, 0x10000, RZ ;  /* 0x00010000190a7824 */ /* 0x020fc800078e00ff */
[----:B------:R-:W-:Y:S01]  /*1a00*/  FADD.FTZ R10, R19, R10 ;  /* 0x0000000a130a7221 */ /* 0x000fe20000010000 */
[----:B------:R-:W-:Y:S06]  /*1a10*/  @P0 BRA `(.L_x_498) ;  /* 0xfffffffc009c0947 */ /* 0x000fec000383ffff */
.L_x_497:
[----:B------:R-:W-:Y:S05]  /*1a20*/  BSYNC B2 ;  /* 0x0000000000027941 */ /* 0x000fea0003800000 */
.L_x_496:
[----:B------:R-:W-:-:S13]  /*1a30*/  ISETP.NE.AND P0, PT, R8, RZ, PT ;  /* 0x000000ff0800720c */ /* 0x000fda0003f05270 */
[----:B------:R-:W-:Y:S05]  /*1a40*/  @!P0 BRA `(.L_x_495) ;  /* 0x0000000000908947 */ /* 0x000fea0003800000 */
[----:B------:R-:W0:Y:S01]  /*1a50*/  LDC.64 R14, c[0x0][0x240] ;  /* 0x00009000ff0e7b82 */ /* 0x000e220000000a00 */
[----:B------:R-:W-:-:S05]  /*1a60*/  SHF.R.S32.HI R17, RZ, 0x1f, R22 ;  /* 0x0000001fff117819 */ /* 0x000fca0000011416 */
[-C--:B0-----:R-:W-:Y:S02]  /*1a70*/  IMAD R17, R17, R14.reuse, RZ ;  /* 0x0000000e11117224 */ /* 0x081fe400078e02ff */
[----:B------:R-:W-:-:S04]  /*1a80*/  IMAD.WIDE.U32 R18, R22, R14, RZ ;  /* 0x0000000e16127225 */ /* 0x000fc800078e00ff */
[----:B------:R-:W-:Y:S01]  /*1a90*/  IMAD R17, R22, R15, R17 ;  /* 0x0000000f16117224 */ /* 0x000fe200078e0211 */
[----:B------:R-:W-:-:S04]  /*1aa0*/  LEA R16, P0, R18, R9, 0x1 ;  /* 0x0000000912107211 */ /* 0x000fc800078008ff */
[----:B------:R-:W-:-:S04]  /*1ab0*/  IADD3 R17, R19, R17, RZ ;  /* 0x0000001113117210 */ /* 0x000fc80007ffe0ff */
[----:B------:R-:W-:-:S05]  /*1ac0*/  LEA.HI.X R17, R18, R6, R17, 0x1, P0 ;  /* 0x0000000612117211 */ /* 0x000fca00000f0c11 */
[----:B------:R-:W2:Y:S01]  /*1ad0*/  LDG.E.U16 R16, desc[UR10][R16.64] ;  /* 0x0000000a10107981 */ /* 0x000ea2000c1e1500 */
[----:B------:R-:W-:Y:S01]  /*1ae0*/  ISETP.NE.AND P0, PT, R8, 0x1, PT ;  /* 0x000000010800780c */ /* 0x000fe20003f05270 */
[----:B--2---:R-:W-:-:S04]  /*1af0*/  IMAD.U32 R19, R16, 0x10000, RZ ;  /* 0x0001000010137824 */ /* 0x004fc800078e00ff */
[----:B------:R-:W-:-:S08]  /*1b00*/  FADD.FTZ R10, R10, R19 ;  /* 0x000000130a0a7221 */ /* 0x000fd00000010000 */
[----:B------:R-:W-:Y:S05]  /*1b10*/  @!P0 BRA `(.L_x_495) ;  /* 0x00000000005c8947 */ /* 0x000fea0003800000 */
[----:B------:R-:W-:Y:S01]  /*1b20*/  ISETP.NE.AND P0, PT, R8, 0x2, PT ;  /* 0x000000020800780c */ /* 0x000fe20003f05270 */
[----:B------:R-:W-:-:S05]  /*1b30*/  VIADD R18, R22, 0x1 ;  /* 0x0000000116127836 */ /* 0x000fca0000000000 */
[----:B------:R-:W-:-:S07]  /*1b40*/  SHF.R.S32.HI R17, RZ, 0x1f, R18 ;  /* 0x0000001fff117819 */ /* 0x000fce0000011412 */
[----:B------:R-:W-:Y:S02]  /*1b50*/  @P0 VIADD R19, R22, 0x2 ;  /* 0x0000000216130836 */ /* 0x000fe40000000000 */
[-C--:B------:R-:W-:Y:S02]  /*1b60*/  IMAD R22, R17, R14.reuse, RZ ;  /* 0x0000000e11167224 */ /* 0x080fe400078e02ff */
[----:B------:R-:W-:Y:S01]  /*1b70*/  IMAD.WIDE.U32 R16, R18, R14, RZ ;  /* 0x0000000e12107225 */ /* 0x000fe200078e00ff */
[----:B------:R-:W-:-:S05]  /*1b80*/  @P0 SHF.R.S32.HI R25, RZ, 0x1f, R19 ;  /* 0x0000001fff190819 */ /* 0x000fca0000011413 */
[-C--:B------:R-:W-:Y:S02]  /*1b90*/  @P0 IMAD R24, R25, R14.reuse, RZ ;  /* 0x0000000e19180224 */ /* 0x080fe400078e02ff */
[-C--:B------:R-:W-:Y:S02]  /*1ba0*/  IMAD R25, R18, R15.reuse, R22 ;  /* 0x0000000f12197224 */ /* 0x080fe400078e0216 */
[C---:B------:R-:W-:Y:S01]  /*1bb0*/  @P0 IMAD R27, R19.reuse, R15, R24 ;  /* 0x0000000f131b0224 */ /* 0x040fe200078e0218 */
[----:B------:R-:W-:Y:S01]  /*1bc0*/  LEA R24, P3, R16, R9, 0x1 ;  /* 0x0000000910187211 */ /* 0x000fe200078608ff */
[----:B------:R-:W-:Y:S01]  /*1bd0*/  @P0 IMAD.WIDE.U32 R18, R19, R14, RZ ;  /* 0x0000000e13120225 */ /* 0x000fe200078e00ff */
[----:B------:R-:W-:-:S04]  /*1be0*/  IADD3 R15, R17, R25, RZ ;  /* 0x00000019110f7210 */ /* 0x000fc80007ffe0ff */
[----:B------:R-:W-:Y:S01]  /*1bf0*/  LEA.HI.X R25, R16, R6, R15, 0x1, P3 ;  /* 0x0000000610197211 */ /* 0x000fe200018f0c0f */
[----:B------:R-:W-:Y:S01]  /*1c00*/  @P0 IMAD.IADD R15, R19, 0x1, R27 ;  /* 0x00000001130f0824 */ /* 0x000fe200078e021b */
[----:B------:R-:W-:-:S03]  /*1c10*/  @P0 LEA R14, P4, R18, R9, 0x1 ;  /* 0x00000009120e0211 */ /* 0x000fc600078808ff */
[----:B------:R-:W2:Y:S01]  /*1c20*/  LDG.E.U16 R24, desc[UR10][R24.64] ;  /* 0x0000000a18187981 */ /* 0x000ea2000c1e1500 */
[----:B------:R-:W-:-:S05]  /*1c30*/  @P0 LEA.HI.X R15, R18, R6, R15, 0x1, P4 ;  /* 0x00000006120f0211 */ /* 0x000fca00020f0c0f */
[----:B------:R-:W3:Y:S01]  /*1c40*/  @P0 LDG.E.U16 R14, desc[UR10][R14.64] ;  /* 0x0000000a0e0e0981 */ /* 0x000ee2000c1e1500 */
[----:B--2---:R-:W-:-:S04]  /*1c50*/  IMAD.U32 R17, R24, 0x10000, RZ ;  /* 0x0001000018117824 */ /* 0x004fc800078e00ff */
[----:B------:R-:W-:Y:S01]  /*1c60*/  FADD.FTZ R10, R10, R17 ;  /* 0x000000110a0a7221 */ /* 0x000fe20000010000 */
[----:B---3--:R-:W-:-:S04]  /*1c70*/  @P0 IMAD.U32 R19, R14, 0x10000, RZ ;  /* 0x000100000e130824 */ /* 0x008fc800078e00ff */
[----:B------:R-:W-:-:S07]  /*1c80*/  @P0 FADD.FTZ R10, R10, R19 ;  /* 0x000000130a0a0221 */ /* 0x000fce0000010000 */
.L_x_495:
[----:B------:R-:W-:Y:S05]  /*1c90*/  BSYNC B3 ;  /* 0x0000000000037941 */ /* 0x000fea0003800000 */
.L_x_494:
[----:B------:R-:W0:Y:S02]  /*1ca0*/  LDC.64 R14, c[0x0][0x238] ;  /* 0x00008e00ff0e7b82 */ /* 0x000e240000000a00 */
[----:B0-----:R-:W-:-:S04]  /*1cb0*/  LEA R9, P0, R14, R9, 0x1 ;  /* 0x000000090e097211 */ /* 0x001fc800078008ff */
[----:B------:R-:W-:Y:S01]  /*1cc0*/  LEA.HI.X R6, R14, R6, R15, 0x1, P0 ;  /* 0x000000060e067211 */ /* 0x000fe200000f0c0f */
[----:B------:R-:W-:Y:S08]  /*1cd0*/  @!P2 BRA `(.L_x_505) ;  /* 0xfffffff0006ca947 */ /* 0x000ff0000383ffff */
.L_x_493:
[----:B------:R-:W-:Y:S05]  /*1ce0*/  BSYNC B4 ;  /* 0x0000000000047941 */ /* 0x000fea0003800000 */
.L_x_492:
[----:B------:R-:W-:Y:S01]  /*1cf0*/  I2FP.F32.S32 R6, R23 ;  /* 0x0000001700067245 */ /* 0x000fe20000201400 */
[----:B------:R-:W-:Y:S01]  /*1d00*/  ULDC UR4, c[0x0][0x22c] ;  /* 0x00008b0000047ab9 */ /* 0x000fe20000000800 */
[----:B------:R-:W-:Y:S01]  /*1d10*/  I2FP.F32.S32 R11, R11 ;  /* 0x0000000b000b7245 */ /* 0x000fe20000201400 */
[----:B------:R-:W-:Y:S01]  /*1d20*/  IMAD R9, R3, UR4, RZ ;  /* 0x0000000403097c24 */ /* 0x000fe2000f8e02ff */
[----:B------:R-:W0:Y:S01]  /*1d30*/  MUFU.RCP R7, R6 ;  /* 0x0000000600077308 */ /* 0x000e220000001000 */
[----:B------:R-:W-:Y:S01]  /*1d40*/  ULDC.64 UR14, c[0x0][0x218] ;  /* 0x00008600000e7ab9 */ /* 0x000fe20000000a00 */
[----:B------:R-:W-:Y:S02]  /*1d50*/  ULDC UR4, c[0x0][0x22c] ;  /* 0x00008b0000047ab9 */ /* 0x000fe40000000800 */
[----:B------:R-:W-:Y:S02]  /*1d60*/  SHF.R.S32.HI R15, RZ, 0x1f, R9 ;  /* 0x0000001fff0f7819 */ /* 0x000fe40000011409 */
[----:B------:R-:W-:-:S02]  /*1d70*/  IADD3 R9, P0, R0, R9, RZ ;  /* 0x0000000900097210 */ /* 0x000fc40007f1e0ff */
[----:B------:R-:W1:Y:S01]  /*1d80*/  MUFU.RCP R11, R11 ;  /* 0x0000000b000b7308 */ /* 0x000e620000001000 */
[----:B0-----:R-:W-:Y:S01]  /*1d90*/  FMUL.FTZ R10, R7, R10 ;  /* 0x0000000a070a7220 */ /* 0x001fe20000410000 */
[----:B------:R-:W-:Y:S02]  /*1da0*/  LEA.HI.X.SX32 R7, R0, R15, 0x1, P0 ;  /* 0x0000000f00077211 */ /* 0x000fe400000f0eff */
[----:B------:R-:W-:-:S04]  /*1db0*/  IADD3 R4, P0, R20, R9, RZ ;  /* 0x0000000914047210 */ /* 0x000fc80007f1e0ff */
[----:B------:R-:W-:Y:S01]  /*1dc0*/  LEA.HI.X.SX32 R7, R20, R7, 0x1, P0 ;  /* 0x0000000714077211 */ /* 0x000fe200000f0eff */
[----:B-1----:R-:W-:Y:S01]  /*1dd0*/  FMUL.FTZ R10, R10, R11 ;  /* 0x0000000b0a0a7220 */ /* 0x002fe20000410000 */
[----:B------:R-:W-:Y:S02]  /*1de0*/  LEA R6, P0, R4, UR14, 0x1 ;  /* 0x0000000e04067c11 */ /* 0x000fe4000f8008ff */
[----:B------:R-:W-:Y:S02]  /*1df0*/  IADD3 R20, R20, UR8, RZ ;  /* 0x0000000814147c10 */ /* 0x000fe4000fffe0ff */
[----:B------:R-:W-:Y:S02]  /*1e00*/  F2FP.BF16.F32.PACK_AB R10, RZ, R10 ;  /* 0x0000000aff0a723e */ /* 0x000fe400000010ff */
[----:B------:R-:W-:Y:S02]  /*1e10*/  LEA.HI.X R7, R4, UR15, R7, 0x1, P0 ;  /* 0x0000000f04077c11 */ /* 0x000fe400080f0c07 */
[----:B------:R-:W-:-:S03]  /*1e20*/  ISETP.GE.AND P0, PT, R20, UR4, PT ;  /* 0x0000000414007c0c */ /* 0x000fc6000bf06270 */
[----:B------:R0:W-:Y:S10]  /*1e30*/  STG.E.U16 desc[UR10][R6.64], R10 ;  /* 0x0000000a06007986 */ /* 0x0001f4000c10150a */
[----:B------:R-:W-:Y:S05]  /*1e40*/  @!P0 BRA `(.L_x_506) ;  /* 0xffffffe8005c8947 */ /* 0x000fea000383ffff */
.L_x_488:
[----:B------:R-:W-:Y:S05]  /*1e50*/  BSYNC B0 ;  /* 0x0000000000007941 */ /* 0x000fea0003800000 */
.L_x_487:
[----:B------:R-:W-:Y:S01]  /*1e60*/  IMAD.IADD R3, R2, 0x1, R3 ;  /* 0x0000000102037824 */ /* 0x000fe200078e0203 */
[----:B------:R-:W-:-:S04]  /*1e70*/  ULDC UR4, c[0x0][0x228] ;  /* 0x00008a0000047ab9 */ /* 0x000fc80000000800 */
[----:B------:R-:W-:-:S13]  /*1e80*/  ISETP.GE.AND P0, PT, R3, UR4, PT ;  /* 0x0000000403007c0c */ /* 0x000fda000bf06270 */
[----:B------:R-:W-:Y:S05]  /*1e90*/  @!P0 BRA `(.L_x_507) ;  /* 0xffffffe000bc8947 */ /* 0x000fea000383ffff */
[----:B------:R-:W-:Y:S05]  /*1ea0*/  EXIT ;  /* 0x000000000000794d */ /* 0x000fea0003800000 */
        .weak           $__internal_11_$__cuda_sm20_div_s64
        .type           $__internal_11_$__cuda_sm20_div_s64,@function
        .size           $__internal_11_$__cuda_sm20_div_s64,(.L_x_703 - $__internal_11_$__cuda_sm20_div_s64)
$__internal_11_$__cuda_sm20_div_s64:
        /* <DEDUP_REMOVED lines=14> */
[----:B------:R-:W-:-:S03]  /*1f90*/  IMAD.HI.U32 R14, R8, R19, RZ ;  /* 0x00000013080e7227 */ /* 0x000fc600078e00ff */
[----:B------:R-:W-:Y:S01]  /*1fa0*/  IADD3.X R25, RZ, ~R15, RZ, P0, !PT ;  /* 0x8000000fff197210 */ /* 0x000fe200007fe4ff */
[----:B------:R-:W-:-:S04]  /*1fb0*/  IMAD.MOV.U32 R15, RZ, RZ, R8 ;  /* 0x000000ffff0f7224 */ /* 0x000fc800078e0008 */
        /* <DEDUP_REMOVED lines=16> */
[----:B------:R-:W-:Y:S02]  /*20c0*/  SEL R15, R25, R24, !P3 ;  /* 0x00000018190f7207 */ /* 0x000fe40005800000 */
[----:B------:R-:W-:Y:S01]  /*20d0*/  IADD3.X R25, RZ, ~R22, RZ, P4, !PT ;  /* 0x80000016ff197210 */ /* 0x000fe200027fe4ff */
[CC--:B------:R-:W-:Y:S02]  /*20e0*/  IMAD R9, R19.reuse, R8.reuse, RZ ;  /* 0x0000000813097224 */ /* 0x0c0fe400078e02ff */
[----:B------:R-:W-:-:S03]  /*20f0*/  IMAD.HI.U32 R8, R19, R8, RZ ;  /* 0x0000000813087227 */ /* 0x000fc600078e00ff */
[----:B------:R-:W-:Y:S01]  /*2100*/  IADD3 R14, P2, R9, R14, RZ ;  /* 0x0000000e090e7210 */ /* 0x000fe20007f5e0ff */
[----:B------:R-:W-:Y:S01]  /*2110*/  IMAD.X R9, R8, 0x1, R19, P0 ;  /* 0x0000000108097824 */ /* 0x000fe200000e0613 */
[-C--:B------:R-:W-:Y:S02]  /*2120*/  SEL R19, R25, R22.reuse, !P3 ;  /* 0x0000001619137207 */ /* 0x080fe40005800000 */
[----:B------:R-:W-:Y:S01]  /*2130*/  LOP3.LUT R22, R17, R22, RZ, 0x3c, !PT ;  /* 0x0000001611167212 */ /* 0x000fe200078e3cff */
[----:B------:R-:W-:Y:S01]  /*2140*/  IMAD.HI.U32 R8, R14, R15, RZ ;  /* 0x0000000f0e087227 */ /* 0x000fe200078e00ff */
[----:B------:R-:W-:-:S03]  /*2150*/  IADD3.X R24, RZ, RZ, R9, P2, P1 ;  /* 0x000000ffff187210 */ /* 0x000fc600017e2409 */
[----:B------:R-:W-:Y:S02]  /*2160*/  IMAD.MOV.U32 R9, RZ, RZ, RZ ;  /* 0x000000ffff097224 */ /* 0x000fe400078e00ff */
[-C--:B------:R-:W-:Y:S02]  /*2170*/  IMAD R25, R24, R19.reuse, RZ ;  /* 0x0000001318197224 */ /* 0x080fe400078e02ff */
[----:B------:R-:W-:-:S04]  /*2180*/  IMAD.WIDE.U32 R8, R14, R19, R8 ;  /* 0x000000130e087225 */ /* 0x000fc800078e0008 */
[----:B------:R-:W-:-:S04]  /*2190*/  IMAD.HI.U32 R14, R24, R19, RZ ;  /* 0x00000013180e7227 */ /* 0x000fc800078e00ff */
[----:B------:R-:W-:-:S04]  /*21a0*/  IMAD.HI.U32 R8, P0, R24, R15, R8 ;  /* 0x0000000f18087227 */ /* 0x000fc80007800008 */
[----:B------:R-:W-:Y:S01]  /*21b0*/  IMAD.X R14, RZ, RZ, R14, P0 ;  /* 0x000000ffff0e7224 */ /* 0x000fe200000e060e */
[----:B------:R-:W-:-:S04]  /*21c0*/  IADD3 R25, P1, R25, R8, RZ ;  /* 0x0000000819197210 */ /* 0x000fc80007f3e0ff */
[----:B------:R-:W-:Y:S01]  /*21d0*/  IADD3.X R27, RZ, R14, RZ, P1, !PT ;  /* 0x0000000eff1b7210 */ /* 0x000fe20000ffe4ff */
[----:B------:R-:W-:-:S04]  /*21e0*/  IMAD.WIDE.U32 R8, R25, R10, RZ ;  /* 0x0000000a19087225 */ /* 0x000fc800078e00ff */
[----:B------:R-:W-:Y:S01]  /*21f0*/  IMAD R9, R25, R11, R9 ;  /* 0x0000000b19097224 */ /* 0x000fe200078e0209 */
[----:B------:R-:W-:-:S03]  /*2200*/  IADD3 R15, P1, -R8, R15, RZ ;  /* 0x0000000f080f7210 */ /* 0x000fc60007f3e1ff */
[-C--:B------:R-:W-:Y:S01]  /*2210*/  IMAD R8, R27, R10.reuse, R9 ;  /* 0x0000000a1b087224 */ /* 0x080fe200078e0209 */
[----:B------:R-:W-:-:S03]  /*2220*/  ISETP.GE.U32.AND P0, PT, R15, R10, PT ;  /* 0x0000000a0f00720c */ /* 0x000fc60003f06070 */
[----:B------:R-:W-:Y:S01]  /*2230*/  IMAD.X R27, R19, 0x1, ~R8, P1 ;  /* 0x00000001131b7824 */ /* 0x000fe200008e0e08 */
[----:B------:R-:W-:Y:S01]  /*2240*/  IADD3 R9, P1, R15, -R10, RZ ;  /* 0x8000000a0f097210 */ /* 0x000fe20007f3e0ff */
[----:B------:R-:W-:-:S03]  /*2250*/  VIADD R8, R25, 0x1 ;  /* 0x0000000119087836 */ /* 0x000fc60000000000 */
[C---:B------:R-:W-:Y:S01]  /*2260*/  ISETP.GE.U32.AND.EX P0, PT, R27.reuse, R11, PT, P0 ;  /* 0x0000000b1b00720c */ /* 0x040fe20003f06100 */
[----:B------:R-:W-:Y:S01]  /*2270*/  IMAD.X R19, R27, 0x1, ~R11, P1 ;  /* 0x000000011b137824 */ /* 0x000fe200008e0e0b */
[----:B------:R-:W-:Y:S02]  /*2280*/  ISETP.GE.AND P1, PT, R22, RZ, PT ;  /* 0x000000ff1600720c */ /* 0x000fe40003f26270 */
[----:B------:R-:W-:Y:S02]  /*2290*/  SEL R9, R9, R15, P0 ;  /* 0x0000000f09097207 */ /* 0x000fe40000000000 */
[----:B------:R-:W-:Y:S02]  /*22a0*/  SEL R19, R19, R27, P0 ;  /* 0x0000001b13137207 */ /* 0x000fe40000000000 */
[----:B------:R-:W-:Y:S02]  /*22b0*/  SEL R8, R8, R25, P0 ;  /* 0x0000001908087207 */ /* 0x000fe40000000000 */
[----:B------:R-:W-:-:S02]  /*22c0*/  ISETP.GE.U32.AND P0, PT, R9, R10, PT ;  /* 0x0000000a0900720c */ /* 0x000fc40003f06070 */
[----:B------:R-:W-:Y:S02]  /*22d0*/  IADD3 R15, R8, 0x1, RZ ;  /* 0x00000001080f7810 */ /* 0x000fe40007ffe0ff */
[----:B------:R-:W-:-:S04]  /*22e0*/  ISETP.GE.U32.AND.EX P0, PT, R19, R11, PT, P0 ;  /* 0x0000000b1300720c */ /* 0x000fc80003f06100 */
[----:B------:R-:W-:Y:S02]  /*22f0*/  SEL R15, R15, R8, P0 ;  /* 0x000000080f0f7207 */ /* 0x000fe40000000000 */
[----:B------:R-:W-:-:S03]  /*2300*/  ISETP.NE.U32.AND P0, PT, R18, RZ, PT ;  /* 0x000000ff1200720c */ /* 0x000fc60003f05070 */
[----:B------:R-:W-:Y:S01]  /*2310*/  IMAD.MOV R8, RZ, RZ, -R15 ;  /* 0x000000ffff087224 */ /* 0x000fe200078e0a0f */
[----:B------:R-:W-:Y:S01]  /*2320*/  ISETP.NE.AND.EX P0, PT, R17, RZ, PT, P0 ;  /* 0x000000ff1100720c */ /* 0x000fe20003f05300 */
[----:B------:R-:W-:-:S03]  /*2330*/  IMAD.MOV.U32 R17, RZ, RZ, 0x0 ;  /* 0x00000000ff117424 */ /* 0x000fc600078e00ff */
[----:B------:R-:W-:-:S04]  /*2340*/  SEL R15, R8, R15, !P1 ;  /* 0x0000000f080f7207 */ /* 0x000fc80004800000 */
[----:B------:R-:W-:Y:S01]  /*2350*/  SEL R15, R15, 0xffffffff, P0 ;  /* 0xffffffff0f0f7807 */ /* 0x000fe20000000000 */
[----:B------:R-:W-:Y:S06]  /*2360*/  RET.REL.NODEC R16 `(_ZN2at6native58_GLOBAL__N__9a069279_25_AdaptiveAveragePooling_cu_ef17039c21adaptive_average_poolIN3c108BFloat16EEEvPKT_PS5_iiiilll) ;  /* 0xffffffdc10247950 */ /* 0x000fec0003c3ffff */
.L_x_508:
        /* <DEDUP_REMOVED lines=9> */
.L_x_703:


//--------------------- .text._ZN2at6native58_GLOBAL__N__9a069279_25_AdaptiveAveragePooling_cu_ef17039c21adaptive_average_poolIN3c104HalfEEEvPKT_PS5_iiiilll --------------------------
	.section	.text._ZN2at6native58_GLOBAL__N__9a069279_25_AdaptiveAveragePooling_cu_ef17039c21adaptive_average_poolIN3c104HalfEEEvPKT_PS5_iiiilll,"ax",@progbits
	.align	128
.text._ZN2at6native58_GLOBAL__N__9a069279_25_AdaptiveAveragePooling_cu_ef17039c21adaptive_average_poolIN3c104HalfEEEvPKT_PS5_iiiilll:
        .type           _ZN2at6native58_GLOBAL__N__9a069279_25_AdaptiveAveragePooling_cu_ef17039c21adaptive_average_poolIN3c104HalfEEEvPKT_PS5_iiiilll,@function
        .size           _ZN2at6native58_GLOBAL__N__9a069279_25_AdaptiveAveragePooling_cu_ef17039c21adaptive_average_poolIN3c104HalfEEEvPKT_PS5_iiiilll,(.L_x_705 - _ZN2at6native58_GLOBAL__N__9a069279_25_AdaptiveAveragePooling_cu_ef17039c21adaptive_average_poolIN3c104HalfEEEvPKT_PS5_iiiilll)
        .other          _ZN2at6native58_GLOBAL__N__9a069279_25_AdaptiveAveragePooling_cu_ef17039c21adaptive_average_poolIN3c104HalfEEEvPKT_PS5_iiiilll,@"STO_CUDA_ENTRY STV_DEFAULT"
_ZN2at6native58_GLOBAL__N__9a069279_25_AdaptiveAveragePooling_cu_ef17039c21adaptive_average_poolIN3c104HalfEEEvPKT_PS5_iiiilll:
        /* <DEDUP_REMOVED lines=25> */
.L_x_532:
[----:B0-----:R-:W0:Y:S01]  /*0190*/  LDC R6, c[0x0][0x228] ;  /* 0x00008a00ff067b82 */ /* 0x001e220000000800 */
[----:B------:R-:W-:Y:S01]  /*01a0*/  IABS R10, R3 ;  /* 0x00000003000a7213 */ /* 0x000fe20000000000 */
[----:B------:R-:W-:Y:S01]  /*01b0*/  ULDC UR4, c[0x0][0x220] ;  /* 0x0000880000047ab9 */ /* 0x000fe20000000800 */
[----:B------:R-:W-:Y:S01]  /*01c0*/  IADD3 R13, R3, 0x1, RZ ;  /* 0x00000001030d7810 */ /* 0x000fe20007ffe0ff */
[----:B------:R-:W-:Y:S01]  /*01d0*/  IMAD.MOV.U32 R24, RZ, RZ, -0x1 ;  /* 0xffffffffff187424 */ /* 0x000fe200078e00ff */
[----:B------:R-:W-:Y:S01]  /*01e0*/  BSSY B0, `(.L_x_509) ;  /* 0x000004e000007945 */ /* 0x000fe20003800000 */
[----:B------:R-:W-:Y:S02]  /*01f0*/  IMAD.MOV.U32 R25, RZ, RZ, -0x1 ;  /* 0xffffffffff197424 */ /* 0x000fe400078e00ff */
        /* <DEDUP_REMOVED lines=14> */
[----:B------:R-:W-:-:S05]  /*02e0*/  IMAD.HI.U32 R9, R5, R10, RZ ;  /* 0x0000000a05097227 */ /* 0x000fca00078e00ff */
[----:B------:R-:W-:-:S05]  /*02f0*/  IADD3 R7, -R9, RZ, RZ ;  /* 0x000000ff09077210 */ /* 0x000fca0007ffe1ff */
[----:B------:R-:W-:-:S05]  /*0300*/  IMAD R7, R8, R7, R10 ;  /* 0x0000000708077224 */ /* 0x000fca00078e020a */
[----:B------:R-:W-:-:S13]  /*0310*/  ISETP.GT.U32.AND P1, PT, R8, R7, PT ;  /* 0x000000070800720c */ /* 0x000fda0003f24070 */
[----:B------:R-:W-:Y:S02]  /*0320*/  @!P1 IMAD.IADD R7, R7, 0x1, -R8 ;  /* 0x0000000107079824 */ /* 0x000fe400078e0a08 */
[----:B------:R-:W-:-:S03]  /*0330*/  @!P1 VIADD R9, R9, 0x1 ;  /* 0x0000000109099836 */ /* 0x000fc60000000000 */
[----:B------:R-:W-:Y:S02]  /*0340*/  ISETP.GE.U32.AND P0, PT, R7, R8, PT ;  /* 0x000000080700720c */ /* 0x000fe40003f06070 */
[----:B------:R-:W-:-:S11]  /*0350*/  LOP3.LUT R7, RZ, R6, RZ, 0x33, !PT ;  /* 0x00000006ff077212 */ /* 0x000fd600078e33ff */
        /* <DEDUP_REMOVED lines=13> */
[----:B------:R-:W0:Y:S03]  /*0430*/  LDC.64 R4, c[0x0][0x220] ;  /* 0x00008800ff047b82 */ /* 0x000e260000000a00 */
[----:B------:R-:W-:-:S13]  /*0440*/  ISETP.GT.U32.AND P2, PT, R8, R11, PT ;  /* 0x0000000b0800720c */ /* 0x000fda0003f44070 */
[----:B------:R-:W-:Y:S02]  /*0450*/  @!P2 IMAD.IADD R11, R11, 0x1, -R8 ;  /* 0x000000010b0ba824 */ /* 0x000fe400078e0a08 */
[----:B------:R-:W-:-:S03]  /*0460*/  @!P2 VIADD R10, R10, 0x1 ;  /* 0x000000010a0aa836 */ /* 0x000fc60000000000 */
[----:B------:R-:W-:Y:S02]  /*0470*/  ISETP.GE.U32.AND P1, PT, R11, R8, PT ;  /* 0x000000080b00720c */ /* 0x000fe40003f26070 */
[----:B------:R-:W-:Y:S02]  /*0480*/  SHF.R.S32.HI R8, RZ, 0x1f, R13 ;  /* 0x0000001fff087819 */ /* 0x000fe4000001140d */
[----:B0-----:R-:W-:-:S03]  /*0490*/  SHF.R.S32.HI R4, RZ, 0x1f, R4 ;  /* 0x0000001fff047819 */ /* 0x001fc60000011404 */
        /* <DEDUP_REMOVED lines=13> */
[----:B------:R-:W-:Y:S05]  /*0570*/  CALL.REL.NOINC `($__internal_12_$__cuda_sm20_div_s64) ;  /* 0x00000018004c7944 */ /* 0x000fea0003c00000 */
[----:B------:R-:W-:Y:S01]  /*0580*/  MOV R4, R15 ;  /* 0x0000000f00047202 */ /* 0x000fe20000000f00 */
[----:B------:R-:W-:Y:S06]  /*0590*/  BRA `(.L_x_511) ;  /* 0x0000000000487947 */ /* 0x000fec0003800000 */
.L_x_510:
        /* <DEDUP_REMOVED lines=18> */
.L_x_511:
[----:B------:R-:W-:Y:S05]  /*06c0*/  BSYNC B0 ;  /* 0x0000000000007941 */ /* 0x000fea0003800000 */
.L_x_509:
        /* <DEDUP_REMOVED lines=10> */
[----:B------:R-:W-:Y:S01]  /*0770*/  IMAD.WIDE.U32 R12, R23, R20, UR4 ;  /* 0x00000004170c7e25 */ /* 0x000fe2000f8e0014 */
[----:B------:R-:W-:-:S03]  /*0780*/  MOV R20, R8 ;  /* 0x0000000800147202 */ /* 0x000fc60000000f00 */
[----:B------:R-:W-:Y:S01]  /*0790*/  IMAD R21, R23, R21, R6 ;  /* 0x0000001517157224 */ /* 0x000fe200078e0206 */
[----:B------:R-:W-:-:S03]  /*07a0*/  IADD3 R23, R4, 0x1, -R23 ;  /* 0x0000000104177810 */ /* 0x000fc60007ffe817 */
[----:B------:R-:W-:-:S07]  /*07b0*/  IMAD.IADD R21, R13, 0x1, R21 ;  /* 0x000000010d157824 */ /* 0x000fce00078e0215 */
.L_x_531:
        /* <DEDUP_REMOVED lines=18> */
[----:B------:R-:W-:Y:S01]  /*08e0*/  IMAD R15, R6, R4, R15 ;  /* 0x00000004060f7224 */ /* 0x000fe200078e020f */
[----:B------:R-:W-:-:S04]  /*08f0*/  LOP3.LUT R4, R20, R11, RZ, 0x3c, !PT ;  /* 0x0000000b14047212 */ /* 0x000fc800078e3cff */
[----:B------:R-:W-:Y:S02]  /*0900*/  ISETP.GT.U32.AND P1, PT, R6, R15, PT ;  /* 0x0000000f0600720c */ /* 0x000fe40003f24070 */
[----:B------:R-:W-:-:S11]  /*0910*/  ISETP.GE.AND P2, PT, R4, RZ, PT ;  /* 0x000000ff0400720c */ /* 0x000fd60003f46270 */
[----:B------:R-:W-:Y:S02]  /*0920*/  @!P1 IMAD.IADD R15, R15, 0x1, -R6 ;  /* 0x000000010f0f9824 */ /* 0x000fe400078e0a06 */
[----:B------:R-:W-:-:S03]  /*0930*/  @!P1 VIADD R9, R9, 0x1 ;  /* 0x0000000109099836 */ /* 0x000fc60000000000 */
[----:B------:R-:W-:Y:S01]  /*0940*/  ISETP.GE.U32.AND P0, PT, R15, R6, PT ;  /* 0x000000060f00720c */ /* 0x000fe20003f06070 */
[----:B------:R-:W-:-:S04]  /*0950*/  VIADD R15, R20, 0x1 ;  /* 0x00000001140f7836 */ /* 0x000fc80000000000 */
[----:B------:R-:W-:-:S08]  /*0960*/  IMAD.WIDE.U32 R24, R15, UR4, R24 ;  /* 0x000000040f187c25 */ /* 0x000fd0000f8e0018 */
        /* <DEDUP_REMOVED lines=15> */
[-C--:B------:R-:W-:Y:S02]  /*0a60*/  @!P2 IADD3 R9, R9, -R6.reuse, RZ ;  /* 0x800000060909a210 */ /* 0x080fe40007ffe0ff */
[----:B------:R-:W-:Y:S02]  /*0a70*/  @!P2 IADD3 R7, R7, 0x1, RZ ;  /* 0x000000010707a810 */ /* 0x000fe40007ffe0ff */
[----:B------:R-:W-:Y:S02]  /*0a80*/  ISETP.GE.U32.AND P1, PT, R9, R6, PT ;  /* 0x000000060900720c */ /* 0x000fe40003f26070 */
[----:B------:R-:W-:Y:S02]  /*0a90*/  SHF.R.S32.HI R6, RZ, 0x1f, R15 ;  /* 0x0000001fff067819 */ /* 0x000fe4000001140f */
[----:B------:R-:W-:Y:S02]  /*0aa0*/  SHF.R.S32.HI R9, RZ, 0x1f, R5 ;  /* 0x0000001fff097819 */ /* 0x000fe40000011405 */
[----:B0-----:R-:W-:Y:S01]  /*0ab0*/  SHF.R.S32.HI R17, RZ, 0x1f, R14 ;  /* 0x0000001fff117819 */ /* 0x001fe2000001140e */
        /* <DEDUP_REMOVED lines=11> */
[----:B------:R-:W-:Y:S02]  /*0b70*/  MOV R16, 0xba0 ;  /* 0x00000ba000107802 */ /* 0x000fe40000000f00 */
[----:B------:R-:W-:-:S07]  /*0b80*/  MOV R18, UR4 ;  /* 0x0000000400127c02 */ /* 0x000fce0008000f00 */
[----:B------:R-:W-:Y:S05]  /*0b90*/  CALL.REL.NOINC `($__internal_12_$__cuda_sm20_div_s64) ;  /* 0x0000001000c47944 */ /* 0x000fea0003c00000 */
[----:B------:R-:W-:Y:S05]  /*0ba0*/  BRA `(.L_x_516) ;  /* 0x0000000000487947 */ /* 0x000fea0003800000 */
.L_x_515:
        /* <DEDUP_REMOVED lines=18> */
.L_x_516:
[----:B------:R-:W-:Y:S05]  /*0cd0*/  BSYNC B1 ;  /* 0x0000000000017941 */ /* 0x000fea0003800000 */
.L_x_514:
[----:B------:R-:W-:Y:S01]  /*0ce0*/  SHF.R.S32.HI R8, RZ, 0x1f, R6 ;  /* 0x0000001fff087819 */ /* 0x000fe20000011406 */
[----:B------:R-:W-:Y:S01]  /*0cf0*/  ULDC.64 UR14, c[0x0][0x240] ;  /* 0x00009000000e7ab9 */ /* 0x000fe20000000a00 */
[----:B------:R-:W-:Y:S01]  /*0d00*/  MOV R9, R21 ;  /* 0x0000001500097202 */ /* 0x000fe20000000f00 */
[----:B------:R-:W-:Y:S01]  /*0d10*/  BSSY B4, `(.L_x_517) ;  /* 0x00000fd000047945 */ /* 0x000fe20003800000 */
[----:B------:R-:W-:Y:S01]  /*0d20*/  ISETP.GE.AND P0, PT, R23, 0x1, PT ;  /* 0x000000011700780c */ /* 0x000fe20003f06270 */
[----:B------:R-:W-:Y:S02]  /*0d30*/  IMAD R11, R8, UR14, RZ ;  /* 0x0000000e080b7c24 */ /* 0x000fe4000f8e02ff */
[----:B------:R-:W-:Y:S02]  /*0d40*/  IMAD.MOV.U32 R8, RZ, RZ, R12 ;  /* 0x000000ffff087224 */ /* 0x000fe400078e000c */
[C---:B------:R-:W-:Y:S02]  /*0d50*/  IMAD R11, R6.reuse, UR15, R11 ;  /* 0x0000000f060b7c24 */ /* 0x040fe4000f8e020b */
[----:B------:R-:W-:Y:S01]  /*0d60*/  IMAD.WIDE.U32 R8, R6, UR14, R8 ;  /* 0x0000000e06087c25 */ /* 0x000fe2000f8e0008 */
[----:B------:R-:W-:-:S03]  /*0d70*/  ULDC.64 UR14, c[0x0][0x210] ;  /* 0x00008400000e7ab9 */ /* 0x000fc60000000a00 */
[----:B------:R-:W-:Y:S01]  /*0d80*/  IMAD.IADD R9, R9, 0x1, R11 ;  /* 0x0000000109097824 */ /* 0x000fe200078e020b */
[C---:B------:R-:W-:Y:S01]  /*0d90*/  LEA R14, P1, R8.reuse, UR14, 0x1 ;  /* 0x0000000e080e7c11 */ /* 0x040fe2000f8208ff */
[----:B------:R-:W-:Y:S01]  /*0da0*/  IMAD.MOV.U32 R10, RZ, RZ, RZ ;  /* 0x000000ffff0a7224 */ /* 0x000fe200078e00ff */
[----:B------:R-:W-:Y:S02]  /*0db0*/  IADD3 R11, R15, 0x1, -R6 ;  /* 0x000000010f0b7810 */ /* 0x000fe40007ffe806 */
[----:B------:R-:W-:Y:S01]  /*0dc0*/  LEA.HI.X R16, R8, UR15, R9, 0x1, P1 ;  /* 0x0000000f08107c11 */ /* 0x000fe200088f0c09 */
[----:B------:R-:W-:Y:S08]  /*0dd0*/  @!P0 BRA `(.L_x_518) ;  /* 0x0000000c00c08947 */ /* 0x000ff00003800000 */
[----:B------:R-:W-:Y:S01]  /*0de0*/  IADD3 R4, -R4, RZ, RZ ;  /* 0x000000ff04047210 */ /* 0x000fe20007ffe1ff */
[----:B------:R-:W-:Y:S01]  /*0df0*/  ULDC UR4, c[0x0][0x224] ;  /* 0x0000890000047ab9 */ /* 0x000fe20000000800 */
[----:B------:R-:W-:Y:S01]  /*0e00*/  IMAD.IADD R6, R15, 0x1, -R6 ;  /* 0x000000010f067824 */ /* 0x000fe200078e0a06 */
[----:B------:R-:W-:Y:S01]  /*0e10*/  LOP3.LUT R8, R11, 0x3, RZ, 0xc0, !PT ;  /* 0x000000030b087812 */ /* 0x000fe200078ec0ff */
[----:B------:R-:W-:Y:S02]  /*0e20*/  IMAD.MOV.U32 R9, RZ, RZ, R14 ;  /* 0x000000ffff097224 */ /* 0x000fe400078e000e */
[----:B------:R-:W-:Y:S01]  /*0e30*/  IMAD R15, R4, UR4, R15 ;  /* 0x00000004040f7c24 */ /* 0x000fe2000f8e020f */
[----:B------:R-:W-:Y:S01]  /*0e40*/  ISETP.GE.U32.AND P1, PT, R6, 0x3, PT ;  /* 0x000000030600780c */ /* 0x000fe20003f26070 */
[----:B------:R-:W-:Y:S01]  /*0e50*/  IMAD.MOV.U32 R10, RZ, RZ, RZ ;  /* 0x000000ffff0a7224 */ /* 0x000fe200078e00ff */
[----:B------:R-:W-:Y:S01]  /*0e60*/  MOV R6, R16 ;  /* 0x0000001000067202 */ /* 0x000fe20000000f00 */
[----:B------:R-:W-:Y:S01]  /*0e70*/  IMAD.MOV.U32 R4, RZ, RZ, RZ ;  /* 0x000000ffff047224 */ /* 0x000fe200078e00ff */
[----:B------:R-:W-:-:S09]  /*0e80*/  IADD3 R7, -R7, R15, -R8 ;  /* 0x0000000f07077210 */ /* 0x000fd20007ffe908 */
.L_x_530:
[----:B------:R-:W-:Y:S01]  /*0e90*/  ISETP.GE.AND P0, PT, R11, 0x1, PT ;  /* 0x000000010b00780c */ /* 0x000fe20003f06270 */
[----:B------:R-:W-:Y:S01]  /*0ea0*/  BSSY B3, `(.L_x_519) ;  /* 0x00000df000037945 */ /* 0x000fe20003800000 */
[----:B------:R-:W-:-:S04]  /*0eb0*/  IADD3 R4, R4, 0x1, RZ ;  /* 0x0000000104047810 */ /* 0x000fc80007ffe0ff */
[----:B------:R-:W-:-:S07]  /*0ec0*/  ISETP.GE.AND P2, PT, R4, R23, PT ;  /* 0x000000170400720c */ /* 0x000fce0003f46270 */
[----:B------:R-:W-:Y:S06]  /*0ed0*/  @!P0 BRA `(.L_x_520) ;  /* 0x0000000c006c8947 */ /* 0x000fec0003800000 */
[----:B------:R-:W-:Y:S01]  /*0ee0*/  BSSY B2, `(.L_x_521) ;  /* 0x00000b4000027945 */ /* 0x000fe20003800000 */
[----:B------:R-:W-:-:S03]  /*0ef0*/  IMAD.MOV.U32 R22, RZ, RZ, RZ ;  /* 0x000000ffff167224 */ /* 0x000fc600078e00ff */
        /* <DEDUP_REMOVED lines=8> */
[----:B------:R-:W-:Y:S01]  /*0f80*/  IADD3 R14, R24, 0x1, RZ ;  /* 0x00000001180e7810 */ /* 0x000fe20007ffe0ff */
[----:B------:R-:W-:Y:S01]  /*0f90*/  BSSY B5, `(.L_x_525) ;  /* 0x000005a000057945 */ /* 0x000fe20003800000 */
[----:B------:R-:W-:Y:S02]  /*0fa0*/  PLOP3.LUT P0, PT, PT, PT, PT, 0x80, 0x0 ;  /* 0x000000000000781c */ /* 0x000fe40003f0f070 */
[----:B------:R-:W-:-:S13]  /*0fb0*/  ISETP.GT.AND P3, PT, R14, 0xc, PT ;  /* 0x0000000c0e00780c */ /* 0x000fda0003f64270 */
[----:B------:R-:W-:Y:S05]  /*0fc0*/  @!P3 BRA `(.L_x_526) ;  /* 0x000000040058b947 */ /* 0x000fea0003800000 */
[----:B------:R-:W-:-:S13]  /*0fd0*/  PLOP3.LUT P0, PT, PT, PT, PT, 0x8, 0x0 ;  /* 0x000000000000781c */ /* 0x000fda0003f0e170 */
.L_x_527:
        /* <DEDUP_REMOVED lines=15> */
[----:B--2---:R-:W-:-:S03]  /*10d0*/  HADD2.F32 R26, -RZ, R19.H0_H0 ;  /* 0x20000013ff1a7230 */ /* 0x004fc60000004100 */
[----:B------:R-:W-:Y:S02]  /*10e0*/  IADD3.X R19, R15, UR7, RZ, P3, !PT ;  /* 0x000000070f137c10 */ /* 0x000fe40009ffe4ff */
[----:B0-----:R-:W-:-:S03]  /*10f0*/  FADD.FTZ R14, R26, R10 ;  /* 0x0000000a1a0e7221 */ /* 0x001fc60000010000 */
[----:B------:R0:W2:Y:S01]  /*1100*/  LDG.E.U16 R10, desc[UR10][R18.64] ;  /* 0x0000000a120a7981 */ /* 0x0000a2000c1e1500 */
[----:B------:R-:W-:Y:S01]  /*1110*/  IADD3 R26, P3, R18, UR6, RZ ;  /* 0x00000006121a7c10 */ /* 0x000fe2000ff7e0ff */
[----:B---3--:R-:W-:-:S03]  /*1120*/  HADD2.F32 R29, -RZ, R27.H0_H0 ;  /* 0x2000001bff1d7230 */ /* 0x008fc60000004100 */
[----:B------:R-:W-:Y:S02]  /*1130*/  IADD3.X R27, R19, UR7, RZ, P3, !PT ;  /* 0x00000007131b7c10 */ /* 0x000fe40009ffe4ff */
[----:B------:R-:W-:Y:S01]  /*1140*/  FADD.FTZ R29, R14, R29 ;  /* 0x0000001d0e1d7221 */ /* 0x000fe20000010000 */
[----:B------:R-:W-:Y:S01]  /*1150*/  IADD3 R14, P3, R26, UR6, RZ ;  /* 0x000000061a0e7c10 */ /* 0x000fe2000ff7e0ff */
[----:B----4-:R-:W-:Y:S01]  /*1160*/  HADD2.F32 R25, -RZ, R25.H0_H0 ;  /* 0x20000019ff197230 */ /* 0x010fe20000004100 */
[----:B------:R1:W3:Y:S02]  /*1170*/  LDG.E.U16 R17, desc[UR10][R26.64] ;  /* 0x0000000a1a117981 */ /* 0x0002e4000c1e1500 */
[----:B------:R-:W-:Y:S02]  /*1180*/  IADD3.X R15, R27, UR7, RZ, P3, !PT ;  /* 0x000000071b0f7c10 */ /* 0x000fe40009ffe4ff */
[----:B0-----:R-:W-:Y:S01]  /*1190*/  IADD3 R18, P3, R14, UR6, RZ ;  /* 0x000000060e127c10 */ /* 0x001fe2000ff7e0ff */
[----:B-----5:R-:W-:-:S02]  /*11a0*/  HADD2.F32 R16, -RZ, R16.H0_H0 ;  /* 0x20000010ff107230 */ /* 0x020fc40000004100 */
[----:B------:R-:W-:Y:S01]  /*11b0*/  FADD.FTZ R29, R29, R25 ;  /* 0x000000191d1d7221 */ /* 0x000fe20000010000 */
[----:B------:R-:W-:Y:S01]  /*11c0*/  IADD3.X R19, R15, UR7, RZ, P3, !PT ;  /* 0x000000070f137c10 */ /* 0x000fe20009ffe4ff */
[----:B------:R0:W4:Y:S01]  /*11d0*/  LDG.E.U16 R25, desc[UR10][R14.64] ;  /* 0x0000000a0e197981 */ /* 0x000122000c1e1500 */
[----:B-1----:R-:W-:Y:S01]  /*11e0*/  IADD3 R26, P3, R18, UR6, RZ ;  /* 0x00000006121a7c10 */ /* 0x002fe2000ff7e0ff */
[----:B------:R-:W-:Y:S01]  /*11f0*/  FADD.FTZ R29, R29, R16 ;  /* 0x000000101d1d7221 */ /* 0x000fe20000010000 */
[----:B------:R-:W-:Y:S01]  /*1200*/  HADD2.F32 R28, -RZ, R28.H0_H0 ;  /* 0x2000001cff1c7230 */ /* 0x000fe20000004100 */
[----:B------:R1:W5:Y:S01]  /*1210*/  LDG.E.U16 R16, desc[UR10][R18.64] ;  /* 0x0000000a12107981 */ /* 0x000362000c1e1500 */
[----:B------:R-:W-:-:S03]  /*1220*/  IADD3.X R27, R19, UR7, RZ, P3, !PT ;  /* 0x00000007131b7c10 */ /* 0x000fc60009ffe4ff */
[----:B------:R-:W-:Y:S02]  /*1230*/  FADD.FTZ R29, R29, R28 ;  /* 0x0000001c1d1d7221 */ /* 0x000fe40000010000 */
[----:B------:R3:W5:Y:S01]  /*1240*/  LDG.E.U16 R28, desc[UR10][R26.64] ;  /* 0x0000000a1a1c7981 */ /* 0x000762000c1e1500 */
[----:B0-----:R-:W-:-:S04]  /*1250*/  IADD3 R14, P3, R26, UR6, RZ ;  /* 0x000000061a0e7c10 */ /* 0x001fc8000ff7e0ff */
[----:B------:R-:W-:Y:S01]  /*1260*/  IADD3.X R15, R27, UR7, RZ, P3, !PT ;  /* 0x000000071b0f7c10 */ /* 0x000fe20009ffe4ff */
[----:B--2---:R-:W-:-:S05]  /*1270*/  HADD2.F32 R10, -RZ, R10.H0_H0 ;  /* 0x2000000aff0a7230 */ /* 0x004fca0000004100 */
[----:B------:R-:W-:Y:S02]  /*1280*/  FADD.FTZ R29, R29, R10 ;  /* 0x0000000a1d1d7221 */ /* 0x000fe40000010000 */
[----:B------:R0:W2:Y:S01]  /*1290*/  LDG.E.U16 R10, desc[UR10][R14.64] ;  /* 0x0000000a0e0a7981 */ /* 0x0000a2000c1e1500 */
[----:B-1----:R-:W-:Y:S01]  /*12a0*/  IADD3 R18, P3, R14, UR6, RZ ;  /* 0x000000060e127c10 */ /* 0x002fe2000ff7e0ff */
[----:B---3--:R-:W-:-:S03]  /*12b0*/  HADD2.F32 R17, -RZ, R17.H0_H0 ;  /* 0x20000011ff117230 */ /* 0x008fc60000004100 */
[----:B------:R-:W-:Y:S02]  /*12c0*/  IADD3.X R19, R15, UR7, RZ, P3, !PT ;  /* 0x000000070f137c10 */ /* 0x000fe40009ffe4ff */
[----:B------:R-:W-:Y:S01]  /*12d0*/  IADD3 R26, P3, R18, UR6, RZ ;  /* 0x00000006121a7c10 */ /* 0x000fe2000ff7e0ff */
[----:B------:R-:W-:Y:S02]  /*12e0*/  FADD.FTZ R17, R29, R17 ;  /* 0x000000111d117221 */ /* 0x000fe40000010000 */
[----:B------:R-:W3:Y:S01]  /*12f0*/  LDG.E.U16 R18, desc[UR10][R18.64] ;  /* 0x0000000a12127981 */ /* 0x000ee2000c1e1500 */
[----:B------:R-:W-:Y:S01]  /*1300*/  IADD3.X R27, R19, UR7, RZ, P3, !PT ;  /* 0x00000007131b7c10 */ /* 0x000fe20009ffe4ff */
[----:B----4-:R-:W-:Y:S01]  /*1310*/  HADD2.F32 R25, -RZ, R25.H0_H0 ;  /* 0x20000019ff197230 */ /* 0x010fe20000004100 */
[----:B0-----:R-:W-:-:S03]  /*1320*/  IADD3 R14, P3, R26, UR6, RZ ;  /* 0x000000061a0e7c10 */ /* 0x001fc6000ff7e0ff */
[----:B------:R-:W4:Y:S01]  /*1330*/  LDG.E.U16 R26, desc[UR10][R26.64] ;  /* 0x0000000a1a1a7981 */ /* 0x000f22000c1e1500 */
[----:B-----5:R-:W-:Y:S02]  /*1340*/  HADD2.F32 R16, -RZ, R16.H0_H0 ;  /* 0x20000010ff107230 */ /* 0x020fe40000004100 */
[----:B------:R-:W-:Y:S01]  /*1350*/  FADD.FTZ R17, R17, R25 ;  /* 0x0000001911117221 */ /* 0x000fe20000010000 */
[----:B------:R-:W-:-:S03]  /*1360*/  IADD3.X R15, R27, UR7, RZ, P3, !PT ;  /* 0x000000071b0f7c10 */ /* 0x000fc60009ffe4ff */
[----:B------:R-:W-:Y:S01]  /*1370*/  FADD.FTZ R16, R17, R16 ;  /* 0x0000001011107221 */ /* 0x000fe20000010000 */
[----:B------:R-:W-:Y:S01]  /*1380*/  HADD2.F32 R17, -RZ, R28.H0_H0 ;  /* 0x2000001cff117230 */ /* 0x000fe20000004100 */
[----:B------:R0:W5:Y:S04]  /*1390*/  LDG.E.U16 R25, desc[UR10][R14.64] ;  /* 0x0000000a0e197981 */ /* 0x000168000c1e1500 */
[----:B------:R-:W-:Y:S01]  /*13a0*/  FADD.FTZ R28, R16, R17 ;  /* 0x00000011101c7221 */ /* 0x000fe20000010000 */
[----:B0-----:R-:W-:-:S04]  /*13b0*/  IADD3 R14, P3, R14, UR6, RZ ;  /* 0x000000060e0e7c10 */ /* 0x001fc8000ff7e0ff */
[----:B------:R-:W-:Y:S02]  /*13c0*/  IADD3.X R15, R15, UR7, RZ, P3, !PT ;  /* 0x000000070f0f7c10 */ /* 0x000fe40009ffe4ff */
[----:B------:R-:W-:-:S03]  /*13d0*/  IADD3 R16, P3, R14, UR6, RZ ;  /* 0x000000060e107c10 */ /* 0x000fc6000ff7e0ff */
[----:B------:R-:W5:Y:S01]  /*13e0*/  LDG.E.U16 R19, desc[UR10][R14.64] ;  /* 0x0000000a0e137981 */ /* 0x000f62000c1e1500 */
[----:B------:R-:W-:Y:S01]  /*13f0*/  IADD3.X R17, R15, UR7, RZ, P3, !PT ;  /* 0x000000070f117c10 */ /* 0x000fe20009ffe4ff */
[----:B--2---:R-:W-:-:S04]  /*1400*/  HADD2.F32 R29, -RZ, R10.H0_H0 ;  /* 0x2000000aff1d7230 */ /* 0x004fc80000004100 */
[----:B------:R-:W2:Y:S01]  /*1410*/  LDG.E.U16 R10, desc[UR10][R16.64] ;  /* 0x0000000a100a7981 */ /* 0x000ea2000c1e1500 */
[----:B------:R-:W-:Y:S02]  /*1420*/  VIADD R24, R24, 0xfffffff0 ;  /* 0xfffffff018187836 */ /* 0x000fe40000000000 */
[----:B------:R-:W-:Y:S01]  /*1430*/  FADD.FTZ R28, R28, R29 ;  /* 0x0000001d1c1c7221 */ /* 0x000fe20000010000 */
[----:B---3--:R-:W-:Y:S02]  /*1440*/  HADD2.F32 R27, -RZ, R18.H0_H0 ;  /* 0x20000012ff1b7230 */ /* 0x008fe40000004100 */
[----:B------:R-:W-:-:S03]  /*1450*/  ISETP.GT.AND P3, PT, R24, 0xb, PT ;  /* 0x0000000b1800780c */ /* 0x000fc60003f64270 */
[----:B------:R-:W-:Y:S01]  /*1460*/  FADD.FTZ R27, R28, R27 ;  /* 0x0000001b1c1b7221 */ /* 0x000fe20000010000 */
[----:B----4-:R-:W-:-:S05]  /*1470*/  HADD2.F32 R26, -RZ, R26.H0_H0 ;  /* 0x2000001aff1a7230 */ /* 0x010fca0000004100 */
[----:B------:R-:W-:Y:S01]  /*1480*/  FADD.FTZ R26, R27, R26 ;  /* 0x0000001a1b1a7221 */ /* 0x000fe20000010000 */
[----:B-----5:R-:W-:-:S05]  /*1490*/  HADD2.F32 R25, -RZ, R25.H0_H0 ;  /* 0x20000019ff197230 */ /* 0x020fca0000004100 */
[----:B------:R-:W-:Y:S01]  /*14a0*/  FADD.FTZ R25, R26, R25 ;  /* 0x000000191a197221 */ /* 0x000fe20000010000 */
[----:B------:R-:W-:Y:S02]  /*14b0*/  IADD3 R18, P4, R16, UR6, RZ ;  /* 0x0000000610127c10 */ /* 0x000fe4000ff9e0ff */
[----:B------:R-:W-:Y:S01]  /*14c0*/  IADD3 R22, R22, 0x10, RZ ;  /* 0x0000001016167810 */ /* 0x000fe20007ffe0ff */
[----:B------:R-:W-:-:S05]  /*14d0*/  HADD2.F32 R14, -RZ, R19.H0_H0 ;  /* 0x20000013ff0e7230 */ /* 0x000fca0000004100 */
[----:B------:R-:W-:Y:S01]  /*14e0*/  FADD.FTZ R14, R25, R14 ;  /* 0x0000000e190e7221 */ /* 0x000fe20000010000 */
[----:B--2---:R-:W-:-:S05]  /*14f0*/  HADD2.F32 R15, -RZ, R10.H0_H0 ;  /* 0x2000000aff0f7230 */ /* 0x004fca0000004100 */
[----:B------:R-:W-:Y:S01]  /*1500*/  FADD.FTZ R10, R14, R15 ;  /* 0x0000000f0e0a7221 */ /* 0x000fe20000010000 */
[----:B------:R-:W-:Y:S01]  /*1510*/  IADD3.X R15, R17, UR7, RZ, P4, !PT ;  /* 0x00000007110f7c10 */ /* 0x000fe2000a7fe4ff */
[----:B------:R-:W-:Y:S06]  /*1520*/  @P3 BRA `(.L_x_527) ;  /* 0xfffffff800ac3947 */ /* 0x000fec000383ffff */
.L_x_526:
[----:B------:R-:W-:Y:S05]  /*1530*/  BSYNC B5 ;  /* 0x0000000000057941 */ /* 0x000fea0003800000 */
.L_x_525:
        /* <DEDUP_REMOVED lines=19> */
[----:B--2---:R-:W-:Y:S01]  /*1670*/  HADD2.F32 R17, -RZ, R19.H0_H0 ;  /* 0x20000013ff117230 */ /* 0x004fe20000004100 */
[----:B------:R-:W-:Y:S02]  /*1680*/  IADD3.X R19, R15, UR7, RZ, P0, !PT ;  /* 0x000000070f137c10 */ /* 0x000fe400087fe4ff */
[----:B------:R-:W-:Y:S01]  /*1690*/  IADD3 R28, P0, R18, UR6, RZ ;  /* 0x00000006121c7c10 */ /* 0x000fe2000ff1e0ff */
[----:B---3--:R-:W-:Y:S02]  /*16a0*/  HADD2.F32 R27, -RZ, R27.H0_H0 ;  /* 0x2000001bff1b7230 */ /* 0x008fe40000004100 */
[----:B------:R-:W-:Y:S01]  /*16b0*/  FADD.FTZ R17, R10, R17 ;  /* 0x000000110a117221 */ /* 0x000fe20000010000 */
[----:B------:R-:W-:Y:S01]  /*16c0*/  IADD3.X R29, R19, UR7, RZ, P0, !PT ;  /* 0x00000007131d7c10 */ /* 0x000fe200087fe4ff */
[----:B------:R1:W2:Y:S01]  /*16d0*/  LDG.E.U16 R10, desc[UR10][R18.64] ;  /* 0x0000000a120a7981 */ /* 0x0002a2000c1e1500 */
[----:B------:R-:W-:Y:S01]  /*16e0*/  IADD3 R16, P0, R28, UR6, RZ ;  /* 0x000000061c107c10 */ /* 0x000fe2000ff1e0ff */
[----:B0-----:R-:W-:Y:S01]  /*16f0*/  FADD.FTZ R15, R17, R27 ;  /* 0x0000001b110f7221 */ /* 0x001fe20000010000 */
[----:B----4-:R-:W-:Y:S01]  /*1700*/  HADD2.F32 R26, -RZ, R26.H0_H0 ;  /* 0x2000001aff1a7230 */ /* 0x010fe20000004100 */
[----:B------:R-:W3:Y:S01]  /*1710*/  LDG.E.U16 R27, desc[UR10][R28.64] ;  /* 0x0000000a1c1b7981 */ /* 0x000ee2000c1e1500 */
[----:B------:R-:W-:-:S03]  /*1720*/  IADD3.X R17, R29, UR7, RZ, P0, !PT ;  /* 0x000000071d117c10 */ /* 0x000fc600087fe4ff */
[----:B------:R-:W-:Y:S02]  /*1730*/  FADD.FTZ R26, R15, R26 ;  /* 0x0000001a0f1a7221 */ /* 0x000fe40000010000 */
[----:B------:R-:W4:Y:S01]  /*1740*/  LDG.E.U16 R15, desc[UR10][R16.64] ;  /* 0x0000000a100f7981 */ /* 0x000f22000c1e1500 */
[----:B-----5:R-:W-:-:S05]  /*1750*/  HADD2.F32 R25, -RZ, R25.H0_H0 ;  /* 0x20000019ff197230 */ /* 0x020fca0000004100 */
[----:B------:R-:W-:Y:S01]  /*1760*/  FADD.FTZ R25, R26, R25 ;  /* 0x000000191a197221 */ /* 0x000fe20000010000 */
[----:B------:R-:W-:-:S05]  /*1770*/  HADD2.F32 R14, -RZ, R14.H0_H0 ;  /* 0x2000000eff0e7230 */ /* 0x000fca0000004100 */
[----:B------:R-:W-:Y:S01]  /*1780*/  FADD.FTZ R14, R25, R14 ;  /* 0x0000000e190e7221 */ /* 0x000fe20000010000 */
[----:B-1----:R-:W-:Y:S01]  /*1790*/  IADD3 R18, P3, R16, UR6, RZ ;  /* 0x0000000610127c10 */ /* 0x002fe2000ff7e0ff */
[----:B------:R-:W-:Y:S01]  /*17a0*/  VIADD R24, R24, 0xfffffff8 ;  /* 0xfffffff818187836 */ /* 0x000fe20000000000 */
[----:B------:R-:W-:Y:S02]  /*17b0*/  PLOP3.LUT P0, PT, PT, PT, PT, 0x8, 0x0 ;  /* 0x000000000000781c */ /* 0x000fe40003f0e170 */
[----:B------:R-:W-:Y:S01]  /*17c0*/  IADD3 R22, R22, 0x8, RZ ;  /* 0x0000000816167810 */ /* 0x000fe20007ffe0ff */
[----:B--2---:R-:W-:Y:S02]  /*17d0*/  HADD2.F32 R19, -RZ, R10.H0_H0 ;  /* 0x2000000aff137230 */ /* 0x004fe40000004100 */
[----:B---3--:R-:W-:-:S03]  /*17e0*/  HADD2.F32 R27, -RZ, R27.H0_H0 ;  /* 0x2000001bff1b7230 */ /* 0x008fc60000004100 */
[----:B------:R-:W-:-:S04]  /*17f0*/  FADD.FTZ R14, R14, R19 ;  /* 0x000000130e0e7221 */ /* 0x000fc80000010000 */
[----:B------:R-:W-:Y:S01]  /*1800*/  FADD.FTZ R14, R14, R27 ;  /* 0x0000001b0e0e7221 */ /* 0x000fe20000010000 */
[----:B----4-:R-:W-:-:S05]  /*1810*/  HADD2.F32 R15, -RZ, R15.H0_H0 ;  /* 0x2000000fff0f7230 */ /* 0x010fca0000004100 */
[----:B------:R-:W-:Y:S01]  /*1820*/  FADD.FTZ R10, R14, R15 ;  /* 0x0000000f0e0a7221 */ /* 0x000fe20000010000 */
[----:B------:R-:W-:-:S07]  /*1830*/  IADD3.X R15, R17, UR7, RZ, P3, !PT ;  /* 0x00000007110f7c10 */ /* 0x000fce0009ffe4ff */
.L_x_529:
[----:B------:R-:W-:Y:S05]  /*1840*/  BSYNC B5 ;  /* 0x0000000000057941 */ /* 0x000fea0003800000 */
.L_x_528:
[----:B------:R-:W-:-:S13]  /*1850*/  ISETP.NE.OR P0, PT, R24, -0x1, P0 ;  /* 0xffffffff1800780c */ /* 0x000fda0000705670 */
[----:B------:R-:W-:Y:S05]  /*1860*/  @!P0 BREAK B1 ;  /* 0x0000000000018942 */ /* 0x000fea0003800000 */
[----:B------:R-:W-:Y:S05]  /*1870*/  @!P0 BRA `(.L_x_522) ;  /* 0x0000000000688947 */ /* 0x000fea0003800000 */
.L_x_524:
[----:B------:R-:W-:Y:S05]  /*1880*/  BSYNC B1 ;  /* 0x0000000000017941 */ /* 0x000fea0003800000 */
.L_x_523:
        /* <DEDUP_REMOVED lines=14> */
[----:B--2---:R-:W-:Y:S01]  /*1970*/  HADD2.F32 R29, -RZ, R18.H0_H0 ;  /* 0x20000012ff1d7230 */ /* 0x004fe20000004100 */
[----:B------:R-:W-:Y:S01]  /*1980*/  IADD3 R18, P3, R26, UR6, RZ ;  /* 0x000000061a127c10 */ /* 0x000fe2000ff7e0ff */
[----:B---3--:R-:W-:-:S03]  /*1990*/  HADD2.F32 R28, -RZ, R16.H0_H0 ;  /* 0x20000010ff1c7230 */ /* 0x008fc60000004100 */
[----:B------:R-:W-:Y:S01]  /*19a0*/  FADD.FTZ R29, R29, R10 ;  /* 0x0000000a1d1d7221 */ /* 0x000fe20000010000 */
[----:B0-----:R-:W-:Y:S01]  /*19b0*/  IADD3.X R15, R27, UR7, RZ, P3, !PT ;  /* 0x000000071b0f7c10 */ /* 0x001fe20009ffe4ff */
[----:B----4-:R-:W-:Y:S02]  /*19c0*/  HADD2.F32 R19, -RZ, R14.H0_H0 ;  /* 0x2000000eff137230 */ /* 0x010fe40000004100 */
[----:B------:R-:W-:-:S04]  /*19d0*/  FADD.FTZ R28, R29, R28 ;  /* 0x0000001c1d1c7221 */ /* 0x000fc80000010000 */
[----:B------:R-:W-:Y:S01]  /*19e0*/  FADD.FTZ R19, R28, R19 ;  /* 0x000000131c137221 */ /* 0x000fe20000010000 */
[----:B-----5:R-:W-:-:S05]  /*19f0*/  HADD2.F32 R10, -RZ, R25.H0_H0 ;  /* 0x20000019ff0a7230 */ /* 0x020fca0000004100 */
[----:B------:R-:W-:Y:S01]  /*1a00*/  FADD.FTZ R10, R19, R10 ;  /* 0x0000000a130a7221 */ /* 0x000fe20000010000 */
[----:B------:R-:W-:Y:S06]  /*1a10*/  @P0 BRA `(.L_x_523) ;  /* 0xfffffffc009c0947 */ /* 0x000fec000383ffff */
.L_x_522:
[----:B------:R-:W-:Y:S05]  /*1a20*/  BSYNC B2 ;  /* 0x0000000000027941 */ /* 0x000fea0003800000 */
.L_x_521:
[----:B------:R-:W-:-:S13]  /*1a30*/  ISETP.NE.AND P0, PT, R8, RZ, PT ;  /* 0x000000ff0800720c */ /* 0x000fda0003f05270 */
[----:B------:R-:W-:Y:S05]  /*1a40*/  @!P0 BRA `(.L_x_520) ;  /* 0x0000000000908947 */ /* 0x000fea0003800000 */
[----:B------:R-:W0:Y:S01]  /*1a50*/  LDC.64 R14, c[0x0][0x240] ;  /* 0x00009000ff0e7b82 */ /* 0x000e220000000a00 */
[----:B------:R-:W-:-:S05]  /*1a60*/  SHF.R.S32.HI R17, RZ, 0x1f, R22 ;  /* 0x0000001fff117819 */ /* 0x000fca0000011416 */
[-C--:B0-----:R-:W-:Y:S02]  /*1a70*/  IMAD R17, R17, R14.reuse, RZ ;  /* 0x0000000e11117224 */ /* 0x081fe400078e02ff */
[----:B------:R-:W-:-:S04]  /*1a80*/  IMAD.WIDE.U32 R18, R22, R14, RZ ;  /* 0x0000000e16127225 */ /* 0x000fc800078e00ff */
[----:B------:R-:W-:Y:S01]  /*1a90*/  IMAD R17, R22, R15, R17 ;  /* 0x0000000f16117224 */ /* 0x000fe200078e0211 */
[----:B------:R-:W-:-:S03]  /*1aa0*/  LEA R16, P0, R18, R9, 0x1 ;  /* 0x0000000912107211 */ /* 0x000fc600078008ff */
[----:B------:R-:W-:-:S05]  /*1ab0*/  IMAD.IADD R17, R19, 0x1, R17 ;  /* 0x0000000113117824 */ /* 0x000fca00078e0211 */
[----:B------:R-:W-:-:S05]  /*1ac0*/  LEA.HI.X R17, R18, R6, R17, 0x1, P0 ;  /* 0x0000000612117211 */ /* 0x000fca00000f0c11 */
[----:B------:R-:W2:Y:S01]  /*1ad0*/  LDG.E.U16 R16, desc[UR10][R16.64] ;  /* 0x0000000a10107981 */ /* 0x000ea2000c1e1500 */
[----:B------:R-:W-:Y:S01]  /*1ae0*/  ISETP.NE.AND P0, PT, R8, 0x1, PT ;  /* 0x000000010800780c */ /* 0x000fe20003f05270 */
[----:B--2---:R-:W-:-:S05]  /*1af0*/  HADD2.F32 R19, -RZ, R16.H0_H0 ;  /* 0x20000010ff137230 */ /* 0x004fca0000004100 */
[----:B------:R-:W-:-:S07]  /*1b00*/  FADD.FTZ R10, R10, R19 ;  /* 0x000000130a0a7221 */ /* 0x000fce0000010000 */
[----:B------:R-:W-:Y:S05]  /*1b10*/  @!P0 BRA `(.L_x_520) ;  /* 0x00000000005c8947 */ /* 0x000fea0003800000 */
[----:B------:R-:W-:Y:S02]  /*1b20*/  ISETP.NE.AND P0, PT, R8, 0x2, PT ;  /* 0x000000020800780c */ /* 0x000fe40003f05270 */
[----:B------:R-:W-:-:S04]  /*1b30*/  IADD3 R18, R22, 0x1, RZ ;  /* 0x0000000116127810 */ /* 0x000fc80007ffe0ff */
[----:B------:R-:W-:-:S07]  /*1b40*/  SHF.R.S32.HI R17, RZ, 0x1f, R18 ;  /* 0x0000001fff117819 */ /* 0x000fce0000011412 */
[----:B------:R-:W-:Y:S02]  /*1b50*/  @P0 VIADD R19, R22, 0x2 ;  /* 0x0000000216130836 */ /* 0x000fe40000000000 */
[-C--:B------:R-:W-:Y:S02]  /*1b60*/  IMAD R22, R17, R14.reuse, RZ ;  /* 0x0000000e11167224 */ /* 0x080fe400078e02ff */
[----:B------:R-:W-:Y:S01]  /*1b70*/  IMAD.WIDE.U32 R16, R18, R14, RZ ;  /* 0x0000000e12107225 */ /* 0x000fe200078e00ff */
[----:B------:R-:W-:-:S05]  /*1b80*/  @P0 SHF.R.S32.HI R25, RZ, 0x1f, R19 ;  /* 0x0000001fff190819 */ /* 0x000fca0000011413 */
[-C--:B------:R-:W-:Y:S02]  /*1b90*/  @P0 IMAD R24, R25, R14.reuse, RZ ;  /* 0x0000000e19180224 */ /* 0x080fe400078e02ff */
[-C--:B------:R-:W-:Y:S02]  /*1ba0*/  IMAD R25, R18, R15.reuse, R22 ;  /* 0x0000000f12197224 */ /* 0x080fe400078e0216 */
[----:B------:R-:W-:Y:S01]  /*1bb0*/  @P0 IMAD R27, R19, R15, R24 ;  /* 0x0000000f131b0224 */ /* 0x000fe200078e0218 */
[----:B------:R-:W-:Y:S01]  /*1bc0*/  LEA R24, P3, R16, R9, 0x1 ;  /* 0x0000000910187211 */ /* 0x000fe200078608ff */
[----:B------:R-:W-:Y:S02]  /*1bd0*/  IMAD.IADD R15, R17, 0x1, R25 ;  /* 0x00000001110f7824 */ /* 0x000fe400078e0219 */
[----:B------:R-:W-:-:S03]  /*1be0*/  @P0 IMAD.WIDE.U32 R18, R19, R14, RZ ;  /* 0x0000000e13120225 */ /* 0x000fc600078e00ff */
[-C--:B------:R-:W-:Y:S02]  /*1bf0*/  LEA.HI.X R25, R16, R6.reuse, R15, 0x1, P3 ;  /* 0x0000000610197211 */ /* 0x080fe400018f0c0f */
[C---:B------:R-:W-:Y:S02]  /*1c00*/  @P0 LEA R14, P4, R18.reuse, R9, 0x1 ;  /* 0x00000009120e0211 */ /* 0x040fe400078808ff */
[----:B------:R-:W-:Y:S01]  /*1c10*/  @P0 IADD3 R15, R19, R27, RZ ;  /* 0x0000001b130f0210 */ /* 0x000fe20007ffe0ff */
[----:B------:R-:W2:Y:S03]  /*1c20*/  LDG.E.U16 R24, desc[UR10][R24.64] ;  /* 0x0000000a18187981 */ /* 0x000ea6000c1e1500 */
[----:B------:R-:W-:-:S05]  /*1c30*/  @P0 LEA.HI.X R15, R18, R6, R15, 0x1, P4 ;  /* 0x00000006120f0211 */ /* 0x000fca00020f0c0f */
[----:B------:R-:W3:Y:S01]  /*1c40*/  @P0 LDG.E.U16 R14, desc[UR10][R14.64] ;  /* 0x0000000a0e0e0981 */ /* 0x000ee2000c1e1500 */
[----:B--2---:R-:W-:-:S05]  /*1c50*/  HADD2.F32 R17, -RZ, R24.H0_H0 ;  /* 0x20000018ff117230 */ /* 0x004fca0000004100 */
[----:B------:R-:W-:Y:S01]  /*1c60*/  FADD.FTZ R10, R10, R17 ;  /* 0x000000110a0a7221 */ /* 0x000fe20000010000 */
[----:B---3--:R-:W-:-:S05]  /*1c70*/  @P0 HADD2.F32 R19, -RZ, R14.H0_H0 ;  /* 0x2000000eff130230 */ /* 0x008fca0000004100 */
[----:B------:R-:W-:-:S07]  /*1c80*/  @P0 FADD.FTZ R10, R10, R19 ;  /* 0x000000130a0a0221 */ /* 0x000fce0000010000 */
.L_x_520:
[----:B------:R-:W-:Y:S05]  /*1c90*/  BSYNC B3 ;  /* 0x0000000000037941 */ /* 0x000fea0003800000 */
.L_x_519:
[----:B------:R-:W0:Y:S02]  /*1ca0*/  LDC.64 R14, c[0x0][0x238] ;  /* 0x00008e00ff0e7b82 */ /* 0x000e240000000a00 */
[----:B0-----:R-:W-:-:S04]  /*1cb0*/  LEA R9, P0, R14, R9, 0x1 ;  /* 0x000000090e097211 */ /* 0x001fc800078008ff */
[----:B------:R-:W-:Y:S01]  /*1cc0*/  LEA.HI.X R6, R14, R6, R15, 0x1, P0 ;  /* 0x000000060e067211 */ /* 0x000fe200000f0c0f */
[----:B------:R-:W-:Y:S08]  /*1cd0*/  @!P2 BRA `(.L_x_530) ;  /* 0xfffffff0006ca947 */ /* 0x000ff0000383ffff */
.L_x_518:
[----:B------:R-:W-:Y:S05]  /*1ce0*/  BSYNC B4 ;  /* 0x0000000000047941 */ /* 0x000fea0003800000 */
.L_x_517:
        /* <DEDUP_REMOVED lines=15> */
[----:B------:R-:W-:Y:S01]  /*1de0*/  LEA R6, P0, R4, UR14, 0x1 ;  /* 0x0000000e04067c11 */ /* 0x000fe2000f8008ff */
[----:B------:R-:W-:-:S03]  /*1df0*/  VIADD R20, R20, UR8 ;  /* 0x0000000814147c36 */ /* 0x000fc60008000000 */
[----:B------:R-:W-:Y:S02]  /*1e00*/  F2FP.F16.F32.PACK_AB R10, RZ, R10 ;  /* 0x0000000aff0a723e */ /* 0x000fe400000000ff */
[----:B------:R-:W-:Y:S02]  /*1e10*/  LEA.HI.X R7, R4, UR15, R7, 0x1, P0 ;  /* 0x0000000f04077c11 */ /* 0x000fe400080f0c07 */
[----:B------:R-:W-:-:S03]  /*1e20*/  ISETP.GE.AND P0, PT, R20, UR4, PT ;  /* 0x0000000414007c0c */ /* 0x000fc6000bf06270 */
[----:B------:R0:W-:Y:S10]  /*1e30*/  STG.E.U16 desc[UR10][R6.64], R10 ;  /* 0x0000000a06007986 */ /* 0x0001f4000c10150a */
[----:B------:R-:W-:Y:S05]  /*1e40*/  @!P0 BRA `(.L_x_531) ;  /* 0xffffffe8005c8947 */ /* 0x000fea000383ffff */
.L_x_513:
[----:B------:R-:W-:Y:S05]  /*1e50*/  BSYNC B0 ;  /* 0x0000000000007941 */ /* 0x000fea0003800000 */
.L_x_512:
[----:B------:R-:W-:Y:S01]  /*1e60*/  IMAD.IADD R3, R2, 0x1, R3 ;  /* 0x0000000102037824 */ /* 0x000fe200078e0203 */
[----:B------:R-:W-:-:S04]  /*1e70*/  ULDC UR4, c[0x0][0x228] ;  /* 0x00008a0000047ab9 */ /* 0x000fc80000000800 */
[----:B------:R-:W-:-:S13]  /*1e80*/  ISETP.GE.AND P0, PT, R3, UR4, PT ;  /* 0x0000000403007c0c */ /* 0x000fda000bf06270 */
[----:B------:R-:W-:Y:S05]  /*1e90*/  @!P0 BRA `(.L_x_532) ;  /* 0xffffffe000bc8947 */ /* 0x000fea000383ffff */
[----:B------:R-:W-:Y:S05]  /*1ea0*/  EXIT ;  /* 0x000000000000794d */ /* 0x000fea0003800000 */
        .weak           $__internal_12_$__cuda_sm20_div_s64
        .type           $__internal_12_$__cuda_sm20_div_s64,@function
        .size           $__internal_12_$__cuda_sm20_div_s64,(.L_x_705 - $__internal_12_$__cuda_sm20_div_s64)
$__internal_12_$__cuda_sm20_div_s64:
[-C--:B------:R-:W-:Y:S02]  /*1eb0*/  IADD3 R11, P1, RZ, -R18.reuse, RZ ;  /* 0x80000012ff0b7210 */ /* 0x080fe40007f3e0ff */
        /* <DEDUP_REMOVED lines=46> */
[----:B------:R-:W-:-:S05]  /*21a0*/  IMAD.HI.U32 R8, P0, R24, R15, R8 ;  /* 0x0000000f18087227 */ /* 0x000fca0007800008 */
[----:B------:R-:W-:Y:S02]  /*21b0*/  IADD3 R25, P1, R25, R8, RZ ;  /* 0x0000000819197210 */ /* 0x000fe40007f3e0ff */
[----:B------:R-:W-:-:S03]  /*21c0*/  IADD3.X R14, R14, RZ, RZ, P0, !PT ;  /* 0x000000ff0e0e7210 */ /* 0x000fc600007fe4ff */
[----:B------:R-:W-:-:S04]  /*21d0*/  IMAD.WIDE.U32 R8, R25, R10, RZ ;  /* 0x0000000a19087225 */ /* 0x000fc800078e00ff */
[----:B------:R-:W-:Y:S01]  /*21e0*/  IMAD.X R27, RZ, RZ, R14, P1 ;  /* 0x000000ffff1b7224 */ /* 0x000fe200008e060e */
[----:B------:R-:W-:Y:S01]  /*21f0*/  IADD3 R15, P1, -R8, R15, RZ ;  /* 0x0000000f080f7210 */ /* 0x000fe20007f3e1ff */
[----:B------:R-:W-:-:S03]  /*2200*/  IMAD R9, R25, R11, R9 ;  /* 0x0000000b19097224 */ /* 0x000fc600078e0209 */
[-C--:B------:R-:W-:Y:S01]  /*2210*/  ISETP.GE.U32.AND P0, PT, R15, R10.reuse, PT ;  /* 0x0000000a0f00720c */ /* 0x080fe20003f06070 */
[----:B------:R-:W-:-:S04]  /*2220*/  IMAD R8, R27, R10, R9 ;  /* 0x0000000a1b087224 */ /* 0x000fc800078e0209 */
[----:B------:R-:W-:Y:S01]  /*2230*/  IMAD.X R27, R19, 0x1, ~R8, P1 ;  /* 0x00000001131b7824 */ /* 0x000fe200008e0e08 */
[----:B------:R-:W-:Y:S01]  /*2240*/  IADD3 R9, P1, R15, -R10, RZ ;  /* 0x8000000a0f097210 */ /* 0x000fe20007f3e0ff */
[----:B------:R-:W-:-:S03]  /*2250*/  VIADD R8, R25, 0x1 ;  /* 0x0000000119087836 */ /* 0x000fc60000000000 */
[CC--:B------:R-:W-:Y:S02]  /*2260*/  ISETP.GE.U32.AND.EX P0, PT, R27.reuse, R11.reuse, PT, P0 ;  /* 0x0000000b1b00720c */ /* 0x0c0fe40003f06100 */
[----:B------:R-:W-:Y:S02]  /*2270*/  IADD3.X R19, R27, ~R11, RZ, P1, !PT ;  /* 0x8000000b1b137210 */ /* 0x000fe40000ffe4ff */
[----:B------:R-:W-:Y:S02]  /*2280*/  SEL R9, R9, R15, P0 ;  /* 0x0000000f09097207 */ /* 0x000fe40000000000 */
[----:B------:R-:W-:Y:S02]  /*2290*/  SEL R8, R8, R25, P0 ;  /* 0x0000001908087207 */ /* 0x000fe40000000000 */
[----:B------:R-:W-:Y:S02]  /*22a0*/  SEL R19, R19, R27, P0 ;  /* 0x0000001b13137207 */ /* 0x000fe40000000000 */
[----:B------:R-:W-:Y:S01]  /*22b0*/  ISETP.GE.U32.AND P0, PT, R9, R10, PT ;  /* 0x0000000a0900720c */ /* 0x000fe20003f06070 */
[----:B------:R-:W-:Y:S01]  /*22c0*/  VIADD R15, R8, 0x1 ;  /* 0x00000001080f7836 */ /* 0x000fe20000000000 */
[----:B------:R-:W-:-:S02]  /*22d0*/  ISETP.GE.AND P1, PT, R22, RZ, PT ;  /* 0x000000ff1600720c */ /* 0x000fc40003f26270 */
[----:B------:R-:W-:-:S04]  /*22e0*/  ISETP.GE.U32.AND.EX P0, PT, R19, R11, PT, P0 ;  /* 0x0000000b1300720c */ /* 0x000fc80003f06100 */
[----:B------:R-:W-:Y:S02]  /*22f0*/  SEL R15, R15, R8, P0 ;  /* 0x000000080f0f7207 */ /* 0x000fe40000000000 */
[----:B------:R-:W-:Y:S02]  /*2300*/  ISETP.NE.U32.AND P0, PT, R18, RZ, PT ;  /* 0x000000ff1200720c */ /* 0x000fe40003f05070 */
[-C--:B------:R-:W-:Y:S02]  /*2310*/  IADD3 R8, RZ, -R15.reuse, RZ ;  /* 0x8000000fff087210 */ /* 0x080fe40007ffe0ff */
[----:B------:R-:W-:Y:S01]  /*2320*/  ISETP.NE.AND.EX P0, PT, R17, RZ, PT, P0 ;  /* 0x000000ff1100720c */ /* 0x000fe20003f05300 */
[----:B------:R-:W-:Y:S01]  /*2330*/  IMAD.MOV.U32 R17, RZ, RZ, 0x0 ;  /* 0x00000000ff117424 */ /* 0x000fe200078e00ff */
[----:B------:R-:W-:-:S04]  /*2340*/  SEL R15, R8, R15, !P1 ;  /* 0x0000000f080f7207 */ /* 0x000fc80004800000 */
[----:B------:R-:W-:Y:S01]  /*2350*/  SEL R15, R15, 0xffffffff, P0 ;  /* 0xffffffff0f0f7807 */ /* 0x000fe20000000000 */
[----:B------:R-:W-:Y:S06]  /*2360*/  RET.REL.NODEC R16 `(_ZN2at6native58_GLOBAL__N__9a069279_25_AdaptiveAveragePooling_cu_ef17039c21adaptive_average_poolIN3c104HalfEEEvPKT_PS5_iiiilll) ;  /* 0xffffffdc10247950 */ /* 0x000fec0003c3ffff */
.L_x_533:
        /* <DEDUP_REMOVED lines=9> */
.L_x_705:


//--------------------- .text._ZN2at6native58_GLOBAL__N__9a069279_25_AdaptiveAveragePooling_cu_ef17039c21adaptive_average_poolIfEEvPKT_PS3_iiiilll --------------------------
	.section	.text._ZN2at6native58_GLOBAL__N__9a069279_25_AdaptiveAveragePooling_cu_ef17039c21adaptive_average_poolIfEEvPKT_PS3_iiiilll,"ax",@progbits
	.align	128
.text._ZN2at6native58_GLOBAL__N__9a069279_25_AdaptiveAveragePooling_cu_ef17039c21adaptive_average_poolIfEEvPKT_PS3_iiiilll:
        .type           _ZN2at6native58_GLOBAL__N__9a069279_25_AdaptiveAveragePooling_cu_ef17039c21adaptive_average_poolIfEEvPKT_PS3_iiiilll,@function
        .size           _ZN2at6native58_GLOBAL__N__9a069279_25_AdaptiveAveragePooling_cu_ef17039c21adaptive_average_poolIfEEvPKT_PS3_iiiilll,(.L_x_707 - _ZN2at6native58_GLOBAL__N__9a069279_25_AdaptiveAveragePooling_cu_ef17039c21adaptive_average_poolIfEEvPKT_PS3_iiiilll)
        .other          _ZN2at6native58_GLOBAL__N__9a069279_25_AdaptiveAveragePooling_cu_ef17039c21adaptive_average_poolIfEEvPKT_PS3_iiiilll,@"STO_CUDA_ENTRY STV_DEFAULT"
_ZN2at6native58_GLOBAL__N__9a069279_25_AdaptiveAveragePooling_cu_ef17039c21adaptive_average_poolIfEEvPKT_PS3_iiiilll:
        /* <DEDUP_REMOVED lines=25> */
.L_x_557:
[----:B0-----:R-:W0:Y:S01]  /*0190*/  LDC R6, c[0x0][0x228] ;  /* 0x00008a00ff067b82 */ /* 0x001e220000000800 */
[----:B------:R-:W-:Y:S01]  /*01a0*/  IABS R10, R3 ;  /* 0x00000003000a7213 */ /* 0x000fe20000000000 */
[----:B------:R-:W-:Y:S01]  /*01b0*/  ULDC UR4, c[0x0][0x220] ;  /* 0x0000880000047ab9 */ /* 0x000fe20000000800 */
[----:B------:R-:W-:Y:S01]  /*01c0*/  VIADD R13, R3, 0x1 ;  /* 0x00000001030d7836 */ /* 0x000fe20000000000 */
[----:B------:R-:W-:Y:S01]  /*01d0*/  MOV R21, 0xffffffff ;  /* 0xffffffff00157802 */ /* 0x000fe20000000f00 */
[----:B------:R-:W-:Y:S01]  /*01e0*/  IMAD.MOV.U32 R20, RZ, RZ, -0x1 ;  /* 0xffffffffff147424 */ /* 0x000fe200078e00ff */
[----:B------:R-:W-:Y:S02]  /*01f0*/  BSSY B0, `(.L_x_534) ;  /* 0x000004e000007945 */ /* 0x000fe40003800000 */
        /* <DEDUP_REMOVED lines=18> */
[----:B------:R-:W-:Y:S02]  /*0320*/  @!P1 IMAD.IADD R7, R7, 0x1, -R8 ;  /* 0x0000000107079824 */ /* 0x000fe400078e0a08 */
[----:B------:R-:W-:-:S03]  /*0330*/  @!P1 VIADD R9, R9, 0x1 ;  /* 0x0000000109099836 */ /* 0x000fc60000000000 */
[----:B------:R-:W-:Y:S02]  /*0340*/  ISETP.GE.U32.AND P0, PT, R7, R8, PT ;  /* 0x000000080700720c */ /* 0x000fe40003f06070 */
[----:B------:R-:W-:-:S11]  /*0350*/  LOP3.LUT R7, RZ, R6, RZ, 0x33, !PT ;  /* 0x00000006ff077212 */ /* 0x000fd600078e33ff */
        /* <DEDUP_REMOVED lines=31> */
[----:B------:R-:W-:Y:S01]  /*0550*/  IMAD.MOV.U32 R21, RZ, RZ, R13 ;  /* 0x000000ffff157224 */ /* 0x000fe200078e000d */
[----:B------:R-:W-:Y:S01]  /*0560*/  MOV R10, 0x590 ;  /* 0x00000590000a7802 */ /* 0x000fe20000000f00 */
[----:B------:R-:W-:-:S07]  /*0570*/  IMAD.U32 R19, RZ, RZ, UR4 ;  /* 0x00000004ff137e24 */ /* 0x000fce000f8e00ff */
[----:B------:R-:W-:Y:S05]  /*0580*/  CALL.REL.NOINC `($__internal_13_$__cuda_sm20_div_s64) ;  /* 0x0000001400c47944 */ /* 0x000fea0003c00000 */
[----:B------:R-:W-:Y:S01]  /*0590*/  MOV R4, R15 ;  /* 0x0000000f00047202 */ /* 0x000fe20000000f00 */
[----:B------:R-:W-:Y:S06]  /*05a0*/  BRA `(.L_x_536) ;  /* 0x0000000000487947 */ /* 0x000fec0003800000 */
.L_x_535:
        /* <DEDUP_REMOVED lines=18> */
.L_x_536:
[----:B------:R-:W-:Y:S05]  /*06d0*/  BSYNC B0 ;  /* 0x0000000000007941 */ /* 0x000fea0003800000 */
.L_x_534:
        /* <DEDUP_REMOVED lines=12> */
[----:B------:R-:W-:-:S03]  /*07a0*/  IADD3 R23, R4, 0x1, -R23 ;  /* 0x0000000104177810 */ /* 0x000fc60007ffe817 */
[----:B------:R-:W-:-:S07]  /*07b0*/  IMAD.IADD R11, R13, 0x1, R11 ;  /* 0x000000010d0b7824 */ /* 0x000fce00078e020b */
.L_x_556:
[----:B0-----:R-:W0:Y:S01]  /*07c0*/  LDC R15, c[0x0][0x22c] ;  /* 0x00008b00ff0f7b82 */ /* 0x001e220000000800 */
[----:B------:R-:W-:Y:S01]  /*07d0*/  IABS R17, R22 ;  /* 0x0000001600117213 */ /* 0x000fe20000000000 */
[----:B------:R-:W-:Y:S01]  /*07e0*/  ULDC UR4, c[0x0][0x224] ;  /* 0x0000890000047ab9 */ /* 0x000fe20000000800 */
[----:B------:R-:W-:Y:S01]  /*07f0*/  MOV R20, 0xffffffff ;  /* 0xffffffff00147802 */ /* 0x000fe20000000f00 */
[----:B------:R-:W-:Y:S01]  /*0800*/  IMAD.MOV.U32 R21, RZ, RZ, -0x1 ;  /* 0xffffffffff157424 */ /* 0x000fe200078e00ff */
[----:B------:R-:W-:Y:S01]  /*0810*/  BSSY B1, `(.L_x_539) ;  /* 0x000004d000017945 */ /* 0x000fe20003800000 */
[-C--:B0-----:R-:W-:Y:S02]  /*0820*/  IABS R6, R15.reuse ;  /* 0x0000000f00067213 */ /* 0x081fe40000000000 */
[----:B------:R-:W-:Y:S02]  /*0830*/  LOP3.LUT R10, RZ, R15, RZ, 0x33, !PT ;  /* 0x0000000fff0a7212 */ /* 0x000fe400078e33ff */
        /* <DEDUP_REMOVED lines=34> */
[----:B------:R-:W-:Y:S02]  /*0a60*/  @!P2 IMAD.IADD R9, R9, 0x1, -R6 ;  /* 0x000000010909a824 */ /* 0x000fe400078e0a06 */
[----:B------:R-:W-:-:S03]  /*0a70*/  @!P2 VIADD R7, R7, 0x1 ;  /* 0x000000010707a836 */ /* 0x000fc60000000000 */
        /* <DEDUP_REMOVED lines=15> */
[----:B------:R-:W-:Y:S01]  /*0b70*/  MOV R21, R17 ;  /* 0x0000001100157202 */ /* 0x000fe20000000f00 */
[----:B------:R-:W-:Y:S01]  /*0b80*/  IMAD.U32 R19, RZ, RZ, UR4 ;  /* 0x00000004ff137e24 */ /* 0x000fe2000f8e00ff */
[----:B------:R-:W-:-:S07]  /*0b90*/  MOV R10, 0xbb0 ;  /* 0x00000bb0000a7802 */ /* 0x000fce0000000f00 */
[----:B------:R-:W-:Y:S05]  /*0ba0*/  CALL.REL.NOINC `($__internal_13_$__cuda_sm20_div_s64) ;  /* 0x00000010003c7944 */ /* 0x000fea0003c00000 */
[----:B------:R-:W-:Y:S05]  /*0bb0*/  BRA `(.L_x_541) ;  /* 0x0000000000487947 */ /* 0x000fea0003800000 */
.L_x_540:
        /* <DEDUP_REMOVED lines=18> */
.L_x_541:
[----:B------:R-:W-:Y:S05]  /*0ce0*/  BSYNC B1 ;  /* 0x0000000000017941 */ /* 0x000fea0003800000 */
.L_x_539:
[----:B------:R-:W-:Y:S01]  /*0cf0*/  SHF.R.S32.HI R8, RZ, 0x1f, R6 ;  /* 0x0000001fff087819 */ /* 0x000fe20000011406 */
[----:B------:R-:W-:Y:S01]  /*0d00*/  ULDC.64 UR14, c[0x0][0x240] ;  /* 0x00009000000e7ab9 */ /* 0x000fe20000000a00 */
[----:B------:R-:W-:Y:S01]  /*0d10*/  IMAD.MOV.U32 R10, RZ, RZ, R12 ;  /* 0x000000ffff0a7224 */ /* 0x000fe200078e000c */
[----:B------:R-:W-:Y:S01]  /*0d20*/  ISETP.GE.AND P0, PT, R23, 0x1, PT ;  /* 0x000000011700780c */ /* 0x000fe20003f06270 */
[----:B------:R-:W-:Y:S01]  /*0d30*/  BSSY B4, `(.L_x_542) ;  /* 0x00000db000047945 */ /* 0x000fe20003800000 */
[----:B------:R-:W-:Y:S02]  /*0d40*/  IMAD R17, R8, UR14, RZ ;  /* 0x0000000e08117c24 */ /* 0x000fe4000f8e02ff */
[----:B------:R-:W-:Y:S01]  /*0d50*/  IMAD.WIDE.U32 R8, R6, UR14, R10 ;  /* 0x0000000e06087c25 */ /* 0x000fe2000f8e000a */
[----:B------:R-:W-:-:S03]  /*0d60*/  IADD3 R10, R15, 0x1, -R6 ;  /* 0x000000010f0a7810 */ /* 0x000fc60007ffe806 */
[----:B------:R-:W-:Y:S01]  /*0d70*/  IMAD R17, R6, UR15, R17 ;  /* 0x0000000f06117c24 */ /* 0x000fe2000f8e0211 */
[----:B------:R-:W-:Y:S01]  /*0d80*/  ULDC.64 UR14, c[0x0][0x210] ;  /* 0x00008400000e7ab9 */ /* 0x000fe20000000a00 */
[----:B------:R-:W-:Y:S01]  /*0d90*/  IMAD.MOV.U32 R16, RZ, RZ, RZ ;  /* 0x000000ffff107224 */ /* 0x000fe200078e00ff */
[----:B------:R-:W-:Y:S01]  /*0da0*/  LEA R14, P1, R8, UR14, 0x2 ;  /* 0x0000000e080e7c11 */ /* 0x000fe2000f8210ff */
[----:B------:R-:W-:-:S05]  /*0db0*/  IMAD.IADD R17, R9, 0x1, R17 ;  /* 0x0000000109117824 */ /* 0x000fca00078e0211 */
[----:B------:R-:W-:Y:S01]  /*0dc0*/  LEA.HI.X R17, R8, UR15, R17, 0x2, P1 ;  /* 0x0000000f08117c11 */ /* 0x000fe200088f1411 */
[----:B------:R-:W-:Y:S06]  /*0dd0*/  @!P0 BRA `(.L_x_543) ;  /* 0x0000000c00408947 */ /* 0x000fec0003800000 */
[----:B------:R-:W-:Y:S01]  /*0de0*/  IADD3 R4, -R4, RZ, RZ ;  /* 0x000000ff04047210 */ /* 0x000fe20007ffe1ff */
[----:B------:R-:W-:Y:S01]  /*0df0*/  ULDC UR4, c[0x0][0x224] ;  /* 0x0000890000047ab9 */ /* 0x000fe20000000800 */
[----:B------:R-:W-:Y:S01]  /*0e00*/  IMAD.IADD R6, R15, 0x1, -R6 ;  /* 0x000000010f067824 */ /* 0x000fe200078e0a06 */
[----:B------:R-:W-:Y:S01]  /*0e10*/  LOP3.LUT R8, R10, 0x3, RZ, 0xc0, !PT ;  /* 0x000000030a087812 */ /* 0x000fe200078ec0ff */
[----:B------:R-:W-:Y:S02]  /*0e20*/  IMAD.MOV.U32 R9, RZ, RZ, R14 ;  /* 0x000000ffff097224 */ /* 0x000fe400078e000e */
[----:B------:R-:W-:Y:S01]  /*0e30*/  IMAD R15, R4, UR4, R15 ;  /* 0x00000004040f7c24 */ /* 0x000fe2000f8e020f */
[----:B------:R-:W-:Y:S01]  /*0e40*/  ISETP.GE.U32.AND P1, PT, R6, 0x3, PT ;  /* 0x000000030600780c */ /* 0x000fe20003f26070 */
[----:B------:R-:W-:Y:S02]  /*0e50*/  IMAD.MOV.U32 R6, RZ, RZ, R17 ;  /* 0x000000ffff067224 */ /* 0x000fe400078e0011 */
[----:B------:R-:W-:Y:S01]  /*0e60*/  IMAD.MOV.U32 R16, RZ, RZ, RZ ;  /* 0x000000ffff107224 */ /* 0x000fe200078e00ff */
[----:B------:R-:W-:Y:S01]  /*0e70*/  IADD3 R7, -R7, R15, -R8 ;  /* 0x0000000f07077210 */ /* 0x000fe20007ffe908 */
[----:B------:R-:W-:-:S08]  /*0e80*/  IMAD.MOV.U32 R4, RZ, RZ, RZ ;  /* 0x000000ffff047224 */ /* 0x000fd000078e00ff */
.L_x_555:
        /* <DEDUP_REMOVED lines=10> */
[----:B------:R-:W-:Y:S02]  /*0f30*/  IMAD.MOV.U32 R24, RZ, RZ, RZ ;  /* 0x000000ffff187224 */ /* 0x000fe400078e00ff */
[----:B------:R-:W-:Y:S02]  /*0f40*/  IMAD.MOV.U32 R25, RZ, RZ, R7 ;  /* 0x000000ffff197224 */ /* 0x000fe400078e0007 */
[----:B------:R-:W-:Y:S02]  /*0f50*/  IMAD.MOV.U32 R26, RZ, RZ, R9 ;  /* 0x000000ffff1a7224 */ /* 0x000fe400078e0009 */
[----:B------:R-:W-:-:S05]  /*0f60*/  IMAD.MOV.U32 R27, RZ, RZ, R6 ;  /* 0x000000ffff1b7224 */ /* 0x000fca00078e0006 */
[----:B------:R-:W-:Y:S05]  /*0f70*/  @!P0 BRA `(.L_x_549) ;  /* 0x0000000400e08947 */ /* 0x000fea0003800000 */
[----:B------:R-:W-:Y:S01]  /*0f80*/  IADD3 R14, R25, 0x1, RZ ;  /* 0x00000001190e7810 */ /* 0x000fe20007ffe0ff */
[----:B------:R-:W-:Y:S01]  /*0f90*/  BSSY B5, `(.L_x_550) ;  /* 0x000004b000057945 */ /* 0x000fe20003800000 */
[----:B------:R-:W-:Y:S02]  /*0fa0*/  PLOP3.LUT P0, PT, PT, PT, PT, 0x80, 0x0 ;  /* 0x000000000000781c */ /* 0x000fe40003f0f070 */
[----:B------:R-:W-:-:S13]  /*0fb0*/  ISETP.GT.AND P3, PT, R14, 0xc, PT ;  /* 0x0000000c0e00780c */ /* 0x000fda0003f64270 */
[----:B------:R-:W-:Y:S05]  /*0fc0*/  @!P3 BRA `(.L_x_551) ;  /* 0x00000004001cb947 */ /* 0x000fea0003800000 */
[----:B------:R-:W-:-:S13]  /*0fd0*/  PLOP3.LUT P0, PT, PT, PT, PT, 0x8, 0x0 ;  /* 0x000000000000781c */ /* 0x000fda0003f0e170 */
.L_x_552:
[----:B------:R-:W-:Y:S02]  /*0fe0*/  IMAD.MOV.U32 R14, RZ, RZ, R26 ;  /* 0x000000ffff0e7224 */ /* 0x000fe400078e001a */
[----:B------:R-:W-:Y:S01]  /*0ff0*/  IMAD.MOV.U32 R15, RZ, RZ, R27 ;  /* 0x000000ffff0f7224 */ /* 0x000fe200078e001b */
[----:B------:R-:W-:-:S04]  /*1000*/  IADD3 R20, P3, R26, UR6, RZ ;  /* 0x000000061a147c10 */ /* 0x000fc8000ff7e0ff */
[----:B------:R-:W2:Y:S01]  /*1010*/  LDG.E R17, desc[UR10][R14.64] ;  /* 0x0000000a0e117981 */ /* 0x000ea2000c1e1900 */
[----:B------:R-:W-:Y:S02]  /*1020*/  IADD3.X R21, R27, UR7, RZ, P3, !PT ;  /* 0x000000071b157c10 */ /* 0x000fe40009ffe4ff */
[----:B------:R-:W-:-:S03]  /*1030*/  IADD3 R26, P3, R20, UR6, RZ ;  /* 0x00000006141a7c10 */ /* 0x000fc6000ff7e0ff */
[----:B------:R-:W3:Y:S01]  /*1040*/  LDG.E R20, desc[UR10][R20.64] ;  /* 0x0000000a14147981 */ /* 0x000ee2000c1e1900 */
[----:B------:R-:W-:Y:S02]  /*1050*/  IADD3.X R27, R21, UR7, RZ, P3, !PT ;  /* 0x00000007151b7c10 */ /* 0x000fe40009ffe4ff */
[----:B------:R-:W-:-:S03]  /*1060*/  IADD3 R28, P3, R26, UR6, RZ ;  /* 0x000000061a1c7c10 */ /* 0x000fc6000ff7e0ff */
[----:B------:R0:W4:Y:S01]  /*1070*/  LDG.E R19, desc[UR10][R26.64] ;  /* 0x0000000a1a137981 */ /* 0x000122000c1e1900 */
[----:B------:R-:W-:-:S05]  /*1080*/  IADD3.X R29, R27, UR7, RZ, P3, !PT ;  /* 0x000000071b1d7c10 */ /* 0x000fca0009ffe4ff */
[----:B------:R-:W5:Y:S01]  /*1090*/  LDG.E R18, desc[UR10][R28.64] ;  /* 0x0000000a1c127981 */ /* 0x000f62000c1e1900 */
[----:B0-----:R-:W-:-:S04]  /*10a0*/  IADD3 R26, P3, R28, UR6, RZ ;  /* 0x000000061c1a7c10 */ /* 0x001fc8000ff7e0ff */
[----:B------:R-:W-:Y:S02]  /*10b0*/  IADD3.X R27, R29, UR7, RZ, P3, !PT ;  /* 0x000000071d1b7c10 */ /* 0x000fe40009ffe4ff */
[----:B------:R-:W-:-:S03]  /*10c0*/  IADD3 R14, P3, R26, UR6, RZ ;  /* 0x000000061a0e7c10 */ /* 0x000fc6000ff7e0ff */
[----:B------:R3:W5:Y:S01]  /*10d0*/  LDG.E R28, desc[UR10][R26.64] ;  /* 0x0000000a1a1c7981 */ /* 0x000762000c1e1900 */
[----:B------:R-:W-:Y:S01]  /*10e0*/  IADD3.X R15, R27, UR7, RZ, P3, !PT ;  /* 0x000000071b0f7c10 */ /* 0x000fe20009ffe4ff */
[----:B--2---:R-:W-:-:S04]  /*10f0*/  FADD.FTZ R21, R17, R16 ;  /* 0x0000001011157221 */ /* 0x004fc80000010000 */
[----:B------:R0:W2:Y:S01]  /*1100*/  LDG.E R17, desc[UR10][R14.64] ;  /* 0x0000000a0e117981 */ /* 0x0000a2000c1e1900 */
[----:B---3--:R-:W-:Y:S01]  /*1110*/  FADD.FTZ R26, R21, R20 ;  /* 0x00000014151a7221 */ /* 0x008fe20000010000 */
[----:B0-----:R-:W-:-:S04]  /*1120*/  IADD3 R14, P3, R14, UR6, RZ ;  /* 0x000000060e0e7c10 */ /* 0x001fc8000ff7e0ff */
[----:B------:R-:W-:Y:S02]  /*1130*/  IADD3.X R15, R15, UR7, RZ, P3, !PT ;  /* 0x000000070f0f7c10 */ /* 0x000fe40009ffe4ff */
[----:B------:R-:W-:Y:S01]  /*1140*/  IADD3 R20, P3, R14, UR6, RZ ;  /* 0x000000060e147c10 */ /* 0x000fe2000ff7e0ff */
[----:B----4-:R-:W-:Y:S02]  /*1150*/  FADD.FTZ R29, R26, R19 ;  /* 0x000000131a1d7221 */ /* 0x010fe40000010000 */
[----:B------:R0:W3:Y:S01]  /*1160*/  LDG.E R16, desc[UR10][R14.64] ;  /* 0x0000000a0e107981 */ /* 0x0000e2000c1e1900 */
[----:B------:R-:W-:Y:S02]  /*1170*/  IADD3.X R21, R15, UR7, RZ, P3, !PT ;  /* 0x000000070f157c10 */ /* 0x000fe40009ffe4ff */
[----:B------:R-:W-:-:S03]  /*1180*/  IADD3 R26, P3, R20, UR6, RZ ;  /* 0x00000006141a7c10 */ /* 0x000fc6000ff7e0ff */
[----:B------:R-:W4:Y:S01]  /*1190*/  LDG.E R19, desc[UR10][R20.64] ;  /* 0x0000000a14137981 */ /* 0x000f22000c1e1900 */
[----:B------:R-:W-:Y:S01]  /*11a0*/  IADD3.X R27, R21, UR7, RZ, P3, !PT ;  /* 0x00000007151b7c10 */ /* 0x000fe20009ffe4ff */
[----:B-----5:R-:W-:-:S04]  /*11b0*/  FADD.FTZ R29, R29, R18 ;  /* 0x000000121d1d7221 */ /* 0x020fc80000010000 */
[----:B------:R-:W5:Y:S01]  /*11c0*/  LDG.E R18, desc[UR10][R26.64] ;  /* 0x0000000a1a127981 */ /* 0x000f62000c1e1900 */
[----:B0-----:R-:W-:-:S04]  /*11d0*/  IADD3 R14, P3, R26, UR6, RZ ;  /* 0x000000061a0e7c10 */ /* 0x001fc8000ff7e0ff */
[----:B------:R-:W-:Y:S01]  /*11e0*/  IADD3.X R15, R27, UR7, RZ, P3, !PT ;  /* 0x000000071b0f7c10 */ /* 0x000fe20009ffe4ff */
[----:B------:R-:W-:-:S04]  /*11f0*/  FADD.FTZ R29, R29, R28 ;  /* 0x0000001c1d1d7221 */ /* 0x000fc80000010000 */
[----:B------:R0:W5:Y:S02]  /*1200*/  LDG.E R28, desc[UR10][R14.64] ;  /* 0x0000000a0e1c7981 */ /* 0x000164000c1e1900 */
[----:B0-----:R-:W-:-:S04]  /*1210*/  IADD3 R14, P3, R14, UR6, RZ ;  /* 0x000000060e0e7c10 */ /* 0x001fc8000ff7e0ff */
[----:B------:R-:W-:Y:S02]  /*1220*/  IADD3.X R15, R15, UR7, RZ, P3, !PT ;  /* 0x000000070f0f7c10 */ /* 0x000fe40009ffe4ff */
[----:B------:R-:W-:-:S03]  /*1230*/  IADD3 R20, P3, R14, UR6, RZ ;  /* 0x000000060e147c10 */ /* 0x000fc6000ff7e0ff */
[----:B------:R0:W5:Y:S01]  /*1240*/  LDG.E R26, desc[UR10][R14.64] ;  /* 0x0000000a0e1a7981 */ /* 0x000162000c1e1900 */
[----:B------:R-:W-:-:S05]  /*1250*/  IADD3.X R21, R15, UR7, RZ, P3, !PT ;  /* 0x000000070f157c10 */ /* 0x000fca0009ffe4ff */
[----:B------:R1:W5:Y:S01]  /*1260*/  LDG.E R27, desc[UR10][R20.64] ;  /* 0x0000000a141b7981 */ /* 0x000362000c1e1900 */
[----:B--2---:R-:W-:-:S04]  /*1270*/  FADD.FTZ R17, R29, R17 ;  /* 0x000000111d117221 */ /* 0x004fc80000010000 */
[----:B---3--:R-:W-:Y:S01]  /*1280*/  FADD.FTZ R29, R17, R16 ;  /* 0x00000010111d7221 */ /* 0x008fe20000010000 */
[----:B------:R-:W-:-:S04]  /*1290*/  IADD3 R16, P3, R20, UR6, RZ ;  /* 0x0000000614107c10 */ /* 0x000fc8000ff7e0ff */
[----:B------:R-:W-:Y:S01]  /*12a0*/  IADD3.X R17, R21, UR7, RZ, P3, !PT ;  /* 0x0000000715117c10 */ /* 0x000fe20009ffe4ff */
[----:B----4-:R-:W-:Y:S01]  /*12b0*/  FADD.FTZ R19, R29, R19 ;  /* 0x000000131d137221 */ /* 0x010fe20000010000 */
[----:B0-----:R-:W-:-:S03]  /*12c0*/  IADD3 R14, P3, R16, UR6, RZ ;  /* 0x00000006100e7c10 */ /* 0x001fc6000ff7e0ff */
[----:B------:R-:W2:Y:S01]  /*12d0*/  LDG.E R16, desc[UR10][R16.64] ;  /* 0x0000000a10107981 */ /* 0x000ea2000c1e1900 */
[----:B------:R-:W-:Y:S01]  /*12e0*/  IADD3.X R15, R17, UR7, RZ, P3, !PT ;  /* 0x00000007110f7c10 */ /* 0x000fe20009ffe4ff */
[----:B-----5:R-:W-:Y:S01]  /*12f0*/  FADD.FTZ R29, R19, R18 ;  /* 0x00000012131d7221 */ /* 0x020fe20000010000 */
[----:B------:R-:W-:-:S03]  /*1300*/  IADD3 R18, P3, R14, UR6, RZ ;  /* 0x000000060e127c10 */ /* 0x000fc6000ff7e0ff */
[----:B------:R-:W3:Y:S01]  /*1310*/  LDG.E R14, desc[UR10][R14.64] ;  /* 0x0000000a0e0e7981 */ /* 0x000ee2000c1e1900 */
[----:B------:R-:W-:Y:S02]  /*1320*/  IADD3.X R19, R15, UR7, RZ, P3, !PT ;  /* 0x000000070f137c10 */ /* 0x000fe40009ffe4ff */
[----:B-1----:R-:W-:-:S03]  /*1330*/  IADD3 R20, P3, R18, UR6, RZ ;  /* 0x0000000612147c10 */ /* 0x002fc6000ff7e0ff */
[----:B------:R-:W4:Y:S01]  /*1340*/  LDG.E R18, desc[UR10][R18.64] ;  /* 0x0000000a12127981 */ /* 0x000f22000c1e1900 */
[----:B------:R-:W-:-:S05]  /*1350*/  IADD3.X R21, R19, UR7, RZ, P3, !PT ;  /* 0x0000000713157c10 */ /* 0x000fca0009ffe4ff */
[----:B------:R-:W5:Y:S01]  /*1360*/  LDG.E R17, desc[UR10][R20.64] ;  /* 0x0000000a14117981 */ /* 0x000f62000c1e1900 */
[----:B------:R-:W-:Y:S01]  /*1370*/  FADD.FTZ R29, R29, R28 ;  /* 0x0000001c1d1d7221 */ /* 0x000fe20000010000 */
[----:B------:R-:W-:-:S05]  /*1380*/  VIADD R25, R25, 0xfffffff0 ;  /* 0xfffffff019197836 */ /* 0x000fca0000000000 */
[----:B------:R-:W-:Y:S01]  /*1390*/  ISETP.GT.AND P3, PT, R25, 0xb, PT ;  /* 0x0000000b1900780c */ /* 0x000fe20003f64270 */
[----:B------:R-:W-:-:S04]  /*13a0*/  FADD.FTZ R26, R29, R26 ;  /* 0x0000001a1d1a7221 */ /* 0x000fc80000010000 */
[----:B------:R-:W-:Y:S01]  /*13b0*/  FADD.FTZ R27, R26, R27 ;  /* 0x0000001b1a1b7221 */ /* 0x000fe20000010000 */
[----:B------:R-:W-:Y:S01]  /*13c0*/  IADD3 R26, P4, R20, UR6, RZ ;  /* 0x00000006141a7c10 */ /* 0x000fe2000ff9e0ff */
[----:B------:R-:W-:Y:S02]  /*13d0*/  VIADD R24, R24, 0x10 ;  /* 0x0000001018187836 */ /* 0x000fe40000000000 */
[----:B--2---:R-:W-:-:S04]  /*13e0*/  FADD.FTZ R27, R27, R16 ;  /* 0x000000101b1b7221 */ /* 0x004fc80000010000 */
[----:B---3--:R-:W-:-:S04]  /*13f0*/  FADD.FTZ R27, R27, R14 ;  /* 0x0000000e1b1b7221 */ /* 0x008fc80000010000 */
[----:B----4-:R-:W-:Y:S01]  /*1400*/  FADD.FTZ R16, R27, R18 ;  /* 0x000000121b107221 */ /* 0x010fe20000010000 */
[----:B------:R-:W-:-:S03]  /*1410*/  IADD3.X R27, R21, UR7, RZ, P4, !PT ;  /* 0x00000007151b7c10 */ /* 0x000fc6000a7fe4ff */
[----:B-----5:R-:W-:Y:S01]  /*1420*/  FADD.FTZ R16, R16, R17 ;  /* 0x0000001110107221 */ /* 0x020fe20000010000 */
[----:B------:R-:W-:Y:S06]  /*1430*/  @P3 BRA `(.L_x_552) ;  /* 0xfffffff800e83947 */ /* 0x000fec000383ffff */
.L_x_551:
[----:B------:R-:W-:Y:S05]  /*1440*/  BSYNC B5 ;  /* 0x0000000000057941 */ /* 0x000fea0003800000 */
.L_x_550:
[----:B------:R-:W-:Y:S01]  /*1450*/  VIADD R14, R25, 0x1 ;  /* 0x00000001190e7836 */ /* 0x000fe20000000000 */
[----:B------:R-:W-:Y:S04]  /*1460*/  BSSY B5, `(.L_x_553) ;  /* 0x0000026000057945 */ /* 0x000fe80003800000 */
[----:B------:R-:W-:-:S13]  /*1470*/  ISETP.GT.AND P3, PT, R14, 0x4, PT ;  /* 0x000000040e00780c */ /* 0x000fda0003f64270 */
[----:B------:R-:W-:Y:S05]  /*1480*/  @!P3 BRA `(.L_x_554) ;  /* 0x00000000008cb947 */ /* 0x000fea0003800000 */
[----:B------:R-:W-:Y:S01]  /*1490*/  IADD3 R20, P0, R26, UR6, RZ ;  /* 0x000000061a147c10 */ /* 0x000fe2000ff1e0ff */
[----:B------:R0:W2:Y:S03]  /*14a0*/  LDG.E R15, desc[UR10][R26.64] ;  /* 0x0000000a1a0f7981 */ /* 0x0000a6000c1e1900 */
[----:B------:R-:W-:Y:S02]  /*14b0*/  IADD3.X R21, R27, UR7, RZ, P0, !PT ;  /* 0x000000071b157c10 */ /* 0x000fe400087fe4ff */
[----:B------:R-:W-:-:S03]  /*14c0*/  IADD3 R18, P0, R20, UR6, RZ ;  /* 0x0000000614127c10 */ /* 0x000fc6000ff1e0ff */
[----:B------:R1:W3:Y:S01]  /*14d0*/  LDG.E R14, desc[UR10][R20.64] ;  /* 0x0000000a140e7981 */ /* 0x0002e2000c1e1900 */
[----:B------:R-:W-:-:S05]  /*14e0*/  IADD3.X R19, R21, UR7, RZ, P0, !PT ;  /* 0x0000000715137c10 */ /* 0x000fca00087fe4ff */
[----:B------:R4:W5:Y:S01]  /*14f0*/  LDG.E R17, desc[UR10][R18.64] ;  /* 0x0000000a12117981 */ /* 0x000962000c1e1900 */
[----:B------:R-:W-:-:S04]  /*1500*/  IADD3 R28, P0, R18, UR6, RZ ;  /* 0x00000006121c7c10 */ /* 0x000fc8000ff1e0ff */
[----:B------:R-:W-:Y:S02]  /*1510*/  IADD3.X R29, R19, UR7, RZ, P0, !PT ;  /* 0x00000007131d7c10 */ /* 0x000fe400087fe4ff */
[----:B0-----:R-:W-:-:S03]  /*1520*/  IADD3 R26, P0, R28, UR6, RZ ;  /* 0x000000061c1a7c10 */ /* 0x001fc6000ff1e0ff */
[----:B------:R-:W5:Y:S01]  /*1530*/  LDG.E R28, desc[UR10][R28.64] ;  /* 0x0000000a1c1c7981 */ /* 0x000f62000c1e1900 */
[----:B------:R-:W-:Y:S02]  /*1540*/  IADD3.X R27, R29, UR7, RZ, P0, !PT ;  /* 0x000000071d1b7c10 */ /* 0x000fe400087fe4ff */
[----:B-1----:R-:W-:-:S03]  /*1550*/  IADD3 R20, P0, R26, UR6, RZ ;  /* 0x000000061a147c10 */ /* 0x002fc6000ff1e0ff */
[----:B------:R-:W5:Y:S01]  /*1560*/  LDG.E R26, desc[UR10][R26.64] ;  /* 0x0000000a1a1a7981 */ /* 0x000f62000c1e1900 */
[----:B------:R-:W-:Y:S02]  /*1570*/  IADD3.X R21, R27, UR7, RZ, P0, !PT ;  /* 0x000000071b157c10 */ /* 0x000fe400087fe4ff */
[----:B----4-:R-:W-:-:S04]  /*1580*/  IADD3 R18, P0, R20, UR6, RZ ;  /* 0x0000000614127c10 */ /* 0x010fc8000ff1e0ff */
[----:B------:R-:W-:Y:S01]  /*1590*/  IADD3.X R19, R21, UR7, RZ, P0, !PT ;  /* 0x0000000715137c10 */ /* 0x000fe200087fe4ff */
[----:B--2---:R-:W-:Y:S02]  /*15a0*/  FADD.FTZ R15, R16, R15 ;  /* 0x0000000f100f7221 */ /* 0x004fe40000010000 */
[----:B------:R3:W2:Y:S02]  /*15b0*/  LDG.E R16, desc[UR10][R20.64] ;  /* 0x0000000a14107981 */ /* 0x0006a4000c1e1900 */
[----:B---3--:R-:W-:Y:S01]  /*15c0*/  FADD.FTZ R20, R15, R14 ;  /* 0x0000000e0f147221 */ /* 0x008fe20000010000 */
[----:B------:R-:W-:Y:S02]  /*15d0*/  IADD3 R14, P0, R18, UR6, RZ ;  /* 0x00000006120e7c10 */ /* 0x000fe4000ff1e0ff */
[----:B------:R-:W3:Y:S02]  /*15e0*/  LDG.E R18, desc[UR10][R18.64] ;  /* 0x0000000a12127981 */ /* 0x000ee4000c1e1900 */
[----:B------:R-:W-:Y:S01]  /*15f0*/  IADD3.X R15, R19, UR7, RZ, P0, !PT ;  /* 0x00000007130f7c10 */ /* 0x000fe200087fe4ff */
[----:B-----5:R-:W-:-:S04]  /*1600*/  FADD.FTZ R29, R20, R17 ;  /* 0x00000011141d7221 */ /* 0x020fc80000010000 */
[----:B------:R-:W4:Y:S01]  /*1610*/  LDG.E R17, desc[UR10][R14.64] ;  /* 0x0000000a0e117981 */ /* 0x000f22000c1e1900 */
[----:B------:R-:W-:-:S04]  /*1620*/  FADD.FTZ R29, R29, R28 ;  /* 0x0000001c1d1d7221 */ /* 0x000fc80000010000 */
[----:B------:R-:W-:Y:S01]  /*1630*/  FADD.FTZ R29, R29, R26 ;  /* 0x0000001a1d1d7221 */ /* 0x000fe20000010000 */
[----:B------:R-:W-:Y:S01]  /*1640*/  IADD3 R26, P3, R14, UR6, RZ ;  /* 0x000000060e1a7c10 */ /* 0x000fe2000ff7e0ff */
[----:B------:R-:W-:Y:S01]  /*1650*/  VIADD R25, R25, 0xfffffff8 ;  /* 0xfffffff819197836 */ /* 0x000fe20000000000 */
[----:B------:R-:W-:Y:S02]  /*1660*/  PLOP3.LUT P0, PT, PT, PT, PT, 0x8, 0x0 ;  /* 0x000000000000781c */ /* 0x000fe40003f0e170 */
[----:B------:R-:W-:Y:S02]  /*1670*/  IADD3 R24, R24, 0x8, RZ ;  /* 0x0000000818187810 */ /* 0x000fe40007ffe0ff */
[----:B------:R-:W-:Y:S01]  /*1680*/  IADD3.X R27, R15, UR7, RZ, P3, !PT ;  /* 0x000000070f1b7c10 */ /* 0x000fe20009ffe4ff */
[----:B--2---:R-:W-:-:S04]  /*1690*/  FADD.FTZ R29, R29, R16 ;  /* 0x000000101d1d7221 */ /* 0x004fc80000010000 */
[----:B---3--:R-:W-:-:S04]  /*16a0*/  FADD.FTZ R16, R29, R18 ;  /* 0x000000121d107221 */ /* 0x008fc80000010000 */
[----:B----4-:R-:W-:-:S07]  /*16b0*/  FADD.FTZ R16, R16, R17 ;  /* 0x0000001110107221 */ /* 0x010fce0000010000 */
.L_x_554:
[----:B------:R-:W-:Y:S05]  /*16c0*/  BSYNC B5 ;  /* 0x0000000000057941 */ /* 0x000fea0003800000 */
.L_x_553:
[----:B------:R-:W-:-:S13]  /*16d0*/  ISETP.NE.OR P0, PT, R25, -0x1, P0 ;  /* 0xffffffff1900780c */ /* 0x000fda0000705670 */
[----:B------:R-:W-:Y:S05]  /*16e0*/  @!P0 BREAK B1 ;  /* 0x0000000000018942 */ /* 0x000fea0003800000 */
[----:B------:R-:W-:Y:S05]  /*16f0*/  @!P0 BRA `(.L_x_547) ;  /* 0x0000000000548947 */ /* 0x000fea0003800000 */
.L_x_549:
[----:B------:R-:W-:Y:S05]  /*1700*/  BSYNC B1 ;  /* 0x0000000000017941 */ /* 0x000fea0003800000 */
.L_x_548:
[----:B------:R-:W-:-:S04]  /*1710*/  IADD3 R18, P0, R26, UR6, RZ ;  /* 0x000000061a127c10 */ /* 0x000fc8000ff1e0ff */
[----:B------:R-:W-:Y:S02]  /*1720*/  IADD3.X R19, R27, UR7, RZ, P0, !PT ;  /* 0x000000071b137c10 */ /* 0x000fe400087fe4ff */
[----:B------:R-:W-:Y:S01]  /*1730*/  IADD3 R14, P0, R18, UR6, RZ ;  /* 0x00000006120e7c10 */ /* 0x000fe2000ff1e0ff */
[----:B------:R0:W2:Y:S03]  /*1740*/  LDG.E R27, desc[UR10][R26.64] ;  /* 0x0000000a1a1b7981 */ /* 0x0000a6000c1e1900 */
[----:B------:R-:W-:Y:S02]  /*1750*/  IADD3.X R15, R19, UR7, RZ, P0, !PT ;  /* 0x00000007130f7c10 */ /* 0x000fe400087fe4ff */
[----:B------:R-:W-:Y:S01]  /*1760*/  IADD3 R20, P0, R14, UR6, RZ ;  /* 0x000000060e147c10 */ /* 0x000fe2000ff1e0ff */
[----:B------:R-:W3:Y:S03]  /*1770*/  LDG.E R19, desc[UR10][R18.64] ;  /* 0x0000000a12137981 */ /* 0x000ee6000c1e1900 */
[----:B------:R-:W-:-:S02]  /*1780*/  IADD3.X R21, R15, UR7, RZ, P0, !PT ;  /* 0x000000070f157c10 */ /* 0x000fc400087fe4ff */
[----:B------:R-:W4:Y:S04]  /*1790*/  LDG.E R15, desc[UR10][R14.64] ;  /* 0x0000000a0e0f7981 */ /* 0x000f28000c1e1900 */
[----:B------:R-:W5:Y:S01]  /*17a0*/  LDG.E R17, desc[UR10][R20.64] ;  /* 0x0000000a14117981 */ /* 0x000f62000c1e1900 */
[----:B------:R-:W-:Y:S01]  /*17b0*/  VIADD R25, R25, 0xfffffffc ;  /* 0xfffffffc19197836 */ /* 0x000fe20000000000 */
[----:B0-----:R-:W-:Y:S01]  /*17c0*/  IADD3 R26, P3, R20, UR6, RZ ;  /* 0x00000006141a7c10 */ /* 0x001fe2000ff7e0ff */
[----:B------:R-:W-:-:S03]  /*17d0*/  VIADD R24, R24, 0x4 ;  /* 0x0000000418187836 */ /* 0x000fc60000000000 */
[----:B------:R-:W-:Y:S01]  /*17e0*/  ISETP.NE.AND P0, PT, R25, -0x1, PT ;  /* 0xffffffff1900780c */ /* 0x000fe20003f05270 */
[----:B--2---:R-:W-:Y:S01]  /*17f0*/  FADD.FTZ R16, R27, R16 ;  /* 0x000000101b107221 */ /* 0x004fe20000010000 */
[----:B------:R-:W-:-:S03]  /*1800*/  IADD3.X R27, R21, UR7, RZ, P3, !PT ;  /* 0x00000007151b7c10 */ /* 0x000fc60009ffe4ff */
[----:B---3--:R-:W-:-:S04]  /*1810*/  FADD.FTZ R16, R16, R19 ;  /* 0x0000001310107221 */ /* 0x008fc80000010000 */
[----:B----4-:R-:W-:-:S04]  /*1820*/  FADD.FTZ R16, R16, R15 ;  /* 0x0000000f10107221 */ /* 0x010fc80000010000 */
[----:B-----5:R-:W-:Y:S01]  /*1830*/  FADD.FTZ R16, R16, R17 ;  /* 0x0000001110107221 */ /* 0x020fe20000010000 */
[----:B------:R-:W-:Y:S06]  /*1840*/  @P0 BRA `(.L_x_548) ;  /* 0xfffffffc00b00947 */ /* 0x000fec000383ffff */
.L_x_547:
[----:B------:R-:W-:Y:S05]  /*1850*/  BSYNC B2 ;  /* 0x0000000000027941 */ /* 0x000fea0003800000 */
.L_x_546:
        /* <DEDUP_REMOVED lines=9> */
[----:B------:R-:W-:-:S06]  /*18f0*/  LEA.HI.X R19, R20, R6, R17, 0x2, P0 ;  /* 0x0000000614137211 */ /* 0x000fcc00000f1411 */
[----:B------:R-:W2:Y:S01]  /*1900*/  LDG.E R19, desc[UR10][R18.64] ;  /* 0x0000000a12137981 */ /* 0x000ea2000c1e1900 */
[----:B------:R-:W-:Y:S01]  /*1910*/  ISETP.NE.AND P0, PT, R8, 0x1, PT ;  /* 0x000000010800780c */ /* 0x000fe20003f05270 */
[----:B--2---:R-:W-:-:S12]  /*1920*/  FADD.FTZ R16, R16, R19 ;  /* 0x0000001310107221 */ /* 0x004fd80000010000 */
[----:B------:R-:W-:Y:S05]  /*1930*/  @!P0 BRA `(.L_x_545) ;  /* 0x0000000000548947 */ /* 0x000fea0003800000 */
[----:B------:R-:W-:Y:S01]  /*1940*/  ISETP.NE.AND P0, PT, R8, 0x2, PT ;  /* 0x000000020800780c */ /* 0x000fe20003f05270 */
[----:B------:R-:W-:-:S05]  /*1950*/  VIADD R17, R24, 0x1 ;  /* 0x0000000118117836 */ /* 0x000fca0000000000 */
[----:B------:R-:W-:-:S07]  /*1960*/  SHF.R.S32.HI R19, RZ, 0x1f, R17 ;  /* 0x0000001fff137819 */ /* 0x000fce0000011411 */
[----:B------:R-:W-:Y:S01]  /*1970*/  @P0 IADD3 R20, R24, 0x2, RZ ;  /* 0x0000000218140810 */ /* 0x000fe20007ffe0ff */
[-C--:B------:R-:W-:Y:S02]  /*1980*/  IMAD R24, R19, R14.reuse, RZ ;  /* 0x0000000e13187224 */ /* 0x080fe400078e02ff */
[----:B------:R-:W-:Y:S01]  /*1990*/  IMAD.WIDE.U32 R18, R17, R14, RZ ;  /* 0x0000000e11127225 */ /* 0x000fe200078e00ff */
[----:B------:R-:W-:-:S03]  /*19a0*/  @P0 SHF.R.S32.HI R21, RZ, 0x1f, R20 ;  /* 0x0000001fff150819 */ /* 0x000fc60000011414 */
[----:B------:R-:W-:Y:S01]  /*19b0*/  IMAD R17, R17, R15, R24 ;  /* 0x0000000f11117224 */ /* 0x000fe200078e0218 */
[----:B------:R-:W-:Y:S01]  /*19c0*/  LEA R24, P3, R18, R9, 0x2 ;  /* 0x0000000912187211 */ /* 0x000fe200078610ff */
[----:B------:R-:W-:-:S04]  /*19d0*/  @P0 IMAD R21, R21, R14, RZ ;  /* 0x0000000e15150224 */ /* 0x000fc800078e02ff */
[C---:B------:R-:W-:Y:S02]  /*19e0*/  @P0 IMAD R27, R20.reuse, R15, R21 ;  /* 0x0000000f141b0224 */ /* 0x040fe400078e0215 */
[----:B------:R-:W-:Y:S02]  /*19f0*/  IMAD.IADD R15, R19, 0x1, R17 ;  /* 0x00000001130f7824 */ /* 0x000fe400078e0211 */
[----:B------:R-:W-:-:S03]  /*1a00*/  @P0 IMAD.WIDE.U32 R20, R20, R14, RZ ;  /* 0x0000000e14140225 */ /* 0x000fc600078e00ff */
[----:B------:R-:W-:Y:S01]  /*1a10*/  LEA.HI.X R25, R18, R6, R15, 0x2, P3 ;  /* 0x0000000612197211 */ /* 0x000fe200018f140f */
[----:B------:R-:W-:Y:S01]  /*1a20*/  @P0 IMAD.IADD R15, R21, 0x1, R27 ;  /* 0x00000001150f0824 */ /* 0x000fe200078e021b */
[----:B------:R-:W-:-:S04]  /*1a30*/  @P0 LEA R14, P4, R20, R9, 0x2 ;  /* 0x00000009140e0211 */ /* 0x000fc800078810ff */
[----:B------:R-:W-:Y:S01]  /*1a40*/  @P0 LEA.HI.X R15, R20, R6, R15, 0x2, P4 ;  /* 0x00000006140f0211 */ /* 0x000fe200020f140f */
[----:B------:R-:W2:Y:S05]  /*1a50*/  LDG.E R25, desc[UR10][R24.64] ;  /* 0x0000000a18197981 */ /* 0x000eaa000c1e1900 */
[----:B------:R-:W3:Y:S01]  /*1a60*/  @P0 LDG.E R15, desc[UR10][R14.64] ;  /* 0x0000000a0e0f0981 */ /* 0x000ee2000c1e1900 */
[----:B--2---:R-:W-:-:S04]  /*1a70*/  FADD.FTZ R16, R16, R25 ;  /* 0x0000001910107221 */ /* 0x004fc80000010000 */
[----:B---3--:R-:W-:-:S07]  /*1a80*/  @P0 FADD.FTZ R16, R16, R15 ;  /* 0x0000000f10100221 */ /* 0x008fce0000010000 */
.L_x_545:
[----:B------:R-:W-:Y:S05]  /*1a90*/  BSYNC B3 ;  /* 0x0000000000037941 */ /* 0x000fea0003800000 */
.L_x_544:
[----:B------:R-:W0:Y:S02]  /*1aa0*/  LDC.64 R14, c[0x0][0x238] ;  /* 0x00008e00ff0e7b82 */ /* 0x000e240000000a00 */
[----:B0-----:R-:W-:-:S04]  /*1ab0*/  LEA R9, P0, R14, R9, 0x2 ;  /* 0x000000090e097211 */ /* 0x001fc800078010ff */
[----:B------:R-:W-:Y:S01]  /*1ac0*/  LEA.HI.X R6, R14, R6, R15, 0x2, P0 ;  /* 0x000000060e067211 */ /* 0x000fe200000f140f */
[----:B------:R-:W-:Y:S08]  /*1ad0*/  @!P2 BRA `(.L_x_555) ;  /* 0xfffffff000eca947 */ /* 0x000ff0000383ffff */
.L_x_543:
[----:B------:R-:W-:Y:S05]  /*1ae0*/  BSYNC B4 ;  /* 0x0000000000047941 */ /* 0x000fea0003800000 */
.L_x_542:
[----:B------:R-:W-:Y:S01]  /*1af0*/  I2FP.F32.S32 R7, R23 ;  /* 0x0000001700077245 */ /* 0x000fe20000201400 */
[----:B------:R-:W-:Y:S01]  /*1b00*/  ULDC UR4, c[0x0][0x22c] ;  /* 0x00008b0000047ab9 */ /* 0x000fe20000000800 */
[----:B------:R-:W-:Y:S01]  /*1b10*/  I2FP.F32.S32 R10, R10 ;  /* 0x0000000a000a7245 */ /* 0x000fe20000201400 */
[----:B------:R-:W-:Y:S01]  /*1b20*/  IMAD R15, R3, UR4, RZ ;  /* 0x00000004030f7c24 */ /* 0x000fe2000f8e02ff */
[----:B------:R-:W-:Y:S01]  /*1b30*/  ULDC.64 UR14, c[0x0][0x218] ;  /* 0x00008600000e7ab9 */ /* 0x000fe20000000a00 */
[----:B------:R-:W-:Y:S01]  /*1b40*/  ULDC UR4, c[0x0][0x22c] ;  /* 0x00008b0000047ab9 */ /* 0x000fe20000000800 */
[----:B------:R-:W0:Y:S02]  /*1b50*/  MUFU.RCP R7, R7 ;  /* 0x0000000700077308 */ /* 0x000e240000001000 */
[----:B------:R-:W-:Y:S02]  /*1b60*/  SHF.R.S32.HI R17, RZ, 0x1f, R15 ;  /* 0x0000001fff117819 */ /* 0x000fe4000001140f */
[----:B------:R-:W-:-:S04]  /*1b70*/  IADD3 R15, P0, R0, R15, RZ ;  /* 0x0000000f000f7210 */ /* 0x000fc80007f1e0ff */
[----:B------:R-:W1:Y:S01]  /*1b80*/  MUFU.RCP R9, R10 ;  /* 0x0000000a00097308 */ /* 0x000e620000001000 */
[----:B------:R-:W-:Y:S02]  /*1b90*/  LEA.HI.X.SX32 R17, R0, R17, 0x1, P0 ;  /* 0x0000001100117211 */ /* 0x000fe400000f0eff */
[----:B------:R-:W-:-:S04]  /*1ba0*/  IADD3 R4, P0, R22, R15, RZ ;  /* 0x0000000f16047210 */ /* 0x000fc80007f1e0ff */
[C---:B------:R-:W-:Y:S01]  /*1bb0*/  LEA.HI.X.SX32 R15, R22.reuse, R17, 0x1, P0 ;  /* 0x00000011160f7211 */ /* 0x040fe200000f0eff */
[----:B------:R-:W-:Y:S01]  /*1bc0*/  VIADD R22, R22, UR8 ;  /* 0x0000000816167c36 */ /* 0x000fe20008000000 */
[----:B------:R-:W-:Y:S01]  /*1bd0*/  LEA R6, P0, R4, UR14, 0x2 ;  /* 0x0000000e04067c11 */ /* 0x000fe2000f8010ff */
[----:B0-----:R-:W-:-:S03]  /*1be0*/  FMUL.FTZ R16, R7, R16 ;  /* 0x0000001007107220 */ /* 0x001fc60000410000 */
[----:B------:R-:W-:Y:S02]  /*1bf0*/  LEA.HI.X R7, R4, UR15, R15, 0x2, P0 ;  /* 0x0000000f04077c11 */ /* 0x000fe400080f140f */
[----:B------:R-:W-:Y:S01]  /*1c00*/  ISETP.GE.AND P0, PT, R22, UR4, PT ;  /* 0x0000000416007c0c */ /* 0x000fe2000bf06270 */
[----:B-1----:R-:W-:-:S05]  /*1c10*/  FMUL.FTZ R9, R16, R9 ;  /* 0x0000000910097220 */ /* 0x002fca0000410000 */
[----:B------:R0:W-:Y:S07]  /*1c20*/  STG.E desc[UR10][R6.64], R9 ;  /* 0x0000000906007986 */ /* 0x0001ee000c10190a */
[----:B------:R-:W-:Y:S05]  /*1c30*/  @!P0 BRA `(.L_x_556) ;  /* 0xffffffe800e08947 */ /* 0x000fea000383ffff */
.L_x_538:
[----:B------:R-:W-:Y:S05]  /*1c40*/  BSYNC B0 ;  /* 0x0000000000007941 */ /* 0x000fea0003800000 */
.L_x_537:
[----:B------:R-:W-:Y:S01]  /*1c50*/  IMAD.IADD R3, R2, 0x1, R3 ;  /* 0x0000000102037824 */ /* 0x000fe200078e0203 */
[----:B------:R-:W-:-:S04]  /*1c60*/  ULDC UR4, c[0x0][0x228] ;  /* 0x00008a0000047ab9 */ /* 0x000fc80000000800 */
[----:B------:R-:W-:-:S13]  /*1c70*/  ISETP.GE.AND P0, PT, R3, UR4, PT ;  /* 0x0000000403007c0c */ /* 0x000fda000bf06270 */
[----:B------:R-:W-:Y:S05]  /*1c80*/  @!P0 BRA `(.L_x_557) ;  /* 0xffffffe400408947 */ /* 0x000fea000383ffff */
[----:B------:R-:W-:Y:S05]  /*1c90*/  EXIT ;  /* 0x000000000000794d */ /* 0x000fea0003800000 */
        .weak           $__internal_13_$__cuda_sm20_div_s64
        .type           $__internal_13_$__cuda_sm20_div_s64,@function
        .size           $__internal_13_$__cuda_sm20_div_s64,(.L_x_707 - $__internal_13_$__cuda_sm20_div_s64)
$__internal_13_$__cuda_sm20_div_s64:
        /* <DEDUP_REMOVED lines=67> */
[----:B------:R-:W-:Y:S01]  /*20d0*/  IMAD.MOV.U32 R9, RZ, RZ, 0x0 ;  /* 0x00000000ff097424 */ /* 0x000fe200078e00ff */
[----:B------:R-:W-:-:S04]  /*20e0*/  ISETP.GE.U32.AND.EX P0, PT, R17, R15, PT, P0 ;  /* 0x0000000f1100720c */ /* 0x000fc80003f06100 */
[----:B------:R-:W-:Y:S02]  /*20f0*/  SEL R15, R8, R27, P0 ;  /* 0x0000001b080f7207 */ /* 0x000fe40000000000 */
[----:B------:R-:W-:-:S03]  /*2100*/  ISETP.NE.U32.AND P0, PT, R19, RZ, PT ;  /* 0x000000ff1300720c */ /* 0x000fc60003f05070 */
[----:B------:R-:W-:Y:S01]  /*2110*/  IMAD.MOV R8, RZ, RZ, -R15 ;  /* 0x000000ffff087224 */ /* 0x000fe200078e0a0f */
[----:B------:R-:W-:-:S04]  /*2120*/  ISETP.NE.AND.EX P0, PT, R18, RZ, PT, P0 ;  /* 0x000000ff1200720c */ /* 0x000fc80003f05300 */
[----:B------:R-:W-:Y:S01]  /*2130*/  SEL R15, R8, R15, !P1 ;  /* 0x0000000f080f7207 */ /* 0x000fe20004800000 */
[----:B------:R-:W-:-:S03]  /*2140*/  IMAD.MOV.U32 R8, RZ, RZ, R10 ;  /* 0x000000ffff087224 */ /* 0x000fc600078e000a */
[----:B------:R-:W-:Y:S01]  /*2150*/  SEL R15, R15, 0xffffffff, P0 ;  /* 0xffffffff0f0f7807 */ /* 0x000fe20000000000 */
[----:B------:R-:W-:Y:S06]  /*2160*/  RET.REL.NODEC R8 `(_ZN2at6native58_GLOBAL__N__9a069279_25_AdaptiveAveragePooling_cu_ef17039c21adaptive_average_poolIfEEvPKT_PS3_iiiilll) ;  /* 0xffffffdc08a47950 */ /* 0x000fec0003c3ffff */
.L_x_558:
        /* <DEDUP_REMOVED lines=9> */
.L_x_707:


//--------------------- .text._ZN2at6native58_GLOBAL__N__9a069279_25_AdaptiveAveragePooling_cu_ef17039c21adaptive_average_poolIdEEvPKT_PS3_iiiilll --------------------------
	.section	.text._ZN2at6native58_GLOBAL__N__9a069279_25_AdaptiveAveragePooling_cu_ef17039c21adaptive_average_poolIdEEvPKT_PS3_iiiilll,"ax",@progbits
	.align	128
.text._ZN2at6native58_GLOBAL__N__9a069279_25_AdaptiveAveragePooling_cu_ef17039c21adaptive_average_poolIdEEvPKT_PS3_iiiilll:
        .type           _ZN2at6native58_GLOBAL__N__9a069279_25_AdaptiveAveragePooling_cu_ef17039c21adaptive_average_poolIdEEvPKT_PS3_iiiilll,@function
        .size           _ZN2at6native58_GLOBAL__N__9a069279_25_AdaptiveAveragePooling_cu_ef17039c21adaptive_average_poolIdEEvPKT_PS3_iiiilll,(.L_x_709 - _ZN2at6native58_GLOBAL__N__9a069279_25_AdaptiveAveragePooling_cu_ef17039c21adaptive_average_poolIdEEvPKT_PS3_iiiilll)
        .other          _ZN2at6native58_GLOBAL__N__9a069279_25_AdaptiveAveragePooling_cu_ef17039c21adaptive_average_poolIdEEvPKT_PS3_iiiilll,@"STO_CUDA_ENTRY STV_DEFAULT"
_ZN2at6native58_GLOBAL__N__9a069279_25_AdaptiveAveragePooling_cu_ef17039c21adaptive_average_poolIdEEvPKT_PS3_iiiilll:
        /* <DEDUP_REMOVED lines=9> */
[----:B------:R-:W-:Y:S01]  /*0090*/  ULDC.64 UR8, c[0x0][0x230] ;  /* 0x00008c0000087ab9 */ /* 0x000fe20000000a00 */
[----:B------:R-:W-:-:S06]  /*00a0*/  ULDC.64 UR12, c[0x0][0x208] ;  /* 0x00008200000c7ab9 */ /* 0x000fcc0000000a00 */
[----:B------:R-:W1:Y:S01]  /*00b0*/  LDC R2, c[0x0][0x22c] ;  /* 0x00008b00ff027b82 */ /* 0x000e620000000800 */
[----:B0-----:R-:W-:-:S04]  /*00c0*/  USHF.R.S32.HI UR4, URZ, 0x1f, UR10 ;  /* 0x0000001f3f047899 */ /* 0x001fc8000801140a */
[----:B------:R-:W-:Y:S02]  /*00d0*/  UIMAD UR6, UR4, UR8, URZ ;  /* 0x00000008040672a4 */ /* 0x000fe4000f8e023f */
[----:B------:R-:W-:Y:S02]  /*00e0*/  UIMAD.WIDE.U32 UR4, UR10, UR8, URZ ;  /* 0x000000080a0472a5 */ /* 0x000fe4000f8e003f */
[----:B------:R-:W-:Y:S02]  /*00f0*/  UIMAD UR6, UR10, UR9, UR6 ;  /* 0x000000090a0672a4 */ /* 0x000fe4000f8e0206 */
[----:B------:R-:W-:Y:S02]  /*0100*/  UIMAD UR4, UR10, UR7, URZ ;  /* 0x000000070a0472a4 */ /* 0x000fe4000f8e023f */
[----:B------:R-:W-:Y:S01]  /*0110*/  UIADD3 UR5, UR5, UR6, URZ ;  /* 0x0000000605057290 */ /* 0x000fe2000fffe03f */
[----:B------:R-:W-:Y:S02]  /*0120*/  ULDC UR8, c[0x0][0x0] ;  /* 0x0000000000087ab9 */ /* 0x000fe40000000800 */
[----:B------:R-:W-:Y:S01]  /*0130*/  ULDC UR6, c[0x0][0x10] ;  /* 0x0000040000067ab9 */ /* 0x000fe20000000800 */
[----:B-1----:R-:W-:-:S02]  /*0140*/  IMAD R2, R2, UR4, RZ ;  /* 0x0000000402027c24 */ /* 0x002fc4000f8e02ff */
[----:B------:R-:W-:-:S07]  /*0150*/  IMAD R3, R3, UR6, RZ ;  /* 0x0000000603037c24 */ /* 0x000fce000f8e02ff */
.L_x_587:
        /* <DEDUP_REMOVED lines=44> */
[----:B------:R-:W-:Y:S01]  /*0420*/  @!P2 IADD3 R10, R10, -R13, RZ ;  /* 0x8000000d0a0aa210 */ /* 0x000fe20007ffe0ff */
        /* <DEDUP_REMOVED lines=9> */
[----:B------:R-:W-:-:S04]  /*04c0*/  LOP3.LUT R4, R23, R20, RZ, 0xfc, !PT ;  /* 0x0000001417047212 */ /* 0x000fc800078efcff */
[----:B------:R-:W-:Y:S02]  /*04d0*/  ISETP.NE.U32.AND P1, PT, R4, RZ, PT ;  /* 0x000000ff0400720c */ /* 0x000fe40003f25070 */
[----:B------:R-:W-:-:S05]  /*04e0*/  SEL R4, R6, R9, !P0 ;  /* 0x0000000906047207 */ /* 0x000fca0004000000 */
[----:B------:R-:W-:-:S06]  /*04f0*/  IMAD R4, R15, UR4, R4 ;  /* 0x000000040f047c24 */ /* 0x000fcc000f8e0204 */
[----:B------:R-:W-:Y:S05]  /*0500*/  @!P1 BRA `(.L_x_560) ;  /* 0x0000000000189947 */ /* 0x000fea0003800000 */
[----:B------:R-:W-:Y:S01]  /*0510*/  ULDC UR4, c[0x0][0x228] ;  /* 0x00008a0000047ab9 */ /* 0x000fe20000000800 */
[----:B------:R-:W-:Y:S01]  /*0520*/  MOV R8, 0x550 ;  /* 0x0000055000087802 */ /* 0x000fe20000000f00 */
[----:B------:R-:W-:-:S07]  /*0530*/  IMAD.U32 R21, RZ, RZ, UR4 ;  /* 0x00000004ff157e24 */ /* 0x000fce000f8e00ff */
[----:B------:R-:W-:Y:S05]  /*0540*/  CALL.REL.NOINC `($__internal_15_$__cuda_sm20_div_s64) ;  /* 0x0000002000047944 */ /* 0x000fea0003c00000 */
[----:B------:R-:W-:Y:S01]  /*0550*/  IMAD.MOV.U32 R7, RZ, RZ, R13 ;  /* 0x000000ffff077224 */ /* 0x000fe200078e000d */
[----:B------:R-:W-:Y:S06]  /*0560*/  BRA `(.L_x_561) ;  /* 0x0000000000487947 */ /* 0x000fec0003800000 */
.L_x_560:
        /* <DEDUP_REMOVED lines=18> */
.L_x_561:
[----:B------:R-:W-:Y:S05]  /*0690*/  BSYNC B0 ;  /* 0x0000000000007941 */ /* 0x000fea0003800000 */
.L_x_559:
[----:B------:R-:W0:Y:S01]  /*06a0*/  S2R R6, SR_TID.X ;  /* 0x0000000000067919 */ /* 0x000e220000002100 */
[----:B------:R-:W0:Y:S01]  /*06b0*/  LDC R9, c[0x0][0x22c] ;  /* 0x00008b00ff097b82 */ /* 0x000e220000000800 */
[----:B------:R-:W-:Y:S01]  /*06c0*/  BSSY B0, `(.L_x_562) ;  /* 0x0000187000007945 */ /* 0x000fe20003800000 */
[----:B0-----:R-:W-:-:S13]  /*06d0*/  ISETP.GE.AND P0, PT, R6, R9, PT ;  /* 0x000000090600720c */ /* 0x001fda0003f06270 */
[----:B------:R-:W-:Y:S05]  /*06e0*/  @P0 BRA `(.L_x_563) ;  /* 0x0000001800100947 */ /* 0x000fea0003800000 */
[----:B------:R-:W0:Y:S01]  /*06f0*/  LDC.64 R16, c[0x0][0x238] ;  /* 0x00008e00ff107b82 */ /* 0x000e220000000a00 */
[----:B------:R-:W-:Y:S01]  /*0700*/  SHF.R.S32.HI R11, RZ, 0x1f, R4 ;  /* 0x0000001fff0b7819 */ /* 0x000fe20000011404 */
[----:B------:R-:W-:Y:S01]  /*0710*/  ULDC UR4, c[0x0][0x230] ;  /* 0x00008c0000047ab9 */ /* 0x000fe20000000800 */
[----:B------:R-:W-:Y:S01]  /*0720*/  IMAD R9, R0, R9, RZ ;  /* 0x0000000900097224 */ /* 0x000fe200078e02ff */
[----:B------:R-:W-:-:S04]  /*0730*/  UIMAD UR4, UR10, UR4, URZ ;  /* 0x000000040a0472a4 */ /* 0x000fc8000f8e023f */
[----:B------:R-:W-:Y:S02]  /*0740*/  IADD3 RZ, P0, R2, R9, RZ ;  /* 0x0000000902ff7210 */ /* 0x000fe40007f1e0ff */
[----:B------:R-:W-:Y:S01]  /*0750*/  SHF.R.S32.HI R9, RZ, 0x1f, R9 ;  /* 0x0000001fff097819 */ /* 0x000fe20000011409 */
[----:B0-----:R-:W-:-:S04]  /*0760*/  IMAD R11, R11, R16, RZ ;  /* 0x000000100b0b7224 */ /* 0x001fc800078e02ff */
[C---:B------:R-:W-:Y:S02]  /*0770*/  IMAD R11, R4.reuse, R17, R11 ;  /* 0x00000011040b7224 */ /* 0x040fe400078e020b */
[----:B------:R-:W-:Y:S01]  /*0780*/  IMAD.WIDE.U32 R16, R4, R16, UR4 ;  /* 0x0000000404107e25 */ /* 0x000fe2000f8e0010 */
[----:B------:R-:W-:Y:S02]  /*0790*/  IADD3 R4, R7, 0x1, -R4 ;  /* 0x0000000107047810 */ /* 0x000fe40007ffe804 */
[----:B------:R-:W-:Y:S01]  /*07a0*/  LEA.HI.X.SX32 R7, R2, R9, 0x1, P0 ;  /* 0x0000000902077211 */ /* 0x000fe200000f0eff */
[----:B------:R-:W-:-:S07]  /*07b0*/  IMAD.IADD R9, R17, 0x1, R11 ;  /* 0x0000000111097824 */ /* 0x000fce00078e020b */
.L_x_586:
[----:B0-----:R-:W0:Y:S01]  /*07c0*/  LDC R13, c[0x0][0x22c] ;  /* 0x00008b00ff0d7b82 */ /* 0x001e220000000800 */
[----:B------:R-:W-:Y:S01]  /*07d0*/  IABS R19, R6 ;  /* 0x0000000600137213 */ /* 0x000fe20000000000 */
[----:B------:R-:W-:Y:S01]  /*07e0*/  ULDC UR4, c[0x0][0x224] ;  /* 0x0000890000047ab9 */ /* 0x000fe20000000800 */
[----:B------:R-:W-:Y:S01]  /*07f0*/  VIADD R21, R6, 0x1 ;  /* 0x0000000106157836 */ /* 0x000fe20000000000 */
[----:B------:R-:W-:Y:S01]  /*0800*/  SHF.R.S32.HI R20, RZ, 0x1f, R5 ;  /* 0x0000001fff147819 */ /* 0x000fe20000011405 */
[----:B------:R-:W-:Y:S03]  /*0810*/  BSSY B1, `(.L_x_564) ;  /* 0x000004d000017945 */ /* 0x000fe60003800000 */
[----:B------:R-:W1:Y:S01]  /*0820*/  LDC R18, c[0x0][0x22c] ;  /* 0x00008b00ff127b82 */ /* 0x000e620000000800 */
[----:B0-----:R-:W-:-:S04]  /*0830*/  IABS R10, R13 ;  /* 0x0000000d000a7213 */ /* 0x001fc80000000000 */
[----:B------:R-:W0:Y:S08]  /*0840*/  I2F.RP R8, R10 ;  /* 0x0000000a00087306 */ /* 0x000e300000209400 */
[----:B0-----:R-:W0:Y:S02]  /*0850*/  MUFU.RCP R8, R8 ;  /* 0x0000000800087308 */ /* 0x001e240000001000 */
[----:B0-----:R-:W-:-:S06]  /*0860*/  VIADD R14, R8, 0xffffffe ;  /* 0x0ffffffe080e7836 */ /* 0x001fcc0000000000 */
[----:B------:R0:W2:Y:S02]  /*0870*/  F2I.FTZ.U32.TRUNC.NTZ R15, R14 ;  /* 0x0000000e000f7305 */ /* 0x0000a4000021f000 */
[----:B0-----:R-:W-:Y:S02]  /*0880*/  IMAD.MOV.U32 R14, RZ, RZ, RZ ;  /* 0x000000ffff0e7224 */ /* 0x001fe400078e00ff */
[----:B--2---:R-:W-:-:S04]  /*0890*/  IMAD.MOV R11, RZ, RZ, -R15 ;  /* 0x000000ffff0b7224 */ /* 0x004fc800078e0a0f */
        /* <DEDUP_REMOVED lines=25> */
[----:B------:R-:W-:-:S04]  /*0a30*/  SHF.R.S32.HI R14, RZ, 0x1f, R21 ;  /* 0x0000001fff0e7819 */ /* 0x000fc80000011415 */
[----:B------:R-:W-:Y:S01]  /*0a40*/  ISETP.GT.U32.AND P2, PT, R10, R11, PT ;  /* 0x0000000b0a00720c */ /* 0x000fe20003f44070 */
[----:B------:R-:W-:-:S12]  /*0a50*/  IMAD R14, R14, UR4, RZ ;  /* 0x000000040e0e7c24 */ /* 0x000fd8000f8e02ff */
[----:B------:R-:W-:Y:S01]  /*0a60*/  @!P2 IMAD.IADD R11, R11, 0x1, -R10 ;  /* 0x000000010b0ba824 */ /* 0x000fe200078e0a0a */
[----:B------:R-:W-:-:S04]  /*0a70*/  @!P2 IADD3 R15, R15, 0x1, RZ ;  /* 0x000000010f0fa810 */ /* 0x000fc80007ffe0ff */
[----:B------:R-:W-:Y:S01]  /*0a80*/  ISETP.GE.U32.AND P1, PT, R11, R10, PT ;  /* 0x0000000a0b00720c */ /* 0x000fe20003f26070 */
[----:B------:R-:W-:Y:S02]  /*0a90*/  IMAD.MOV.U32 R10, RZ, RZ, -0x1 ;  /* 0xffffffffff0a7424 */ /* 0x000fe400078e00ff */
[----:B------:R-:W-:Y:S02]  /*0aa0*/  IMAD.MOV.U32 R11, RZ, RZ, -0x1 ;  /* 0xffffffffff0b7424 */ /* 0x000fe400078e00ff */
[----:B------:R-:W-:-:S04]  /*0ab0*/  IMAD.WIDE.U32 R10, R21, UR4, R10 ;  /* 0x00000004150a7c25 */ /* 0x000fc8000f8e000a */
[----:B------:R-:W-:Y:S01]  /*0ac0*/  IMAD R21, R21, R20, R14 ;  /* 0x0000001415157224 */ /* 0x000fe200078e020e */
[----:B-1----:R-:W-:-:S03]  /*0ad0*/  SHF.R.S32.HI R20, RZ, 0x1f, R18 ;  /* 0x0000001fff147819 */ /* 0x002fc60000011412 */
        /* <DEDUP_REMOVED lines=12> */
[----:B------:R-:W-:Y:S05]  /*0ba0*/  CALL.REL.NOINC `($__internal_15_$__cuda_sm20_div_s64) ;  /* 0x00000018006c7944 */ /* 0x000fea0003c00000 */
[----:B------:R-:W-:Y:S05]  /*0bb0*/  BRA `(.L_x_566) ;  /* 0x0000000000487947 */ /* 0x000fea0003800000 */
.L_x_565:
        /* <DEDUP_REMOVED lines=18> */
.L_x_566:
[----:B------:R-:W-:Y:S05]  /*0ce0*/  BSYNC B1 ;  /* 0x0000000000017941 */ /* 0x000fea0003800000 */
.L_x_564:
[----:B------:R-:W-:Y:S01]  /*0cf0*/  SHF.R.S32.HI R8, RZ, 0x1f, R22 ;  /* 0x0000001fff087819 */ /* 0x000fe20000011416 */
[----:B------:R-:W-:Y:S01]  /*0d00*/  ULDC.64 UR6, c[0x0][0x240] ;  /* 0x0000900000067ab9 */ /* 0x000fe20000000a00 */
[----:B------:R-:W-:Y:S01]  /*0d10*/  ISETP.GE.AND P0, PT, R4, 0x1, PT ;  /* 0x000000010400780c */ /* 0x000fe20003f06270 */
[----:B------:R-:W-:Y:S01]  /*0d20*/  BSSY B4, `(.L_x_567) ;  /* 0x00000e3000047945 */ /* 0x000fe20003800000 */
[----:B------:R-:W-:Y:S01]  /*0d30*/  CS2R R20, SRZ ;  /* 0x0000000000147805 */ /* 0x000fe2000001ff00 */
[----:B------:R-:W-:Y:S02]  /*0d40*/  IMAD R15, R8, UR6, RZ ;  /* 0x00000006080f7c24 */ /* 0x000fe4000f8e02ff */
[----:B------:R-:W-:Y:S02]  /*0d50*/  IMAD.MOV.U32 R8, RZ, RZ, R16 ;  /* 0x000000ffff087224 */ /* 0x000fe400078e0010 */
[C---:B------:R-:W-:Y:S02]  /*0d60*/  IMAD R15, R22.reuse, UR7, R15 ;  /* 0x00000007160f7c24 */ /* 0x040fe4000f8e020f */
[----:B------:R-:W-:Y:S01]  /*0d70*/  IMAD.WIDE.U32 R10, R22, UR6, R8 ;  /* 0x00000006160a7c25 */ /* 0x000fe2000f8e0008 */
[----:B------:R-:W-:Y:S01]  /*0d80*/  ULDC.64 UR6, c[0x0][0x210] ;  /* 0x0000840000067ab9 */ /* 0x000fe20000000a00 */
[----:B------:R-:W-:-:S02]  /*0d90*/  IADD3 R8, R13, 0x1, -R22 ;  /* 0x000000010d087810 */ /* 0x000fc40007ffe816 */
[----:B------:R-:W-:Y:S01]  /*0da0*/  IMAD.IADD R11, R11, 0x1, R15 ;  /* 0x000000010b0b7824 */ /* 0x000fe200078e020f */
[----:B------:R-:W-:-:S04]  /*0db0*/  LEA R14, P1, R10, UR6, 0x3 ;  /* 0x000000060a0e7c11 */ /* 0x000fc8000f8218ff */
[----:B------:R-:W-:Y:S01]  /*0dc0*/  LEA.HI.X R10, R10, UR7, R11, 0x3, P1 ;  /* 0x000000070a0a7c11 */ /* 0x000fe200088f1c0b */
[----:B------:R-:W-:Y:S08]  /*0dd0*/  @!P0 BRA `(.L_x_568) ;  /* 0x0000000c005c8947 */ /* 0x000ff00003800000 */
[----:B------:R-:W-:Y:S01]  /*0de0*/  IMAD.MOV R12, RZ, RZ, -R19 ;  /* 0x000000ffff0c7224 */ /* 0x000fe200078e0a13 */
[----:B------:R-:W-:Y:S01]  /*0df0*/  ULDC UR4, c[0x0][0x224] ;  /* 0x0000890000047ab9 */ /* 0x000fe20000000800 */
[----:B------:R-:W-:Y:S01]  /*0e00*/  IMAD.IADD R22, R13, 0x1, -R22 ;  /* 0x000000010d167824 */ /* 0x000fe200078e0a16 */
[----:B------:R-:W-:Y:S01]  /*0e10*/  LOP3.LUT R11, R8, 0x3, RZ, 0xc0, !PT ;  /* 0x00000003080b7812 */ /* 0x000fe200078ec0ff */
[----:B------:R-:W-:Y:S01]  /*0e20*/  IMAD R12, R12, UR4, R13 ;  /* 0x000000040c0c7c24 */ /* 0x000fe2000f8e020d */
[----:B------:R-:W-:Y:S01]  /*0e30*/  CS2R R20, SRZ ;  /* 0x0000000000147805 */ /* 0x000fe2000001ff00 */
[----:B------:R-:W-:Y:S01]  /*0e40*/  IMAD.MOV.U32 R13, RZ, RZ, R14 ;  /* 0x000000ffff0d7224 */ /* 0x000fe200078e000e */
[----:B------:R-:W-:Y:S01]  /*0e50*/  ISETP.GE.U32.AND P1, PT, R22, 0x3, PT ;  /* 0x000000031600780c */ /* 0x000fe20003f26070 */
[----:B------:R-:W-:Y:S01]  /*0e60*/  IMAD.MOV.U32 R14, RZ, RZ, R10 ;  /* 0x000000ffff0e7224 */ /* 0x000fe200078e000a */
[----:B------:R-:W-:Y:S01]  /*0e70*/  IADD3 R12, -R18, R12, -R11 ;  /* 0x0000000c120c7210 */ /* 0x000fe20007ffe90b */
[----:B------:R-:W-:-:S10]  /*0e80*/  IMAD.MOV.U32 R15, RZ, RZ, RZ ;  /* 0x000000ffff0f7224 */ /* 0x000fd400078e00ff */
.L_x_581:
        /* <DEDUP_REMOVED lines=15> */
[----:B------:R-:W-:Y:S01]  /*0f80*/  VIADD R18, R10, 0x1 ;  /* 0x000000010a127836 */ /* 0x000fe20000000000 */
[----:B------:R-:W-:Y:S01]  /*0f90*/  BSSY B5, `(.L_x_575) ;  /* 0x000004c000057945 */ /* 0x000fe20003800000 */
[----:B------:R-:W-:-:S03]  /*0fa0*/  PLOP3.LUT P0, PT, PT, PT, PT, 0x80, 0x0 ;  /* 0x000000000000781c */ /* 0x000fc60003f0f070 */
[----:B------:R-:W-:-:S13]  /*0fb0*/  ISETP.GT.AND P3, PT, R18, 0xc, PT ;  /* 0x0000000c1200780c */ /* 0x000fda0003f64270 */
[----:B------:R-:W-:Y:S05]  /*0fc0*/  @!P3 BRA `(.L_x_576) ;  /* 0x000000040020b947 */ /* 0x000fea0003800000 */
[----:B------:R-:W0:Y:S01]  /*0fd0*/  LDC.64 R18, c[0x0][0x240] ;  /* 0x00009000ff127b82 */ /* 0x000e220000000a00 */
[----:B------:R-:W-:Y:S02]  /*0fe0*/  PLOP3.LUT P0, PT, PT, PT, PT, 0x8, 0x0 ;  /* 0x000000000000781c */ /* 0x000fe40003f0e170 */
[C---:B0-----:R-:W-:Y:S01]  /*0ff0*/  SHF.L.U64.HI R27, R18.reuse, 0x3, R19 ;  /* 0x00000003121b7819 */ /* 0x041fe20000010213 */
[----:B------:R-:W-:-:S10]  /*1000*/  IMAD.SHL.U32 R31, R18, 0x8, RZ ;  /* 0x00000008121f7824 */ /* 0x000fd400078e00ff */
.L_x_577:
[----:B------:R-:W2:Y:S01]  /*1010*/  LDG.E.64 R18, desc[UR12][R32.64] ;  /* 0x0000000c20127981 */ /* 0x000ea2000c1e1b00 */
[----:B------:R-:W-:-:S05]  /*1020*/  IADD3 R28, P3, R32, R31, RZ ;  /* 0x0000001f201c7210 */ /* 0x000fca0007f7e0ff */
[----:B------:R-:W-:Y:S01]  /*1030*/  IMAD.X R29, R33, 0x1, R27, P3 ;  /* 0x00000001211d7824 */ /* 0x000fe200018e061b */
[----:B------:R-:W-:Y:S01]  /*1040*/  IADD3 R22, P3, R28, R31, RZ ;  /* 0x0000001f1c167210 */ /* 0x000fe20007f7e0ff */
[----:B--2---:R-:W-:-:S03]  /*1050*/  DADD R20, R18, R20 ;  /* 0x0000000012147229 */ /* 0x004fc60000000014 */
[----:B------:R-:W2:Y:S01]  /*1060*/  LDG.E.64 R18, desc[UR12][R28.64] ;  /* 0x0000000c1c127981 */ /* 0x000ea2000c1e1b00 */
[----:B------:R-:W-:Y:S01]  /*1070*/  IMAD.X R23, R29, 0x1, R27, P3 ;  /* 0x000000011d177824 */ /* 0x000fe200018e061b */
[----:B------:R-:W-:-:S03]  /*1080*/  IADD3 R24, P3, R22, R31, RZ ;  /* 0x0000001f16187210 */ /* 0x000fc60007f7e0ff */
[----:B--2---:R-:W-:Y:S02]  /*1090*/  DADD R18, R20, R18 ;  /* 0x0000000014127229 */ /* 0x004fe40000000012 */
[----:B------:R-:W2:Y:S01]  /*10a0*/  LDG.E.64 R20, desc[UR12][R22.64] ;  /* 0x0000000c16147981 */ /* 0x000ea2000c1e1b00 */
[----:B------:R-:W-:Y:S02]  /*10b0*/  IADD3.X R25, R23, R27, RZ, P3, !PT ;  /* 0x0000001b17197210 */ /* 0x000fe40001ffe4ff */
[----:B------:R-:W-:-:S03]  /*10c0*/  IADD3 R32, P3, R24, R31, RZ ;  /* 0x0000001f18207210 */ /* 0x000fc60007f7e0ff */
[----:B--2---:R-:W-:Y:S02]  /*10d0*/  DADD R20, R18, R20 ;  /* 0x0000000012147229 */ /* 0x004fe40000000014 */
[----:B------:R-:W2:Y:S01]  /*10e0*/  LDG.E.64 R18, desc[UR12][R24.64] ;  /* 0x0000000c18127981 */ /* 0x000ea2000c1e1b00 */
[----:B------:R-:W-:Y:S01]  /*10f0*/  IMAD.X R33, R25, 0x1, R27, P3 ;  /* 0x0000000119217824 */ /* 0x000fe200018e061b */
[----:B------:R-:W-:-:S04]  /*1100*/  IADD3 R28, P3, R32, R31, RZ ;  /* 0x0000001f201c7210 */ /* 0x000fc80007f7e0ff */
        /* <DEDUP_REMOVED lines=32> */
[----:B------:R-:W-:-:S05]  /*1310*/  IADD3.X R29, R33, R27, RZ, P3, !PT ;  /* 0x0000001b211d7210 */ /* 0x000fca0001ffe4ff */
[----:B------:R-:W3:Y:S01]  /*1320*/  LDG.E.64 R22, desc[UR12][R28.64] ;  /* 0x0000000c1c167981 */ /* 0x000ee2000c1e1b00 */
[----:B--2---:R-:W-:-:S03]  /*1330*/  DADD R18, R20, R18 ;  /* 0x0000000014127229 */ /* 0x004fc60000000012 */
[----:B------:R-:W2:Y:S05]  /*1340*/  LDG.E.64 R20, desc[UR12][R32.64] ;  /* 0x0000000c20147981 */ /* 0x000eaa000c1e1b00 */
[----:B--2---:R-:W-:Y:S01]  /*1350*/  DADD R20, R18, R20 ;  /* 0x0000000012147229 */ /* 0x004fe20000000014 */
[----:B------:R-:W-:-:S05]  /*1360*/  IADD3 R18, P3, R28, R31, RZ ;  /* 0x0000001f1c127210 */ /* 0x000fca0007f7e0ff */
[----:B------:R-:W-:Y:S02]  /*1370*/  IMAD.X R19, R29, 0x1, R27, P3 ;  /* 0x000000011d137824 */ /* 0x000fe400018e061b */
[----:B---3--:R-:W-:-:S03]  /*1380*/  DADD R20, R20, R22 ;  /* 0x0000000014147229 */ /* 0x008fc60000000016 */
[----:B------:R-:W2:Y:S01]  /*1390*/  LDG.E.64 R22, desc[UR12][R18.64] ;  /* 0x0000000c12167981 */ /* 0x000ea2000c1e1b00 */
[----:B------:R-:W-:-:S05]  /*13a0*/  IADD3 R24, P3, R18, R31, RZ ;  /* 0x0000001f12187210 */ /* 0x000fca0007f7e0ff */
[----:B------:R-:W-:Y:S02]  /*13b0*/  IMAD.X R25, R19, 0x1, R27, P3 ;  /* 0x0000000113197824 */ /* 0x000fe400018e061b */
[----:B------:R-:W-:Y:S01]  /*13c0*/  VIADD R10, R10, 0xfffffff0 ;  /* 0xfffffff00a0a7836 */ /* 0x000fe20000000000 */
[----:B--2---:R-:W-:Y:S02]  /*13d0*/  DADD R22, R20, R22 ;  /* 0x0000000014167229 */ /* 0x004fe40000000016 */
[----:B------:R-:W2:Y:S02]  /*13e0*/  LDG.E.64 R20, desc[UR12][R24.64] ;  /* 0x0000000c18147981 */ /* 0x000ea4000c1e1b00 */
[----:B------:R-:W-:Y:S02]  /*13f0*/  ISETP.GT.AND P3, PT, R10, 0xb, PT ;  /* 0x0000000b0a00780c */ /* 0x000fe40003f64270 */
[----:B------:R-:W-:Y:S01]  /*1400*/  IADD3 R32, P4, R24, R31, RZ ;  /* 0x0000001f18207210 */ /* 0x000fe20007f9e0ff */
[----:B------:R-:W-:-:S04]  /*1410*/  VIADD R26, R26, 0x10 ;  /* 0x000000101a1a7836 */ /* 0x000fc80000000000 */
[----:B------:R-:W-:Y:S01]  /*1420*/  IMAD.X R33, R25, 0x1, R27, P4 ;  /* 0x0000000119217824 */ /* 0x000fe200020e061b */
[----:B--2---:R-:W-:-:S05]  /*1430*/  DADD R20, R22, R20 ;  /* 0x0000000016147229 */ /* 0x004fca0000000014 */
[----:B------:R-:W-:Y:S06]  /*1440*/  @P3 BRA `(.L_x_577) ;  /* 0xfffffff800f03947 */ /* 0x000fec000383ffff */
.L_x_576:
[----:B------:R-:W-:Y:S05]  /*1450*/  BSYNC B5 ;  /* 0x0000000000057941 */ /* 0x000fea0003800000 */
.L_x_575:
[----:B------:R-:W-:Y:S01]  /*1460*/  VIADD R18, R10, 0x1 ;  /* 0x000000010a127836 */ /* 0x000fe20000000000 */
[----:B------:R-:W-:Y:S04]  /*1470*/  BSSY B5, `(.L_x_578) ;  /* 0x0000029000057945 */ /* 0x000fe80003800000 */
[----:B------:R-:W-:-:S13]  /*1480*/  ISETP.GT.AND P3, PT, R18, 0x4, PT ;  /* 0x000000041200780c */ /* 0x000fda0003f64270 */
[----:B------:R-:W-:Y:S05]  /*1490*/  @!P3 BRA `(.L_x_579) ;  /* 0x000000000098b947 */ /* 0x000fea0003800000 */
[----:B------:R-:W2:Y:S01]  /*14a0*/  LDG.E.64 R18, desc[UR12][R32.64] ;  /* 0x0000000c20127981 */ /* 0x000ea2000c1e1b00 */
[----:B------:R-:W-:Y:S02]  /*14b0*/  ULDC.64 UR6, c[0x0][0x240] ;  /* 0x0000900000067ab9 */ /* 0x000fe40000000a00 */
[----:B------:R-:W-:Y:S02]  /*14c0*/  USHF.L.U32 UR4, UR6, 0x3, URZ ;  /* 0x0000000306047899 */ /* 0x000fe4000800063f */
[----:B------:R-:W-:-:S04]  /*14d0*/  USHF.L.U64.HI UR7, UR6, 0x3, UR7 ;  /* 0x0000000306077899 */ /* 0x000fc80008010207 */
[----:B------:R-:W-:-:S04]  /*14e0*/  IADD3 R22, P0, R32, UR4, RZ ;  /* 0x0000000420167c10 */ /* 0x000fc8000ff1e0ff */
[----:B------:R-:W-:-:S05]  /*14f0*/  IADD3.X R23, R33, UR7, RZ, P0, !PT ;  /* 0x0000000721177c10 */ /* 0x000fca00087fe4ff */
[----:B------:R-:W3:Y:S01]  /*1500*/  LDG.E.64 R24, desc[UR12][R22.64] ;  /* 0x0000000c16187981 */ /* 0x000ee2000c1e1b00 */
[----:B------:R-:W-:-:S04]  /*1510*/  IADD3 R34, P0, R22, UR4, RZ ;  /* 0x0000000416227c10 */ /* 0x000fc8000ff1e0ff */
[----:B------:R-:W-:Y:S01]  /*1520*/  IADD3.X R35, R23, UR7, RZ, P0, !PT ;  /* 0x0000000717237c10 */ /* 0x000fe200087fe4ff */
[----:B--2---:R-:W-:-:S04]  /*1530*/  DADD R18, R20, R18 ;  /* 0x0000000014127229 */ /* 0x004fc80000000012 */
[----:B------:R-:W2:Y:S01]  /*1540*/  LDG.E.64 R20, desc[UR12][R34.64] ;  /* 0x0000000c22147981 */ /* 0x000ea2000c1e1b00 */
[----:B------:R-:W-:-:S04]  /*1550*/  IADD3 R36, P0, R34, UR4, RZ ;  /* 0x0000000422247c10 */ /* 0x000fc8000ff1e0ff */
[----:B------:R-:W-:Y:S02]  /*1560*/  IADD3.X R37, R35, UR7, RZ, P0, !PT ;  /* 0x0000000723257c10 */ /* 0x000fe400087fe4ff */
[----:B------:R-:W-:-:S04]  /*1570*/  IADD3 R32, P0, R36, UR4, RZ ;  /* 0x0000000424207c10 */ /* 0x000fc8000ff1e0ff */
[----:B------:R-:W-:Y:S01]  /*1580*/  IADD3.X R33, R37, UR7, RZ, P0, !PT ;  /* 0x0000000725217c10 */ /* 0x000fe200087fe4ff */
[----:B---3--:R-:W-:-:S04]  /*1590*/  DADD R24, R18, R24 ;  /* 0x0000000012187229 */ /* 0x008fc80000000018 */
[----:B------:R-:W3:Y:S04]  /*15a0*/  LDG.E.64 R28, desc[UR12][R32.64] ;  /* 0x0000000c201c7981 */ /* 0x000ee8000c1e1b00 */
[----:B------:R-:W4:Y:S01]  /*15b0*/  LDG.E.64 R18, desc[UR12][R36.64] ;  /* 0x0000000c24127981 */ /* 0x000f22000c1e1b00 */
[----:B------:R-:W-:-:S04]  /*15c0*/  IADD3 R30, P0, R32, UR4, RZ ;  /* 0x00000004201e7c10 */ /* 0x000fc8000ff1e0ff */
[----:B------:R-:W-:Y:S01]  /*15d0*/  IADD3.X R31, R33, UR7, RZ, P0, !PT ;  /* 0x00000007211f7c10 */ /* 0x000fe200087fe4ff */
[----:B--2---:R-:W-:-:S04]  /*15e0*/  DADD R20, R24, R20 ;  /* 0x0000000018147229 */ /* 0x004fc80000000014 */
[----:B------:R-:W2:Y:S01]  /*15f0*/  LDG.E.64 R24, desc[UR12][R30.64] ;  /* 0x0000000c1e187981 */ /* 0x000ea2000c1e1b00 */
[----:B------:R-:W-:-:S04]  /*1600*/  IADD3 R22, P0, R30, UR4, RZ ;  /* 0x000000041e167c10 */ /* 0x000fc8000ff1e0ff */
[----:B------:R-:W-:Y:S01]  /*1610*/  IADD3.X R23, R31, UR7, RZ, P0, !PT ;  /* 0x000000071f177c10 */ /* 0x000fe200087fe4ff */
[----:B----4-:R-:W-:-:S04]  /*1620*/  DADD R18, R20, R18 ;  /* 0x0000000014127229 */ /* 0x010fc80000000012 */
[----:B------:R-:W4:Y:S04]  /*1630*/  LDG.E.64 R20, desc[UR12][R22.64] ;  /* 0x0000000c16147981 */ /* 0x000f28000c1e1b00 */
[----:B---3--:R-:W-:Y:S01]  /*1640*/  DADD R28, R18, R28 ;  /* 0x00000000121c7229 */ /* 0x008fe2000000001c */
[----:B------:R-:W-:-:S04]  /*1650*/  IADD3 R18, P0, R22, UR4, RZ ;  /* 0x0000000416127c10 */ /* 0x000fc8000ff1e0ff */
[----:B------:R-:W-:-:S03]  /*1660*/  IADD3.X R19, R23, UR7, RZ, P0, !PT ;  /* 0x0000000717137c10 */ /* 0x000fc600087fe4ff */
[----:B--2---:R-:W-:Y:S02]  /*1670*/  DADD R28, R28, R24 ;  /* 0x000000001c1c7229 */ /* 0x004fe40000000018 */
[----:B------:R-:W2:Y:S01]  /*1680*/  LDG.E.64 R24, desc[UR12][R18.64] ;  /* 0x0000000c12187981 */ /* 0x000ea2000c1e1b00 */
[----:B------:R-:W-:Y:S01]  /*1690*/  IADD3 R32, P3, R18, UR4, RZ ;  /* 0x0000000412207c10 */ /* 0x000fe2000ff7e0ff */
[----:B------:R-:W-:Y:S01]  /*16a0*/  VIADD R26, R26, 0x8 ;  /* 0x000000081a1a7836 */ /* 0x000fe20000000000 */
[----:B------:R-:W-:Y:S01]  /*16b0*/  PLOP3.LUT P0, PT, PT, PT, PT, 0x8, 0x0 ;  /* 0x000000000000781c */ /* 0x000fe20003f0e170 */
[----:B------:R-:W-:Y:S01]  /*16c0*/  VIADD R10, R10, 0xfffffff8 ;  /* 0xfffffff80a0a7836 */ /* 0x000fe20000000000 */
[----:B------:R-:W-:Y:S01]  /*16d0*/  IADD3.X R33, R19, UR7, RZ, P3, !PT ;  /* 0x0000000713217c10 */ /* 0x000fe20009ffe4ff */
[----:B----4-:R-:W-:-:S08]  /*16e0*/  DADD R20, R28, R20 ;  /* 0x000000001c147229 */ /* 0x010fd00000000014 */
[----:B--2---:R-:W-:-:S11]  /*16f0*/  DADD R20, R20, R24 ;  /* 0x0000000014147229 */ /* 0x004fd60000000018 */
.L_x_579:
[----:B------:R-:W-:Y:S05]  /*1700*/  BSYNC B5 ;  /* 0x0000000000057941 */ /* 0x000fea0003800000 */
.L_x_578:
[----:B------:R-:W-:-:S13]  /*1710*/  ISETP.NE.OR P0, PT, R10, -0x1, P0 ;  /* 0xffffffff0a00780c */ /* 0x000fda0000705670 */
[----:B------:R-:W-:Y:S05]  /*1720*/  @!P0 BREAK B1 ;  /* 0x0000000000018942 */ /* 0x000fea0003800000 */
[----:B------:R-:W-:Y:S05]  /*1730*/  @!P0 BRA `(.L_x_572) ;  /* 0x0000000000608947 */ /* 0x000fea0003800000 */
.L_x_574:
[----:B------:R-:W-:Y:S05]  /*1740*/  BSYNC B1 ;  /* 0x0000000000017941 */ /* 0x000fea0003800000 */
.L_x_573:
[----:B------:R-:W0:Y:S02]  /*1750*/  LDC.64 R18, c[0x0][0x240] ;  /* 0x00009000ff127b82 */ /* 0x000e240000000a00 */
[C---:B0-----:R-:W-:Y:S01]  /*1760*/  SHF.L.U64.HI R27, R18.reuse, 0x3, R19 ;  /* 0x00000003121b7819 */ /* 0x041fe20000010213 */
[----:B------:R-:W-:-:S07]  /*1770*/  IMAD.SHL.U32 R29, R18, 0x8, RZ ;  /* 0x00000008121d7824 */ /* 0x000fce00078e00ff */
.L_x_580:
[----:B------:R-:W2:Y:S01]  /*1780*/  LDG.E.64 R22, desc[UR12][R32.64] ;  /* 0x0000000c20167981 */ /* 0x000ea2000c1e1b00 */
[----:B------:R-:W-:-:S04]  /*1790*/  IADD3 R18, P0, R32, R29, RZ ;  /* 0x0000001d20127210 */ /* 0x000fc80007f1e0ff */
[----:B------:R-:W-:Y:S02]  /*17a0*/  IADD3.X R19, R33, R27, RZ, P0, !PT ;  /* 0x0000001b21137210 */ /* 0x000fe400007fe4ff */
[----:B------:R-:W-:-:S03]  /*17b0*/  IADD3 R30, P0, R18, R29, RZ ;  /* 0x0000001d121e7210 */ /* 0x000fc60007f1e0ff */
[----:B------:R-:W3:Y:S02]  /*17c0*/  LDG.E.64 R24, desc[UR12][R18.64] ;  /* 0x0000000c12187981 */ /* 0x000ee4000c1e1b00 */
[----:B------:R-:W-:Y:S01]  /*17d0*/  IMAD.X R31, R19, 0x1, R27, P0 ;  /* 0x00000001131f7824 */ /* 0x000fe200000e061b */
[----:B--2---:R-:W-:-:S04]  /*17e0*/  DADD R22, R22, R20 ;  /* 0x0000000016167229 */ /* 0x004fc80000000014 */
[----:B------:R-:W2:Y:S04]  /*17f0*/  LDG.E.64 R20, desc[UR12][R30.64] ;  /* 0x0000000c1e147981 */ /* 0x000ea8000c1e1b00 */
[----:B---3--:R-:W-:Y:S01]  /*1800*/  DADD R24, R22, R24 ;  /* 0x0000000016187229 */ /* 0x008fe20000000018 */
[----:B------:R-:W-:-:S05]  /*1810*/  IADD3 R22, P0, R30, R29, RZ ;  /* 0x0000001d1e167210 */ /* 0x000fca0007f1e0ff */
[----:B------:R-:W-:Y:S02]  /*1820*/  IMAD.X R23, R31, 0x1, R27, P0 ;  /* 0x000000011f177824 */ /* 0x000fe400000e061b */
[----:B------:R-:W-:Y:S01]  /*1830*/  VIADD R10, R10, 0xfffffffc ;  /* 0xfffffffc0a0a7836 */ /* 0x000fe20000000000 */
[----:B--2---:R-:W-:Y:S02]  /*1840*/  DADD R24, R24, R20 ;  /* 0x0000000018187229 */ /* 0x004fe40000000014 */
[----:B------:R-:W2:Y:S02]  /*1850*/  LDG.E.64 R20, desc[UR12][R22.64] ;  /* 0x0000000c16147981 */ /* 0x000ea4000c1e1b00 */
[----:B------:R-:W-:Y:S02]  /*1860*/  ISETP.NE.AND P0, PT, R10, -0x1, PT ;  /* 0xffffffff0a00780c */ /* 0x000fe40003f05270 */
[----:B------:R-:W-:Y:S01]  /*1870*/  IADD3 R32, P3, R22, R29, RZ ;  /* 0x0000001d16207210 */ /* 0x000fe20007f7e0ff */
[----:B------:R-:W-:-:S04]  /*1880*/  VIADD R26, R26, 0x4 ;  /* 0x000000041a1a7836 */ /* 0x000fc80000000000 */
[----:B------:R-:W-:Y:S01]  /*1890*/  IMAD.X R33, R23, 0x1, R27, P3 ;  /* 0x0000000117217824 */ /* 0x000fe200018e061b */
[----:B--2---:R-:W-:-:S05]  /*18a0*/  DADD R20, R24, R20 ;  /* 0x0000000018147229 */ /* 0x004fca0000000014 */
[----:B------:R-:W-:Y:S06]  /*18b0*/  @P0 BRA `(.L_x_580) ;  /* 0xfffffffc00b00947 */ /* 0x000fec000383ffff */
.L_x_572:
[----:B------:R-:W-:Y:S05]  /*18c0*/  BSYNC B2 ;  /* 0x0000000000027941 */ /* 0x000fea0003800000 */
.L_x_571:
        /* <DEDUP_REMOVED lines=10> */
[----:B------:R-:W2:Y:S01]  /*1970*/  LDG.E.64 R22, desc[UR12][R22.64] ;  /* 0x0000000c16167981 */ /* 0x000ea2000c1e1b00 */
[----:B------:R-:W-:Y:S01]  /*1980*/  ISETP.NE.AND P0, PT, R11, 0x1, PT ;  /* 0x000000010b00780c */ /* 0x000fe20003f05270 */
[----:B--2---:R-:W-:-:S12]  /*1990*/  DADD R20, R20, R22 ;  /* 0x0000000014147229 */ /* 0x004fd80000000016 */
[----:B------:R-:W-:Y:S05]  /*19a0*/  @!P0 BRA `(.L_x_570) ;  /* 0x0000000000548947 */ /* 0x000fea0003800000 */
[----:B------:R-:W-:Y:S01]  /*19b0*/  VIADD R22, R26, 0x1 ;  /* 0x000000011a167836 */ /* 0x000fe20000000000 */
[----:B------:R-:W-:-:S04]  /*19c0*/  ISETP.NE.AND P0, PT, R11, 0x2, PT ;  /* 0x000000020b00780c */ /* 0x000fc80003f05270 */
[----:B------:R-:W-:-:S05]  /*19d0*/  SHF.R.S32.HI R23, RZ, 0x1f, R22 ;  /* 0x0000001fff177819 */ /* 0x000fca0000011416 */
[----:B------:R-:W-:-:S04]  /*19e0*/  IMAD R23, R23, R18, RZ ;  /* 0x0000001217177224 */ /* 0x000fc800078e02ff */
[C---:B------:R-:W-:Y:S02]  /*19f0*/  IMAD R25, R22.reuse, R19, R23 ;  /* 0x0000001316197224 */ /* 0x040fe400078e0217 */
[----:B------:R-:W-:-:S04]  /*1a00*/  IMAD.WIDE.U32 R22, R22, R18, RZ ;  /* 0x0000001216167225 */ /* 0x000fc800078e00ff */
[----:B------:R-:W-:Y:S01]  /*1a10*/  @P0 VIADD R26, R26, 0x2 ;  /* 0x000000021a1a0836 */ /* 0x000fe20000000000 */
[----:B------:R-:W-:Y:S01]  /*1a20*/  LEA R24, P3, R22, R13, 0x3 ;  /* 0x0000000d16187211 */ /* 0x000fe200078618ff */
[----:B------:R-:W-:-:S03]  /*1a30*/  IMAD.IADD R25, R23, 0x1, R25 ;  /* 0x0000000117197824 */ /* 0x000fc600078e0219 */
[----:B------:R-:W-:Y:S02]  /*1a40*/  @P0 SHF.R.S32.HI R23, RZ, 0x1f, R26 ;  /* 0x0000001fff170819 */ /* 0x000fe4000001141a */
[----:B------:R-:W-:-:S03]  /*1a50*/  LEA.HI.X R25, R22, R14, R25, 0x3, P3 ;  /* 0x0000000e16197211 */ /* 0x000fc600018f1c19 */
[----:B------:R-:W-:-:S03]  /*1a60*/  @P0 IMAD R23, R23, R18, RZ ;  /* 0x0000001217170224 */ /* 0x000fc600078e02ff */
[----:B------:R-:W2:Y:S01]  /*1a70*/  LDG.E.64 R24, desc[UR12][R24.64] ;  /* 0x0000000c18187981 */ /* 0x000ea2000c1e1b00 */
[C---:B------:R-:W-:Y:S02]  /*1a80*/  @P0 IMAD R19, R26.reuse, R19, R23 ;  /* 0x000000131a130224 */ /* 0x040fe400078e0217 */
[----:B------:R-:W-:-:S03]  /*1a90*/  @P0 IMAD.WIDE.U32 R22, R26, R18, RZ ;  /* 0x000000121a160225 */ /* 0x000fc600078e00ff */
[----:B------:R-:W-:Y:S02]  /*1aa0*/  @P0 LEA R18, P3, R22, R13, 0x3 ;  /* 0x0000000d16120211 */ /* 0x000fe400078618ff */
[----:B------:R-:W-:-:S04]  /*1ab0*/  @P0 IADD3 R19, R23, R19, RZ ;  /* 0x0000001317130210 */ /* 0x000fc80007ffe0ff */
[----:B------:R-:W-:-:S06]  /*1ac0*/  @P0 LEA.HI.X R19, R22, R14, R19, 0x3, P3 ;  /* 0x0000000e16130211 */ /* 0x000fcc00018f1c13 */
[----:B------:R-:W3:Y:S01]  /*1ad0*/  @P0 LDG.E.64 R18, desc[UR12][R18.64] ;  /* 0x0000000c12120981 */ /* 0x000ee2000c1e1b00 */
[----:B--2---:R-:W-:-:S08]  /*1ae0*/  DADD R20, R20, R24 ;  /* 0x0000000014147229 */ /* 0x004fd00000000018 */
[----:B---3--:R-:W-:-:S11]  /*1af0*/  @P0 DADD R20, R20, R18 ;  /* 0x0000000014140229 */ /* 0x008fd60000000012 */
.L_x_570:
[----:B------:R-:W-:Y:S05]  /*1b00*/  BSYNC B3 ;  /* 0x0000000000037941 */ /* 0x000fea0003800000 */
.L_x_569:
[----:B------:R-:W0:Y:S02]  /*1b10*/  LDC.64 R18, c[0x0][0x238] ;  /* 0x00008e00ff127b82 */ /* 0x000e240000000a00 */
[----:B0-----:R-:W-:-:S04]  /*1b20*/  LEA R13, P0, R18, R13, 0x3 ;  /* 0x0000000d120d7211 */ /* 0x001fc800078018ff */
[----:B------:R-:W-:Y:S01]  /*1b30*/  LEA.HI.X R14, R18, R14, R19, 0x3, P0 ;  /* 0x0000000e120e7211 */ /* 0x000fe200000f1c13 */
[----:B------:R-:W-:Y:S08]  /*1b40*/  @!P2 BRA `(.L_x_581) ;  /* 0xfffffff000d0a947 */ /* 0x000ff0000383ffff */
.L_x_568:
[----:B------:R-:W-:Y:S05]  /*1b50*/  BSYNC B4 ;  /* 0x0000000000047941 */ /* 0x000fea0003800000 */
.L_x_567:
        /* <DEDUP_REMOVED lines=12> */
[----:B------:R-:W-:Y:S01]  /*1c20*/  DFMA R12, R10, R18, R12 ;  /* 0x000000120a0c722b */ /* 0x000fe2000000000c */
[----:B------:R0:W1:Y:S09]  /*1c30*/  I2F.F64 R10, R8 ;  /* 0x00000008000a7312 */ /* 0x0000720000201c00 */
[----:B------:R-:W-:-:S05]  /*1c40*/  FFMA R18, RZ, R15, R13 ;  /* 0x0000000fff127223 */ /* 0x000fca000000000d */
[----:B------:R-:W-:-:S13]  /*1c50*/  FSETP.GT.AND P0, PT, |R18|, 1.469367938527859385e-39, PT ;  /* 0x001000001200780b */ /* 0x000fda0003f04200 */
[----:B01----:R-:W-:Y:S05]  /*1c60*/  @P0 BRA P1, `(.L_x_583) ;  /* 0x0000000000200947 */ /* 0x003fea0000800000 */
[----:B------:R-:W-:Y:S01]  /*1c70*/  IMAD.MOV.U32 R18, RZ, RZ, R20 ;  /* 0x000000ffff127224 */ /* 0x000fe200078e0014 */
[----:B------:R-:W-:Y:S01]  /*1c80*/  MOV R8, 0x1cd0 ;  /* 0x00001cd000087802 */ /* 0x000fe20000000f00 */
[----:B------:R-:W-:Y:S02]  /*1c90*/  IMAD.MOV.U32 R19, RZ, RZ, R21 ;  /* 0x000000ffff137224 */ /* 0x000fe400078e0015 */
[----:B------:R-:W-:Y:S02]  /*1ca0*/  IMAD.MOV.U32 R12, RZ, RZ, R14 ;  /* 0x000000ffff0c7224 */ /* 0x000fe400078e000e */
[----:B------:R-:W-:-:S07]  /*1cb0*/  IMAD.MOV.U32 R13, RZ, RZ, R15 ;  /* 0x000000ffff0d7224 */ /* 0x000fce00078e000f */
[----:B------:R-:W-:Y:S05]  /*1cc0*/  CALL.REL.NOINC `($__internal_14_$__cuda_sm20_div_rn_f64_full) ;  /* 0x0000000000b07944 */ /* 0x000fea0003c00000 */
[----:B------:R-:W-:Y:S02]  /*1cd0*/  IMAD.MOV.U32 R12, RZ, RZ, R14 ;  /* 0x000000ffff0c7224 */ /* 0x000fe400078e000e */
[----:B------:R-:W-:-:S07]  /*1ce0*/  IMAD.MOV.U32 R13, RZ, RZ, R15 ;  /* 0x000000ffff0d7224 */ /* 0x000fce00078e000f */
.L_x_583:
[----:B------:R-:W-:Y:S05]  /*1cf0*/  BSYNC B1 ;  /* 0x0000000000017941 */ /* 0x000fea0003800000 */
.L_x_582:
[----:B------:R-:W0:Y:S01]  /*1d00*/  MUFU.RCP64H R15, R11 ;  /* 0x0000000b000f7308 */ /* 0x000e220000001800 */
        /* <DEDUP_REMOVED lines=19> */
[----:B------:R-:W-:Y:S05]  /*1e40*/  CALL.REL.NOINC `($__internal_14_$__cuda_sm20_div_rn_f64_full) ;  /* 0x0000000000507944 */ /* 0x000fea0003c00000 */
.L_x_585:
[----:B------:R-:W-:Y:S05]  /*1e50*/  BSYNC B1 ;  /* 0x0000000000017941 */ /* 0x000fea0003800000 */
.L_x_584:
[----:B------:R-:W-:Y:S01]  /*1e60*/  ULDC UR4, c[0x0][0x22c] ;  /* 0x00008b0000047ab9 */ /* 0x000fe20000000800 */
[----:B------:R-:W-:Y:S01]  /*1e70*/  ULDC.64 UR6, c[0x0][0x218] ;  /* 0x0000860000067ab9 */ /* 0x000fe20000000a00 */
[----:B------:R-:W-:Y:S01]  /*1e80*/  IMAD R11, R0, UR4, RZ ;  /* 0x00000004000b7c24 */ /* 0x000fe2000f8e02ff */
[----:B------:R-:W-:-:S03]  /*1e90*/  ULDC UR4, c[0x0][0x22c] ;  /* 0x00008b0000047ab9 */ /* 0x000fc60000000800 */
[----:B------:R-:W-:-:S05]  /*1ea0*/  IMAD.IADD R11, R2, 0x1, R11 ;  /* 0x00000001020b7824 */ /* 0x000fca00078e020b */
[----:B------:R-:W-:-:S04]  /*1eb0*/  IADD3 R8, P0, R6, R11, RZ ;  /* 0x0000000b06087210 */ /* 0x000fc80007f1e0ff */
[C---:B------:R-:W-:Y:S01]  /*1ec0*/  LEA.HI.X.SX32 R11, R6.reuse, R7, 0x1, P0 ;  /* 0x00000007060b7211 */ /* 0x040fe200000f0eff */
[----:B------:R-:W-:Y:S01]  /*1ed0*/  VIADD R6, R6, UR8 ;  /* 0x0000000806067c36 */ /* 0x000fe20008000000 */
[----:B------:R-:W-:-:S04]  /*1ee0*/  LEA R10, P0, R8, UR6, 0x3 ;  /* 0x00000006080a7c11 */ /* 0x000fc8000f8018ff */
[----:B------:R-:W-:Y:S02]  /*1ef0*/  LEA.HI.X R11, R8, UR7, R11, 0x3, P0 ;  /* 0x00000007080b7c11 */ /* 0x000fe400080f1c0b */
[----:B------:R-:W-:-:S03]  /*1f00*/  ISETP.GE.AND P0, PT, R6, UR4, PT ;  /* 0x0000000406007c0c */ /* 0x000fc6000bf06270 */
[----:B------:R0:W-:Y:S10]  /*1f10*/  STG.E.64 desc[UR12][R10.64], R14 ;  /* 0x0000000e0a007986 */ /* 0x0001f4000c101b0c */
[----:B------:R-:W-:Y:S05]  /*1f20*/  @!P0 BRA `(.L_x_586) ;  /* 0xffffffe800248947 */ /* 0x000fea000383ffff */
.L_x_563:
[----:B------:R-:W-:Y:S05]  /*1f30*/  BSYNC B0 ;  /* 0x0000000000007941 */ /* 0x000fea0003800000 */
.L_x_562:
[----:B------:R-:W-:Y:S01]  /*1f40*/  IMAD.IADD R0, R3, 0x1, R0 ;  /* 0x0000000103007824 */ /* 0x000fe200078e0200 */
[----:B------:R-:W-:-:S04]  /*1f50*/  ULDC UR4, c[0x0][0x228] ;  /* 0x00008a0000047ab9 */ /* 0x000fc80000000800 */
[----:B------:R-:W-:-:S13]  /*1f60*/  ISETP.GE.AND P0, PT, R0, UR4, PT ;  /* 0x0000000400007c0c */ /* 0x000fda000bf06270 */
[----:B------:R-:W-:Y:S05]  /*1f70*/  @!P0 BRA `(.L_x_587) ;  /* 0xffffffe000788947 */ /* 0x000fea000383ffff */
[----:B------:R-:W-:Y:S05]  /*1f80*/  EXIT ;  /* 0x000000000000794d */ /* 0x000fea0003800000 */
        .weak           $__internal_14_$__cuda_sm20_div_rn_f64_full
        .type           $__internal_14_$__cuda_sm20_div_rn_f64_full,@function
        .size           $__internal_14_$__cuda_sm20_div_rn_f64_full,($__internal_15_$__cuda_sm20_div_s64 - $__internal_14_$__cuda_sm20_div_rn_f64_full)
$__internal_14_$__cuda_sm20_div_rn_f64_full:
[----:B------:R-:W-:Y:S01]  /*1f90*/  FSETP.GEU.AND P2, PT, |R19|, 1.469367938527859385e-39, PT ;  /* 0x001000001300780b */ /* 0x000fe20003f4e200 */
[----:B------:R-:W-:Y:S01]  /*1fa0*/  IMAD.MOV.U32 R29, RZ, RZ, 0x1ca00000 ;  /* 0x1ca00000ff1d7424 */ /* 0x000fe200078e00ff */
[C---:B------:R-:W-:Y:S01]  /*1fb0*/  FSETP.GEU.AND P0, PT, |R13|.reuse, 1.469367938527859385e-39, PT ;  /* 0x001000000d00780b */ /* 0x040fe20003f0e200 */
[----:B------:R-:W-:Y:S01]  /*1fc0*/  IMAD.MOV.U32 R20, RZ, RZ, R18 ;  /* 0x000000ffff147224 */ /* 0x000fe200078e0012 */
[----:B------:R-:W-:Y:S01]  /*1fd0*/  LOP3.LUT R14, R13, 0x800fffff, RZ, 0xc0, !PT ;  /* 0x800fffff0d0e7812 */ /* 0x000fe200078ec0ff */
[----:B------:R-:W-:Y:S01]  /*1fe0*/  BSSY B2, `(.L_x_588) ;  /* 0x0000052000027945 */ /* 0x000fe20003800000 */
[----:B------:R-:W-:Y:S02]  /*1ff0*/  LOP3.LUT R28, R19, 0x7ff00000, RZ, 0xc0, !PT ;  /* 0x7ff00000131c7812 */ /* 0x000fe400078ec0ff */
[----:B------:R-:W-:Y:S01]  /*2000*/  LOP3.LUT R15, R14, 0x3ff00000, RZ, 0xfc, !PT ;  /* 0x3ff000000e0f7812 */ /* 0x000fe200078efcff */
[----:B------:R-:W-:Y:S01]  /*2010*/  IMAD.MOV.U32 R14, RZ, RZ, R12 ;  /* 0x000000ffff0e7224 */ /* 0x000fe200078e000c */
[----:B------:R-:W-:-:S02]  /*2020*/  LOP3.LUT R31, R13, 0x7ff00000, RZ, 0xc0, !PT ;  /* 0x7ff000000d1f7812 */ /* 0x000fc400078ec0ff */
[----:B------:R-:W-:Y:S01]  /*2030*/  MOV R24, 0x1 ;  /* 0x0000000100187802 */ /* 0x000fe20000000f00 */
[----:B------:R-:W-:Y:S01]  /*2040*/  @!P2 IMAD.MOV.U32 R22, RZ, RZ, RZ ;  /* 0x000000ffff16a224 */ /* 0x000fe200078e00ff */
[----:B------:R-:W-:Y:S01]  /*2050*/  @!P2 LOP3.LUT R21, R13, 0x7ff00000, RZ, 0xc0, !PT ;  /* 0x7ff000000d15a812 */ /* 0x000fe200078ec0ff */
[----:B------:R-:W-:Y:S01]  /*2060*/  @!P0 DMUL R14, R12, 8.98846567431157953865e+307 ;  /* 0x7fe000000c0e8828 */ /* 0x000fe20000000000 */
[C---:B------:R-:W-:Y:S02]  /*2070*/  ISETP.GE.U32.AND P1, PT, R28.reuse, R31, PT ;  /* 0x0000001f1c00720c */ /* 0x040fe40003f26070 */
[----:B------:R-:W-:Y:S02]  /*2080*/  @!P2 ISETP.GE.U32.AND P3, PT, R28, R21, PT ;  /* 0x000000151c00a20c */ /* 0x000fe40003f66070 */
[C---:B------:R-:W-:Y:S01]  /*2090*/  SEL R21, R29.reuse, 0x63400000, !P1 ;  /* 0x634000001d157807 */ /* 0x040fe20004800000 */
[----:B------:R-:W0:Y:S01]  /*20a0*/  MUFU.RCP64H R25, R15 ;  /* 0x0000000f00197308 */ /* 0x000e220000001800 */
[----:B------:R-:W-:-:S02]  /*20b0*/  @!P2 SEL R23, R29, 0x63400000, !P3 ;  /* 0x634000001d17a807 */ /* 0x000fc40005800000 */
[--C-:B------:R-:W-:Y:S02]  /*20c0*/  LOP3.LUT R21, R21, 0x800fffff, R19.reuse, 0xf8, !PT ;  /* 0x800fffff15157812 */ /* 0x100fe400078ef813 */
[----:B------:R-:W-:Y:S02]  /*20d0*/  @!P2 LOP3.LUT R23, R23, 0x80000000, R19, 0xf8, !PT ;  /* 0x800000001717a812 */ /* 0x000fe400078ef813 */
[----:B------:R-:W-:Y:S02]  /*20e0*/  @!P0 LOP3.LUT R31, R15, 0x7ff00000, RZ, 0xc0, !PT ;  /* 0x7ff000000f1f8812 */ /* 0x000fe400078ec0ff */
[----:B------:R-:W-:-:S06]  /*20f0*/  @!P2 LOP3.LUT R23, R23, 0x100000, RZ, 0xfc, !PT ;  /* 0x001000001717a812 */ /* 0x000fcc00078efcff */
[----:B------:R-:W-:Y:S02]  /*2100*/  @!P2 DFMA R20, R20, 2, -R22 ;  /* 0x400000001414a82b */ /* 0x000fe40000000816 */
[----:B0-----:R-:W-:-:S08]  /*2110*/  DFMA R22, R24, -R14, 1 ;  /* 0x3ff000001816742b */ /* 0x001fd0000000080e */
[----:B------:R-:W-:-:S08]  /*2120*/  DFMA R22, R22, R22, R22 ;  /* 0x000000161616722b */ /* 0x000fd00000000016 */
[----:B------:R-:W-:-:S08]  /*2130*/  DFMA R22, R24, R22, R24 ;  /* 0x000000161816722b */ /* 0x000fd00000000018 */
[----:B------:R-:W-:-:S08]  /*2140*/  DFMA R24, R22, -R14, 1 ;  /* 0x3ff000001618742b */ /* 0x000fd0000000080e */
        /* <DEDUP_REMOVED lines=15> */
[----:B------:R-:W-:-:S05]  /*2240*/  SEL R29, R29, 0x63400000, !P0 ;  /* 0x634000001d1d7807 */ /* 0x000fca0004000000 */
[----:B------:R-:W-:Y:S02]  /*2250*/  IMAD.IADD R24, R18, 0x1, -R29 ;  /* 0x0000000112187824 */ /* 0x000fe400078e0a1d */
[----:B------:R-:W-:Y:S02]  /*2260*/  IMAD.MOV.U32 R18, RZ, RZ, RZ ;  /* 0x000000ffff127224 */ /* 0x000fe400078e00ff */
        /* <DEDUP_REMOVED lines=20> */
.L_x_589:
        /* <DEDUP_REMOVED lines=16> */
.L_x_592:
[----:B------:R-:W-:Y:S01]  /*24b0*/  LOP3.LUT R23, R13, 0x80000, RZ, 0xfc, !PT ;  /* 0x000800000d177812 */ /* 0x000fe200078efcff */
[----:B------:R-:W-:Y:S01]  /*24c0*/  IMAD.MOV.U32 R22, RZ, RZ, R12 ;  /* 0x000000ffff167224 */ /* 0x000fe200078e000c */
[----:B------:R-:W-:Y:S06]  /*24d0*/  BRA `(.L_x_590) ;  /* 0x0000000000087947 */ /* 0x000fec0003800000 */
.L_x_591:
[----:B------:R-:W-:Y:S01]  /*24e0*/  LOP3.LUT R23, R19, 0x80000, RZ, 0xfc, !PT ;  /* 0x0008000013177812 */ /* 0x000fe200078efcff */
[----:B------:R-:W-:-:S07]  /*24f0*/  IMAD.MOV.U32 R22, RZ, RZ, R18 ;  /* 0x000000ffff167224 */ /* 0x000fce00078e0012 */
.L_x_590:
[----:B------:R-:W-:Y:S05]  /*2500*/  BSYNC B2 ;  /* 0x0000000000027941 */ /* 0x000fea0003800000 */
.L_x_588:
[----:B------:R-:W-:Y:S01]  /*2510*/  IMAD.MOV.U32 R12, RZ, RZ, R8 ;  /* 0x000000ffff0c7224 */ /* 0x000fe200078e0008 */
[----:B------:R-:W-:Y:S01]  /*2520*/  MOV R13, 0x0 ;  /* 0x00000000000d7802 */ /* 0x000fe20000000f00 */
[----:B------:R-:W-:Y:S02]  /*2530*/  IMAD.MOV.U32 R14, RZ, RZ, R22 ;  /* 0x000000ffff0e7224 */ /* 0x000fe400078e0016 */
[----:B------:R-:W-:Y:S01]  /*2540*/  IMAD.MOV.U32 R15, RZ, RZ, R23 ;  /* 0x000000ffff0f7224 */ /* 0x000fe200078e0017 */
[----:B------:R-:W-:Y:S06]  /*2550*/  RET.REL.NODEC R12 `(_ZN2at6native58_GLOBAL__N__9a069279_25_AdaptiveAveragePooling_cu_ef17039c21adaptive_average_poolIdEEvPKT_PS3_iiiilll) ;  /* 0xffffffd80ca87950 */ /* 0x000fec0003c3ffff */
        .weak           $__internal_15_$__cuda_sm20_div_s64
        .type           $__internal_15_$__cuda_sm20_div_s64,@function
        .size           $__internal_15_$__cuda_sm20_div_s64,(.L_x_709 - $__internal_15_$__cuda_sm20_div_s64)
$__internal_15_$__cuda_sm20_div_s64:
        /* <DEDUP_REMOVED lines=17> */
[----:B------:R-:W-:-:S04]  /*2670*/  IMAD.HI.U32 R25, R13, R29, RZ ;  /* 0x0000001d0d197227 */ /* 0x000fc800078e00ff */
[----:B------:R-:W-:-:S04]  /*2680*/  IMAD.WIDE.U32 R14, P0, R12, R29, R14 ;  /* 0x0000001d0c0e7225 */ /* 0x000fc8000780000e */
[----:B------:R-:W-:Y:S02]  /*2690*/  IMAD.X R25, R25, 0x1, R13, P0 ;  /* 0x0000000119197824 */ /* 0x000fe400000e060d */
[----:B------:R-:W-:-:S04]  /*26a0*/  IMAD.HI.U32 R14, P1, R13, R27, R14 ;  /* 0x0000001b0d0e7227 */ /* 0x000fc8000782000e */
[----:B------:R-:W-:-:S05]  /*26b0*/  IMAD R15, R13, R29, RZ ;  /* 0x0000001d0d0f7224 */ /* 0x000fca00078e02ff */
[----:B------:R-:W-:-:S04]  /*26c0*/  IADD3 R15, P2, R15, R14, RZ ;  /* 0x0000000e0f0f7210 */ /* 0x000fc80007f5e0ff */
[----:B------:R-:W-:Y:S01]  /*26d0*/  IADD3.X R25, RZ, RZ, R25, P2, P1 ;  /* 0x000000ffff197210 */ /* 0x000fe200017e2419 */
[----:B------:R-:W-:-:S04]  /*26e0*/  IMAD.WIDE.U32 R12, R15, R10, RZ ;  /* 0x0000000a0f0c7225 */ /* 0x000fc800078e00ff */
[----:B------:R-:W-:Y:S01]  /*26f0*/  IMAD R13, R15, R11, R13 ;  /* 0x0000000b0f0d7224 */ /* 0x000fe200078e020d */
[----:B------:R-:W-:-:S03]  /*2700*/  IADD3 R27, P0, RZ, -R12, RZ ;  /* 0x8000000cff1b7210 */ /* 0x000fc60007f1e0ff */
[----:B------:R-:W-:Y:S02]  /*2710*/  IMAD R13, R25, R10, R13 ;  /* 0x0000000a190d7224 */ /* 0x000fe400078e020d */
[----:B------:R-:W-:-:S04]  /*2720*/  IMAD.HI.U32 R14, R15, R27, RZ ;  /* 0x0000001b0f0e7227 */ /* 0x000fc800078e00ff */
[----:B------:R-:W-:-:S04]  /*2730*/  IMAD.X R12, RZ, RZ, ~R13, P0 ;  /* 0x000000ffff0c7224 */ /* 0x000fc800000e0e0d */
[----:B------:R-:W-:-:S04]  /*2740*/  IMAD.WIDE.U32 R14, P0, R15, R12, R14 ;  /* 0x0000000c0f0e7225 */ /* 0x000fc8000780000e */
[C---:B------:R-:W-:Y:S02]  /*2750*/  IMAD R13, R25.reuse, R12, RZ ;  /* 0x0000000c190d7224 */ /* 0x040fe400078e02ff */
[----:B------:R-:W-:Y:S01]  /*2760*/  IMAD.HI.U32 R14, P1, R25, R27, R14 ;  /* 0x0000001b190e7227 */ /* 0x000fe2000782000e */
[----:B------:R-:W-:-:S03]  /*2770*/  IADD3 R15, P4, RZ, -R24, RZ ;  /* 0x80000018ff0f7210 */ /* 0x000fc60007f9e0ff */
[----:B------:R-:W-:Y:S01]  /*2780*/  IMAD.HI.U32 R12, R25, R12, RZ ;  /* 0x0000000c190c7227 */ /* 0x000fe200078e00ff */
[----:B------:R-:W-:Y:S02]  /*2790*/  SEL R15, R15, R24, !P3 ;  /* 0x000000180f0f7207 */ /* 0x000fe40005800000 */
        /* <DEDUP_REMOVED lines=29> */
[----:B------:R-:W-:Y:S01]  /*2970*/  ISETP.GE.U32.AND P0, PT, R13, R10, PT ;  /* 0x0000000a0d00720c */ /* 0x000fe20003f06070 */
[----:B------:R-:W-:-:S03]  /*2980*/  VIADD R13, R12, 0x1 ;  /* 0x000000010c0d7836 */ /* 0x000fc60000000000 */
[----:B------:R-:W-:Y:S01]  /*2990*/  ISETP.GE.U32.AND.EX P0, PT, R15, R11, PT, P0 ;  /* 0x0000000b0f00720c */ /* 0x000fe20003f06100 */
[----:B------:R-:W-:-:S03]  /*29a0*/  IMAD.MOV.U32 R11, RZ, RZ, 0x0 ;  /* 0x00000000ff0b7424 */ /* 0x000fc600078e00ff */
[----:B------:R-:W-:Y:S02]  /*29b0*/  SEL R13, R13, R12, P0 ;  /* 0x0000000c0d0d7207 */ /* 0x000fe40000000000 */
[----:B------:R-:W-:-:S03]  /*29c0*/  ISETP.NE.U32.AND P0, PT, R21, RZ, PT ;  /* 0x000000ff1500720c */ /* 0x000fc60003f05070 */
[----:B------:R-:W-:Y:S01]  /*29d0*/  IMAD.MOV R10, RZ, RZ, -R13 ;  /* 0x000000ffff0a7224 */ /* 0x000fe200078e0a0d */
[----:B------:R-:W-:-:S04]  /*29e0*/  ISETP.NE.AND.EX P0, PT, R20, RZ, PT, P0 ;  /* 0x000000ff1400720c */ /* 0x000fc80003f05300 */
[----:B------:R-:W-:Y:S01]  /*29f0*/  SEL R13, R10, R13, !P1 ;  /* 0x0000000d0a0d7207 */ /* 0x000fe20004800000 */
[----:B------:R-:W-:-:S03]  /*2a00*/  IMAD.MOV.U32 R10, RZ, RZ, R8 ;  /* 0x000000ffff0a7224 */ /* 0x000fc600078e0008 */
[----:B------:R-:W-:Y:S01]  /*2a10*/  SEL R13, R13, 0xffffffff, P0 ;  /* 0xffffffff0d0d7807 */ /* 0x000fe20000000000 */
[----:B------:R-:W-:Y:S06]  /*2a20*/  RET.REL.NODEC R10 `(_ZN2at6native58_GLOBAL__N__9a069279_25_AdaptiveAveragePooling_cu_ef17039c21adaptive_average_poolIdEEvPKT_PS3_iiiilll) ;  /* 0xffffffd40a747950 */ /* 0x000fec0003c3ffff */
.L_x_593:
        /* <DEDUP_REMOVED lines=13> */
.L_x_709:


//--------------------- .text._ZN2at6native58_GLOBAL__N__9a069279_25_AdaptiveAveragePooling_cu_ef17039c26adaptive_average_pool_nhwcIiN3c108BFloat16EEEvPKT0_PS5_iiiiiiiiT_S9_S9_S9_ --------------------------
	.section	.text._ZN2at6native58_GLOBAL__N__9a069279_25_AdaptiveAveragePooling_cu_ef17039c26adaptive_average_pool_nhwcIiN3c108BFloat16EEEvPKT0_PS5_iiiiiiiiT_S9_S9_S9_,"ax",@progbits
	.align	128
.text._ZN2at6native58_GLOBAL__N__9a069279_25_AdaptiveAveragePooling_cu_ef17039c26adaptive_average_pool_nhwcIiN3c108BFloat16EEEvPKT0_PS5_iiiiiiiiT_S9_S9_S9_:
        .type           _ZN2at6native58_GLOBAL__N__9a069279_25_AdaptiveAveragePooling_cu_ef17039c26adaptive_average_pool_nhwcIiN3c108BFloat16EEEvPKT0_PS5_iiiiiiiiT_S9_S9_S9_,@function
        .size           _ZN2at6native58_GLOBAL__N__9a069279_25_AdaptiveAveragePooling_cu_ef17039c26adaptive_average_pool_nhwcIiN3c108BFloat16EEEvPKT0_PS5_iiiiiiiiT_S9_S9_S9_,(.L_x_712 - _ZN2at6native58_GLOBAL__N__9a069279_25_AdaptiveAveragePooling_cu_ef17039c26adaptive_average_pool_nhwcIiN3c108BFloat16EEEvPKT0_PS5_iiiiiiiiT_S9_S9_S9_)
        .other          _ZN2at6native58_GLOBAL__N__9a069279_25_AdaptiveAveragePooling_cu_ef17039c26adaptive_average_pool_nhwcIiN3c108BFloat16EEEvPKT0_PS5_iiiiiiiiT_S9_S9_S9_,@"STO_CUDA_ENTRY STV_DEFAULT"
_ZN2at6native58_GLOBAL__N__9a069279_25_AdaptiveAveragePooling_cu_ef17039c26adaptive_average_pool_nhwcIiN3c108BFloat16EEEvPKT0_PS5_iiiiiiiiT_S9_S9_S9_:
[----:B------:R-:W-:Y:S01]  /*0000*/  LDC R1, c[0x0][0x28] ;  /* 0x00000a00ff017b82 */ /* 0x000fe20000000800 */
[----:B------:R-:W-:-:S07]  /*0010*/  ULDC UR6, c[0x0][0x4] ;  /* 0x0000010000067ab9 */ /* 0x000fce0000000800 */
[----:B------:R-:W0:Y:S01]  /*0020*/  LDC R0, c[0x0][RZ] ;  /* 0x00000000ff007b82 */ /* 0x000e220000000800 */
[----:B------:R-:W-:Y:S01]  /*0030*/  ULDC UR7, c[0x0][0x8] ;  /* 0x0000020000077ab9 */ /* 0x000fe20000000800 */
[----:B------:R-:W1:Y:S01]  /*0040*/  S2R R15, SR_TID.Z ;  /* 0x00000000000f7919 */ /* 0x000e620000002300 */
[----:B------:R-:W-:Y:S01]  /*0050*/  ULDC UR9, c[0x0][0x23c] ;  /* 0x00008f0000097ab9 */ /* 0x000fe20000000800 */
[----:B------:R-:W-:Y:S01]  /*0060*/  BSSY B0, `(.L_x_594) ;  /* 0x0000025000007945 */ /* 0x000fe20003800000 */
[----:B------:R-:W1:Y:S03]  /*0070*/  S2R R10, SR_TID.Y ;  /* 0x00000000000a7919 */ /* 0x000e660000002200 */
[----:B------:R-:W2:Y:S01]  /*0080*/  LDC R12, c[0x0][0x220] ;  /* 0x00008800ff0c7b82 */ /* 0x000ea20000000800 */
[----:B------:R-:W3:Y:S07]  /*0090*/  S2R R11, SR_TID.X ;  /* 0x00000000000b7919 */ /* 0x000eee0000002100 */
[----:B------:R-:W4:Y:S08]  /*00a0*/  LDC R13, c[0x0][0x14] ;  /* 0x00000500ff0d7b82 */ /* 0x000f300000000800 */
[----:B------:R-:W5:Y:S01]  /*00b0*/  LDC R14, c[0x0][0x10] ;  /* 0x00000400ff0e7b82 */ /* 0x000f620000000800 */
[----:B0-----:R-:W-:-:S04]  /*00c0*/  IMAD R6, R0, UR6, RZ ;  /* 0x0000000600067c24 */ /* 0x001fc8000f8e02ff */
[----:B------:R-:W-:Y:S01]  /*00d0*/  IMAD R8, R6, UR7, RZ ;  /* 0x0000000706087c24 */ /* 0x000fe2000f8e02ff */
[----:B--2---:R-:W0:Y:S01]  /*00e0*/  I2F.U32.RP R2, R12 ;  /* 0x0000000c00027306 */ /* 0x004e220000209000 */
[----:B-1----:R-:W-:-:S07]  /*00f0*/  IMAD R7, R15, UR6, R10 ;  /* 0x000000060f077c24 */ /* 0x002fce000f8e020a */
[----:B----4-:R-:W1:Y:S01]  /*0100*/  I2F.U32.RP R17, R13 ;  /* 0x0000000d00117306 */ /* 0x010e620000209000 */
[----:B------:R-:W-:-:S05]  /*0110*/  IMAD R16, R7, R0, RZ ;  /* 0x0000000007107224 */ /* 0x000fca00078e02ff */
[----:B---3--:R-:W-:Y:S02]  /*0120*/  IADD3 R6, R16, R11, RZ ;  /* 0x0000000b10067210 */ /* 0x008fe40007ffe0ff */
[----:B-----5:R-:W2:Y:S08]  /*0130*/  I2F.U32.RP R18, R14 ;  /* 0x0000000e00127306 */ /* 0x020eb00000209000 */
[----:B0-----:R-:W0:Y:S08]  /*0140*/  MUFU.RCP R2, R2 ;  /* 0x0000000200027308 */ /* 0x001e300000001000 */
[----:B-1----:R-:W1:Y:S08]  /*0150*/  MUFU.RCP R17, R17 ;  /* 0x0000001100117308 */ /* 0x002e700000001000 */
[----:B--2---:R-:W2:Y:S01]  /*0160*/  MUFU.RCP R18, R18 ;  /* 0x0000001200127308 */ /* 0x004ea20000001000 */
[----:B0-----:R-:W-:-:S02]  /*0170*/  VIADD R4, R2, 0xffffffe ;  /* 0x0ffffffe02047836 */ /* 0x001fc40000000000 */
[----:B------:R-:W0:Y:S05]  /*0180*/  LDC.64 R2, c[0x0][0x230] ;  /* 0x00008c00ff027b82 */ /* 0x000e2a0000000a00 */
[----:B------:R-:W-:Y:S01]  /*0190*/  F2I.FTZ.U32.TRUNC.NTZ R5, R4 ;  /* 0x0000000400057305 */ /* 0x000fe2000021f000 */
[----:B-1----:R-:W-:Y:S02]  /*01a0*/  VIADD R9, R17, 0xffffffe ;  /* 0x0ffffffe11097836 */ /* 0x002fe40000000000 */
[----:B------:R-:W-:-:S05]  /*01b0*/  IMAD R17, R8, UR9, RZ ;  /* 0x0000000908117c24 */ /* 0x000fca000f8e02ff */
[----:B------:R-:W1:Y:S01]  /*01c0*/  F2I.FTZ.U32.TRUNC.NTZ R9, R9 ;  /* 0x0000000900097305 */ /* 0x000e62000021f000 */
[----:B--2---:R-:W-:Y:S01]  /*01d0*/  VIADD R18, R18, 0xffffffe ;  /* 0x0ffffffe12127836 */ /* 0x004fe20000000000 */
[----:B------:R-:W-:-:S06]  /*01e0*/  ISETP.GE.U32.AND P0, PT, R6, R17, PT ;  /* 0x000000110600720c */ /* 0x000fcc0003f06070 */
[----:B------:R2:W3:Y:S01]  /*01f0*/  F2I.FTZ.U32.TRUNC.NTZ R7, R18 ;  /* 0x0000001200077305 */ /* 0x0004e2000021f000 */
[----:B-1----:R-:W-:-:S06]  /*0200*/  IMAD.MOV R21, RZ, RZ, -R9 ;  /* 0x000000ffff157224 */ /* 0x002fcc00078e0a09 */
[----:B------:R-:W-:Y:S05]  /*0210*/  @P0 BRA `(.L_x_595) ;  /* 0x0000000000240947 */ /* 0x000fea0003800000 */
[----:B------:R-:W1:Y:S01]  /*0220*/  S2R R20, SR_CgaCtaId ;  /* 0x0000000000147919 */ /* 0x000e620000008800 */
[----:B------:R-:W-:Y:S01]  /*0230*/  MOV R19, 0x400 ;  /* 0x0000040000137802 */ /* 0x000fe20000000f00 */
[----:B--2---:R-:W-:-:S03]  /*0240*/  IMAD.MOV.U32 R18, RZ, RZ, R6 ;  /* 0x000000ffff127224 */ /* 0x004fc600078e0006 */
[----:B-1----:R-:W-:-:S07]  /*0250*/  LEA R19, R20, R19, 0x18 ;  /* 0x0000001314137211 */ /* 0x002fce00078ec0ff */
.L_x_596:
[----:B------:R-:W-:Y:S01]  /*0260*/  IMAD R20, R18, 0x4, R19 ;  /* 0x0000000412147824 */ /* 0x000fe200078e0213 */
[----:B------:R-:W-:-:S04]  /*0270*/  IADD3 R18, R8, R18, RZ ;  /* 0x0000001208127210 */ /* 0x000fc80007ffe0ff */
[----:B------:R1:W-:Y:S01]  /*0280*/  STS [R20], RZ ;  /* 0x000000ff14007388 */ /* 0x0003e20000000800 */
[----:B------:R-:W-:-:S13]  /*0290*/  ISETP.GE.U32.AND P0, PT, R18, R17, PT ;  /* 0x000000111200720c */ /* 0x000fda0003f06070 */
[----:B-1----:R-:W-:Y:S05]  /*02a0*/  @!P0 BRA `(.L_x_596) ;  /* 0xfffffffc00ec8947 */ /* 0x002fea000383ffff */
.L_x_595:
[----:B------:R-:W-:Y:S05]  /*02b0*/  BSYNC B0 ;  /* 0x0000000000007941 */ /* 0x000fea0003800000 */
.L_x_594:
[----:B------:R-:W-:Y:S01]  /*02c0*/  IMAD.MOV.U32 R4, RZ, RZ, R21 ;  /* 0x000000ffff047224 */ /* 0x000fe200078e0015 */
[----:B------:R-:W1:Y:S01]  /*02d0*/  S2UR UR4, SR_CTAID.X ;  /* 0x00000000000479c3 */ /* 0x000e620000002500 */
[----:B------:R-:W-:Y:S01]  /*02e0*/  IMAD.MOV.U32 R8, RZ, RZ, RZ ;  /* 0x000000ffff087224 */ /* 0x000fe200078e00ff */
[----:B0-2---:R-:W-:Y:S01]  /*02f0*/  IADD3 R18, R13, -0x1, R2 ;  /* 0xffffffff0d127810 */ /* 0x005fe20007ffe002 */
[----:B------:R-:W-:Y:S01]  /*0300*/  IMAD R17, R4, R13, RZ ;  /* 0x0000000d04117224 */ /* 0x000fe200078e02ff */
[----:B------:R-:W-:Y:S01]  /*0310*/  HFMA2.MMA R6, -RZ, RZ, 0, 0 ;  /* 0x00000000ff067435 */ /* 0x000fe200000001ff */
[----:B------:R-:W-:-:S03]  /*0320*/  IMAD.MOV R4, RZ, RZ, -R5 ;  /* 0x000000ffff047224 */ /* 0x000fc600078e0a05 */
[----:B------:R-:W-:Y:S01]  /*0330*/  BAR.SYNC.DEFER_BLOCKING 0x0 ;  /* 0x0000000000007b1d */ /* 0x000fe20000010000 */
[----:B------:R-:W-:Y:S01]  /*0340*/  IMAD.HI.U32 R9, R9, R17, R8 ;  /* 0x0000001109097227 */ /* 0x000fe200078e0008 */
[----:B------:R-:W-:Y:S02]  /*0350*/  ISETP.NE.U32.AND P4, PT, R13, RZ, PT ;  /* 0x000000ff0d00720c */ /* 0x000fe40003f85070 */
[----:B------:R-:W-:Y:S01]  /*0360*/  MOV R17, R4 ;  /* 0x0000000400117202 */ /* 0x000fe20000000f00 */
[----:B------:R-:W-:-:S03]  /*0370*/  IMAD.MOV.U32 R4, RZ, RZ, RZ ;  /* 0x000000ffff047224 */ /* 0x000fc600078e00ff */
[----:B------:R-:W0:Y:S01]  /*0380*/  S2UR UR5, SR_CTAID.Z ;  /* 0x00000000000579c3 */ /* 0x000e220000002700 */
[----:B------:R-:W-:-:S04]  /*0390*/  IMAD.HI.U32 R9, R9, R18, RZ ;  /* 0x0000001209097227 */ /* 0x000fc800078e00ff */
[----:B------:R-:W-:Y:S02]  /*03a0*/  IMAD R17, R17, R12, RZ ;  /* 0x0000000c11117224 */ /* 0x000fe400078e02ff */
[----:B---3--:R-:W-:Y:S01]  /*03b0*/  IMAD.MOV R19, RZ, RZ, -R7 ;  /* 0x000000ffff137224 */ /* 0x008fe200078e0a07 */
[----:B------:R-:W2:Y:S01]  /*03c0*/  S2UR UR8, SR_CTAID.Y ;  /* 0x00000000000879c3 */ /* 0x000ea20000002600 */
[----:B------:R-:W-:-:S04]  /*03d0*/  IMAD.HI.U32 R4, R5, R17, R4 ;  /* 0x0000001105047227 */ /* 0x000fc800078e0004 */
[----:B------:R-:W-:Y:S02]  /*03e0*/  IMAD.MOV R5, RZ, RZ, -R9 ;  /* 0x000000ffff057224 */ /* 0x000fe400078e0a09 */
[----:B------:R-:W-:Y:S02]  /*03f0*/  IMAD R17, R19, R14, RZ ;  /* 0x0000000e13117224 */ /* 0x000fe400078e02ff */
[----:B------:R-:W-:Y:S02]  /*0400*/  IMAD R18, R13, R5, R18 ;  /* 0x000000050d127224 */ /* 0x000fe400078e0212 */
[----:B-1----:R-:W-:-:S03]  /*0410*/  IMAD.HI.U32 R8, R4, UR4, RZ ;  /* 0x0000000404087c27 */ /* 0x002fc6000f8e00ff */
[----:B------:R-:W-:Y:S01]  /*0420*/  ISETP.GE.U32.AND P1, PT, R18, R13, PT ;  /* 0x0000000d1200720c */ /* 0x000fe20003f26070 */
[----:B------:R-:W-:Y:S01]  /*0430*/  IMAD.HI.U32 R6, R7, R17, R6 ;  /* 0x0000001107067227 */ /* 0x000fe200078e0006 */
[----:B------:R-:W-:-:S03]  /*0440*/  IADD3 R7, R14, -0x1, R3 ;  /* 0xffffffff0e077810 */ /* 0x000fc60007ffe003 */
[----:B------:R-:W-:Y:S02]  /*0450*/  IMAD.MOV R5, RZ, RZ, -R8 ;  /* 0x000000ffff057224 */ /* 0x000fe400078e0a08 */
[----:B------:R-:W-:-:S04]  /*0460*/  IMAD.HI.U32 R17, R6, R7, RZ ;  /* 0x0000000706117227 */ /* 0x000fc800078e00ff */
[----:B------:R-:W-:Y:S02]  /*0470*/  IMAD R5, R12, R5, UR4 ;  /* 0x000000040c057e24 */ /* 0x000fe4000f8e0205 */
[----:B------:R-:W-:Y:S01]  /*0480*/  IMAD.MOV R4, RZ, RZ, -R17 ;  /* 0x000000ffff047224 */ /* 0x000fe200078e0a11 */
[-C--:B------:R-:W-:Y:S01]  /*0490*/  @P1 IADD3 R18, R18, -R13.reuse, RZ ;  /* 0x8000000d12121210 */ /* 0x080fe20007ffe0ff */
[----:B------:R-:W-:Y:S01]  /*04a0*/  @P1 VIADD R9, R9, 0x1 ;  /* 0x0000000109091836 */ /* 0x000fe20000000000 */
[----:B------:R-:W-:Y:S01]  /*04b0*/  ISETP.GE.U32.AND P3, PT, R5, R12, PT ;  /* 0x0000000c0500720c */ /* 0x000fe20003f66070 */
[----:B------:R-:W-:Y:S01]  /*04c0*/  IMAD R7, R14, R4, R7 ;  /* 0x000000040e077224 */ /* 0x000fe200078e0207 */
[----:B------:R-:W-:Y:S02]  /*04d0*/  ISETP.GE.U32.AND P5, PT, R18, R13, PT ;  /* 0x0000000d1200720c */ /* 0x000fe40003fa6070 */
[----:B------:R-:W-:Y:S02]  /*04e0*/  ISETP.NE.U32.AND P1, PT, R12, RZ, PT ;  /* 0x000000ff0c00720c */ /* 0x000fe40003f25070 */
[----:B------:R-:W-:-:S07]  /*04f0*/  ISETP.GE.U32.AND P2, PT, R7, R14, PT ;  /* 0x0000000e0700720c */ /* 0x000fce0003f46070 */
[----:B------:R-:W-:Y:S02]  /*0500*/  @P3 IMAD.IADD R5, R5, 0x1, -R12 ;  /* 0x0000000105053824 */ /* 0x000fe400078e0a0c */
[----:B------:R-:W-:Y:S01]  /*0510*/  @P5 VIADD R9, R9, 0x1 ;  /* 0x0000000109095836 */ /* 0x000fe20000000000 */
[----:B------:R-:W-:Y:S01]  /*0520*/  @!P4 LOP3.LUT R9, RZ, R13, RZ, 0x33, !PT ;  /* 0x0000000dff09c212 */ /* 0x000fe200078e33ff */
[----:B------:R-:W-:Y:S01]  /*0530*/  @P3 VIADD R8, R8, 0x1 ;  /* 0x0000000108083836 */ /* 0x000fe20000000000 */
[----:B------:R-:W-:Y:S01]  /*0540*/  ISETP.GE.U32.AND P0, PT, R5, R12, PT ;  /* 0x0000000c0500720c */ /* 0x000fe20003f06070 */
[----:B------:R-:W-:Y:S01]  /*0550*/  @P2 VIADD R17, R17, 0x1 ;  /* 0x0000000111112836 */ /* 0x000fe20000000000 */
[-C--:B------:R-:W-:Y:S01]  /*0560*/  @P2 IADD3 R7, R7, -R14.reuse, RZ ;  /* 0x8000000e07072210 */ /* 0x080fe20007ffe0ff */
[----:B0-----:R-:W-:Y:S01]  /*0570*/  IMAD R13, R9, UR5, R15 ;  /* 0x00000005090d7c24 */ /* 0x001fe2000f8e020f */
[----:B------:R-:W-:Y:S02]  /*0580*/  ISETP.NE.U32.AND P3, PT, R14, RZ, PT ;  /* 0x000000ff0e00720c */ /* 0x000fe40003f65070 */
[----:B------:R-:W-:-:S02]  /*0590*/  ISETP.GE.U32.AND P5, PT, R7, R14, PT ;  /* 0x0000000e0700720c */ /* 0x000fc40003fa6070 */
[----:B------:R-:W-:-:S05]  /*05a0*/  VIADDMNMX R4, R13, R9, R2, PT ;  /* 0x000000090d047246 */ /* 0x000fca0003800102 */
[----:B------:R-:W-:Y:S02]  /*05b0*/  @P0 IADD3 R8, R8, 0x1, RZ ;  /* 0x0000000108080810 */ /* 0x000fe40007ffe0ff */
[----:B------:R-:W-:Y:S02]  /*05c0*/  ISETP.GE.AND P0, PT, R13, R4, PT ;  /* 0x000000040d00720c */ /* 0x000fe40003f06270 */
[----:B------:R-:W-:Y:S02]  /*05d0*/  @!P1 LOP3.LUT R8, RZ, R12, RZ, 0x33, !PT ;  /* 0x0000000cff089212 */ /* 0x000fe400078e33ff */
[----:B------:R-:W-:Y:S01]  /*05e0*/  @P5 VIADD R17, R17, 0x1 ;  /* 0x0000000111115836 */ /* 0x000fe20000000000 */
[----:B------:R-:W-:Y:S02]  /*05f0*/  @!P3 LOP3.LUT R17, RZ, R14, RZ, 0x33, !PT ;  /* 0x0000000eff11b212 */ /* 0x000fe400078e33ff */
[----:B------:R-:W-:-:S03]  /*0600*/  IADD3 R5, -R8, RZ, RZ ;  /* 0x000000ff08057210 */ /* 0x000fc60007ffe1ff */
[----:B--2---:R-:W-:Y:S02]  /*0610*/  IMAD R6, R17, UR8, R10 ;  /* 0x0000000811067c24 */ /* 0x004fe4000f8e020a */
[----:B------:R-:W-:Y:S01]  /*0620*/  IMAD R5, R12, R5, UR4 ;  /* 0x000000040c057e24 */ /* 0x000fe2000f8e0205 */
[----:B------:R-:W-:Y:S06]  /*0630*/  @P0 EXIT ;  /* 0x000000000000094d */ /* 0x000fec0003800000 */
[----:B------:R-:W0:Y:S01]  /*0640*/  S2UR UR5, SR_CgaCtaId ;  /* 0x00000000000579c3 */ /* 0x000e220000008800 */
[----:B------:R-:W-:Y:S01]  /*0650*/  UMOV UR4, 0x400 ;  /* 0x0000040000047882 */ /* 0x000fe20000000000 */
[----:B------:R-:W-:Y:S01]  /*0660*/  IMAD R16, R16, UR9, R11 ;  /* 0x0000000910107c24 */ /* 0x000fe2000f8e020b */
[----:B------:R-:W-:Y:S01]  /*0670*/  VIADDMNMX R7, R6, R17, R3, PT ;  /* 0x0000001106077246 */ /* 0x000fe20003800103 */
[----:B------:R-:W-:Y:S01]  /*0680*/  IMAD R12, R8, R0, R11 ;  /* 0x00000000080c7224 */ /* 0x000fe200078e020b */
[----:B------:R-:W-:Y:S01]  /*0690*/  ULDC.64 UR8, c[0x0][0x208] ;  /* 0x0000820000087ab9 */ /* 0x000fe20000000a00 */
[----:B0-----:R-:W-:-:S06]  /*06a0*/  ULEA UR4, UR5, UR4, 0x18 ;  /* 0x0000000405047291 */ /* 0x001fcc000f8ec03f */
[----:B------:R-:W-:-:S07]  /*06b0*/  LEA R11, R16, UR4, 0x2 ;  /* 0x00000004100b7c11 */ /* 0x000fce000f8e10ff */
.L_x_612:
[----:B0-2---:R-:W0:Y:S01]  /*06c0*/  LDC R2, c[0x0][0x230] ;  /* 0x00008c00ff027b82 */ /* 0x005e220000000800 */
[----:B------:R-:W-:Y:S01]  /*06d0*/  ULDC UR4, c[0x0][0x228] ;  /* 0x00008a0000047ab9 */ /* 0x000fe20000000800 */
[----:B------:R-:W-:Y:S01]  /*06e0*/  BSSY B0, `(.L_x_597) ;  /* 0x00000bf000007945 */ /* 0x000fe20003800000 */
[----:B------:R-:W-:Y:S01]  /*06f0*/  IMAD R19, R13, UR4, RZ ;  /* 0x000000040d137c24 */ /* 0x000fe2000f8e02ff */
[----:B0-----:R-:W-:-:S04]  /*0700*/  IABS R3, R2 ;  /* 0x0000000200037213 */ /* 0x001fc80000000000 */
[----:B------:R-:W-:Y:S01]  /*0710*/  IADD3 R14, R2, UR4, R19 ;  /* 0x00000004020e7c10 */ /* 0x000fe2000fffe013 */
[----:B------:R-:W0:Y:S03]  /*0720*/  I2F.RP R10, R3 ;  /* 0x00000003000a7306 */ /* 0x000e260000209400 */
[----:B------:R-:W-:Y:S02]  /*0730*/  IADD3 R15, R14, -0x1, RZ ;  /* 0xffffffff0e0f7810 */ /* 0x000fe40007ffe0ff */
[----:B------:R-:W-:-:S03]  /*0740*/  IABS R14, R19 ;  /* 0x00000013000e7213 */ /* 0x000fc60000000000 */
        /* <DEDUP_REMOVED lines=24> */
[----:B------:R-:W-:-:S04]  /*08d0*/  LOP3.LUT R3, R19, R2, RZ, 0x3c, !PT ;  /* 0x0000000213037212 */ /* 0x000fc800078e3cff */
[----:B------:R-:W-:-:S05]  /*08e0*/  ISETP.GE.AND P0, PT, R3, RZ, PT ;  /* 0x000000ff0300720c */ /* 0x000fca0003f06270 */
[----:B------:R-:W-:Y:S01]  /*08f0*/  @P2 VIADD R9, R9, 0x1 ;  /* 0x0000000109092836 */ /* 0x000fe20000000000 */
[----:B------:R-:W-:Y:S02]  /*0900*/  ISETP.NE.AND P2, PT, R2, RZ, PT ;  /* 0x000000ff0200720c */ /* 0x000fe40003f45270 */
[----:B------:R-:W-:Y:S02]  /*0910*/  @P3 IADD3 R10, R10, 0x1, RZ ;  /* 0x000000010a0a3810 */ /* 0x000fe40007ffe0ff */
[----:B------:R-:W-:Y:S02]  /*0920*/  ISETP.GE.AND P3, PT, R6, R7, PT ;  /* 0x000000070600720c */ /* 0x000fe40003f66270 */
[----:B------:R-:W-:Y:S01]  /*0930*/  LOP3.LUT R2, RZ, R2, RZ, 0x33, !PT ;  /* 0x00000002ff027212 */ /* 0x000fe200078e33ff */
[----:B------:R-:W-:Y:S02]  /*0940*/  IMAD.MOV.U32 R3, RZ, RZ, R10 ;  /* 0x000000ffff037224 */ /* 0x000fe400078e000a */
[----:B------:R-:W-:-:S03]  /*0950*/  @!P0 IMAD.MOV R9, RZ, RZ, -R9 ;  /* 0x000000ffff098224 */ /* 0x000fc600078e0a09 */
[----:B------:R-:W-:Y:S02]  /*0960*/  @!P1 IADD3 R3, -R3, RZ, RZ ;  /* 0x000000ff03039210 */ /* 0x000fe40007ffe1ff */
[C---:B------:R-:W-:Y:S02]  /*0970*/  SEL R10, R2.reuse, R9, !P2 ;  /* 0x00000009020a7207 */ /* 0x040fe40005000000 */
[----:B------:R-:W-:Y:S01]  /*0980*/  SEL R9, R2, R3, !P2 ;  /* 0x0000000302097207 */ /* 0x000fe20005000000 */
[----:B------:R-:W-:Y:S06]  /*0990*/  @P3 BRA `(.L_x_598) ;  /* 0x00000008004c3947 */ /* 0x000fec0003800000 */
[----:B------:R-:W-:-:S07]  /*09a0*/  IMAD.MOV.U32 R8, RZ, RZ, R6 ;  /* 0x000000ffff087224 */ /* 0x000fce00078e0006 */
.L_x_611:
[----:B0-----:R-:W0:Y:S01]  /*09b0*/  LDC R14, c[0x0][0x234] ;  /* 0x00008d00ff0e7b82 */ /* 0x001e220000000800 */
[----:B------:R-:W-:Y:S01]  /*09c0*/  ULDC UR4, c[0x0][0x22c] ;  /* 0x00008b0000047ab9 */ /* 0x000fe20000000800 */
[----:B------:R-:W-:Y:S01]  /*09d0*/  BSSY B1, `(.L_x_599) ;  /* 0x0000063000017945 */ /* 0x000fe20003800000 */
[----:B------:R-:W-:Y:S01]  /*09e0*/  IMAD R17, R8, UR4, RZ ;  /* 0x0000000408117c24 */ /* 0x000fe2000f8e02ff */
[----:B0-----:R-:W-:-:S04]  /*09f0*/  IABS R15, R14 ;  /* 0x0000000e000f7213 */ /* 0x001fc80000000000 */
[----:B------:R-:W-:Y:S01]  /*0a00*/  IADD3 R19, R14, UR4, R17 ;  /* 0x000000040e137c10 */ /* 0x000fe2000fffe011 */
[----:B------:R-:W0:Y:S04]  /*0a10*/  I2F.RP R16, R15 ;  /* 0x0000000f00107306 */ /* 0x000e280000209400 */
[----:B------:R-:W-:-:S05]  /*0a20*/  VIADD R19, R19, 0xffffffff ;  /* 0xffffffff13137836 */ /* 0x000fca0000000000 */
[----:B--2---:R-:W-:Y:S02]  /*0a30*/  IABS R20, R19 ;  /* 0x0000001300147213 */ /* 0x004fe40000000000 */
        /* <DEDUP_REMOVED lines=27> */
[----:B------:R-:W-:Y:S02]  /*0bf0*/  @P2 IADD3 R3, R3, 0x1, RZ ;  /* 0x0000000103032810 */ /* 0x000fe40007ffe0ff */
[----:B------:R-:W-:Y:S01]  /*0c00*/  @P3 VIADD R16, R16, 0x1 ;  /* 0x0000000110103836 */ /* 0x000fe20000000000 */
[----:B------:R-:W-:Y:S02]  /*0c10*/  ISETP.NE.AND P2, PT, R14, RZ, PT ;  /* 0x000000ff0e00720c */ /* 0x000fe40003f45270 */
[----:B------:R-:W-:Y:S01]  /*0c20*/  @!P0 IMAD.MOV R3, RZ, RZ, -R3 ;  /* 0x000000ffff038224 */ /* 0x000fe200078e0a03 */
[C---:B------:R-:W-:Y:S02]  /*0c30*/  ISETP.GT.AND P0, PT, R9.reuse, R10, PT ;  /* 0x0000000a0900720c */ /* 0x040fe40003f04270 */
[----:B------:R-:W-:Y:S02]  /*0c40*/  @!P1 IADD3 R16, -R16, RZ, RZ ;  /* 0x000000ff10109210 */ /* 0x000fe40007ffe1ff */
[C---:B------:R-:W-:Y:S01]  /*0c50*/  SEL R14, R2.reuse, R3, !P2 ;  /* 0x00000003020e7207 */ /* 0x040fe20005000000 */
[----:B------:R-:W-:Y:S01]  /*0c60*/  IMAD.IADD R3, R9, 0x1, -R10 ;  /* 0x0000000109037824 */ /* 0x000fe200078e0a0a */
[----:B------:R-:W-:-:S05]  /*0c70*/  SEL R15, R2, R16, !P2 ;  /* 0x00000010020f7207 */ /* 0x000fca0005000000 */
[----:B------:R-:W-:-:S04]  /*0c80*/  IMAD.IADD R2, R15, 0x1, -R14 ;  /* 0x000000010f027824 */ /* 0x000fc800078e0a0e */
[----:B------:R-:W-:-:S05]  /*0c90*/  IMAD R2, R2, R3, RZ ;  /* 0x0000000302027224 */ /* 0x000fca00078e02ff */
[----:B------:R-:W-:-:S06]  /*0ca0*/  I2FP.F32.S32 R2, R2 ;  /* 0x0000000200027245 */ /* 0x000fcc0000201400 */
[----:B------:R-:W0:Y:S02]  /*0cb0*/  F2F.BF16.F32 R2, R2 ;  /* 0x0000000200027304 */ /* 0x000e240000202000 */
[----:B0-----:R-:W-:-:S06]  /*0cc0*/  SHF.L.U32 R3, R2, 0x10, RZ ;  /* 0x0000001002037819 */ /* 0x001fcc00000006ff */
[----:B------:R-:W0:Y:S02]  /*0cd0*/  MUFU.RCP R3, R3 ;  /* 0x0000000300037308 */ /* 0x000e240000001000 */
[----:B0-----:R-:W-:-:S06]  /*0ce0*/  FADD.FTZ R16, R3, -RZ ;  /* 0x800000ff03107221 */ /* 0x001fcc0000010000 */
[----:B------:R-:W0:Y:S01]  /*0cf0*/  F2F.BF16.F32 R16, R16 ;  /* 0x0000001000107304 */ /* 0x000e220000202000 */
[----:B------:R-:W-:Y:S05]  /*0d00*/  @!P0 BRA `(.L_x_600) ;  /* 0x0000000000bc8947 */ /* 0x000fea0003800000 */
[----:B------:R-:W-:-:S07]  /*0d10*/  IMAD.MOV.U32 R18, RZ, RZ, R10 ;  /* 0x000000ffff127224 */ /* 0x000fce00078e000a */
.L_x_607:
[----:B------:R-:W-:Y:S01]  /*0d20*/  ISETP.GT.AND P0, PT, R15, R14, PT ;  /* 0x0000000e0f00720c */ /* 0x000fe20003f04270 */
[----:B------:R-:W-:-:S12]  /*0d30*/  BSSY B2, `(.L_x_601) ;  /* 0x0000029000027945 */ /* 0x000fd80003800000 */
[----:B------:R-:W-:Y:S05]  /*0d40*/  @!P0 BRA `(.L_x_602) ;  /* 0x00000000009c8947 */ /* 0x000fea0003800000 */
[----:B------:R-:W-:Y:S01]  /*0d50*/  ULDC UR5, c[0x0][0x240] ;  /* 0x0000900000057ab9 */ /* 0x000fe20000000800 */
[----:B------:R-:W-:Y:S01]  /*0d60*/  ULDC UR4, c[0x0][0x248] ;  /* 0x0000920000047ab9 */ /* 0x000fe20000000800 */
[----:B------:R-:W-:Y:S02]  /*0d70*/  IMAD R3, R5, UR5, RZ ;  /* 0x0000000505037c24 */ /* 0x000fe4000f8e02ff */
[----:B------:R-:W-:Y:S02]  /*0d80*/  IMAD R2, R18, UR4, RZ ;  /* 0x0000000412027c24 */ /* 0x000fe4000f8e02ff */
[----:B------:R-:W-:-:S03]  /*0d90*/  IMAD.MOV.U32 R20, RZ, RZ, R14 ;  /* 0x000000ffff147224 */ /* 0x000fc600078e000e */
[----:B------:R-:W-:Y:S02]  /*0da0*/  IADD3 R17, P0, R3, R2, RZ ;  /* 0x0000000203117210 */ /* 0x000fe40007f1e0ff */
[----:B------:R-:W-:-:S04]  /*0db0*/  SHF.R.S32.HI R19, RZ, 0x1f, R2 ;  /* 0x0000001fff137819 */ /* 0x000fc80000011402 */
[----:B------:R-:W-:-:S07]  /*0dc0*/  LEA.HI.X.SX32 R19, R3, R19, 0x1, P0 ;  /* 0x0000001303137211 */ /* 0x000fce00000f0eff */
.L_x_606:
[----:B------:R-:W1:Y:S01]  /*0dd0*/  LDC R21, c[0x0][0x224] ;  /* 0x00008900ff157b82 */ /* 0x000e620000000800 */
[----:B------:R-:W-:Y:S01]  /*0de0*/  BSSY B3, `(.L_x_603) ;  /* 0x000001a000037945 */ /* 0x000fe20003800000 */
[----:B-1----:R-:W-:-:S13]  /*0df0*/  ISETP.GE.AND P0, PT, R12, R21, PT ;  /* 0x000000150c00720c */ /* 0x002fda0003f06270 */
[----:B------:R-:W-:Y:S05]  /*0e00*/  @P0 BRA `(.L_x_604) ;  /* 0x00000000005c0947 */ /* 0x000fea0003800000 */
[----:B------:R-:W-:Y:S01]  /*0e10*/  ULDC UR4, c[0x0][0x24c] ;  /* 0x0000930000047ab9 */ /* 0x000fe20000000800 */
[----:B------:R-:W-:Y:S01]  /*0e20*/  MOV R23, R11 ;  /* 0x0000000b00177202 */ /* 0x000fe20000000f00 */
[----:B------:R-:W-:Y:S02]  /*0e30*/  IMAD R2, R20, UR4, RZ ;  /* 0x0000000414027c24 */ /* 0x000fe4000f8e02ff */
[----:B------:R-:W-:-:S03]  /*0e40*/  IMAD.MOV.U32 R24, RZ, RZ, R12 ;  /* 0x000000ffff187224 */ /* 0x000fc600078e000c */
[----:B------:R-:W-:-:S04]  /*0e50*/  IADD3 R22, P0, R2, R17, RZ ;  /* 0x0000001102167210 */ /* 0x000fc80007f1e0ff */
[----:B------:R-:W-:-:S09]  /*0e60*/  LEA.HI.X.SX32 R25, R2, R19, 0x1, P0 ;  /* 0x0000001302197211 */ /* 0x000fd200000f0eff */
.L_x_605:
[----:B------:R-:W-:Y:S01]  /*0e70*/  ULDC UR4, c[0x0][0x244] ;  /* 0x0000910000047ab9 */ /* 0x000fe20000000800 */
[----:B------:R-:W1:Y:S01]  /*0e80*/  LDS R27, [R23] ;  /* 0x00000000171b7984 */ /* 0x000e620000000800 */
[----:B------:R-:W-:Y:S01]  /*0e90*/  IMAD R2, R24, UR4, RZ ;  /* 0x0000000418027c24 */ /* 0x000fe2000f8e02ff */
[----:B------:R-:W-:-:S04]  /*0ea0*/  ULDC.64 UR4, c[0x0][0x210] ;  /* 0x0000840000047ab9 */ /* 0x000fc80000000a00 */
[----:B------:R-:W-:-:S04]  /*0eb0*/  IADD3 R3, P0, R2, R22, RZ ;  /* 0x0000001602037210 */ /* 0x000fc80007f1e0ff */
[----:B------:R-:W-:Y:S02]  /*0ec0*/  LEA.HI.X.SX32 R26, R2, R25, 0x1, P0 ;  /* 0x00000019021a7211 */ /* 0x000fe400000f0eff */
[----:B------:R-:W-:Y:S01]  /*0ed0*/  LEA R2, P0, R3, UR4, 0x1 ;  /* 0x0000000403027c11 */ /* 0x000fe2000f8008ff */
[----:B------:R-:W-:-:S03]  /*0ee0*/  ULDC UR4, c[0x0][0x238] ;  /* 0x00008e0000047ab9 */ /* 0x000fc60000000800 */
[----:B------:R-:W-:-:S05]  /*0ef0*/  LEA.HI.X R3, R3, UR5, R26, 0x1, P0 ;  /* 0x0000000503037c11 */ /* 0x000fca00080f0c1a */
[----:B------:R-:W2:Y:S01]  /*0f00*/  LDG.E.U16.CONSTANT R2, desc[UR8][R2.64] ;  /* 0x0000000802027981 */ /* 0x000ea2000c1e9500 */
[----:B------:R-:W-:-:S05]  /*0f10*/  IMAD R24, R0, UR4, R24 ;  /* 0x0000000400187c24 */ /* 0x000fca000f8e0218 */
[----:B------:R-:W-:Y:S01]  /*0f20*/  ISETP.GE.AND P0, PT, R24, R21, PT ;  /* 0x000000151800720c */ /* 0x000fe20003f06270 */
[----:B--2---:R-:W-:-:S04]  /*0f30*/  IMAD.U32 R26, R2, 0x10000, RZ ;  /* 0x00010000021a7824 */ /* 0x004fc800078e00ff */
[----:B-1----:R-:W-:-:S05]  /*0f40*/  FADD.FTZ R26, R26, R27 ;  /* 0x0000001b1a1a7221 */ /* 0x002fca0000010000 */
[----:B------:R1:W-:Y:S02]  /*0f50*/  STS [R23], R26 ;  /* 0x0000001a17007388 */ /* 0x0003e40000000800 */
[----:B-1----:R-:W-:Y:S01]  /*0f60*/  LEA R23, R0, R23, 0x2 ;  /* 0x0000001700177211 */ /* 0x002fe200078e10ff */
[----:B------:R-:W-:Y:S06]  /*0f70*/  @!P0 BRA `(.L_x_605) ;  /* 0xfffffffc00bc8947 */ /* 0x000fec000383ffff */
.L_x_604:
[----:B------:R-:W-:Y:S05]  /*0f80*/  BSYNC B3 ;  /* 0x0000000000037941 */ /* 0x000fea0003800000 */
.L_x_603:
[----:B------:R-:W-:-:S05]  /*0f90*/  VIADD R20, R20, 0x1 ;  /* 0x0000000114147836 */ /* 0x000fca0000000000 */
[----:B------:R-:W-:-:S13]  /*0fa0*/  ISETP.GE.AND P0, PT, R20, R15, PT ;  /* 0x0000000f1400720c */ /* 0x000fda0003f06270 */
[----:B------:R-:W-:Y:S05]  /*0fb0*/  @!P0 BRA `(.L_x_606) ;  /* 0xfffffffc00848947 */ /* 0x000fea000383ffff */
.L_x_602:
[----:B------:R-:W-:Y:S05]  /*0fc0*/  BSYNC B2 ;  /* 0x0000000000027941 */ /* 0x000fea0003800000 */
.L_x_601:
[----:B------:R-:W-:-:S05]  /*0fd0*/  VIADD R18, R18, 0x1 ;  /* 0x0000000112127836 */ /* 0x000fca0000000000 */
[----:B------:R-:W-:-:S13]  /*0fe0*/  ISETP.GE.AND P0, PT, R18, R9, PT ;  /* 0x000000091200720c */ /* 0x000fda0003f06270 */
[----:B------:R-:W-:Y:S05]  /*0ff0*/  @!P0 BRA `(.L_x_607) ;  /* 0xfffffffc00488947 */ /* 0x000fea000383ffff */
.L_x_600:
[----:B------:R-:W-:Y:S05]  /*1000*/  BSYNC B1 ;  /* 0x0000000000017941 */ /* 0x000fea0003800000 */
.L_x_599:
[----:B------:R-:W1:Y:S01]  /*1010*/  LDC R15, c[0x0][0x224] ;  /* 0x00008900ff0f7b82 */ /* 0x000e620000000800 */
[----:B------:R-:W-:Y:S01]  /*1020*/  BSSY B1, `(.L_x_608) ;  /* 0x0000027000017945 */ /* 0x000fe20003800000 */
[----:B-1----:R-:W-:-:S13]  /*1030*/  ISETP.GE.AND P0, PT, R12, R15, PT ;  /* 0x0000000f0c00720c */ /* 0x002fda0003f06270 */
[----:B------:R-:W-:Y:S05]  /*1040*/  @P0 BRA `(.L_x_609) ;  /* 0x0000000000900947 */ /* 0x000fea0003800000 */
[----:B------:R-:W1:Y:S01]  /*1050*/  S2R R17, SR_TID.X ;  /* 0x0000000000117919 */ /* 0x000e620000002100 */
[----:B------:R-:W-:Y:S01]  /*1060*/  ULDC.64 UR4, c[0x0][0x230] ;  /* 0x00008c0000047ab9 */ /* 0x000fe20000000a00 */
[----:B0-----:R-:W-:Y:S01]  /*1070*/  SHF.L.U32 R16, R16, 0x10, RZ ;  /* 0x0000001010107819 */ /* 0x001fe200000006ff */
[----:B------:R-:W-:Y:S02]  /*1080*/  IMAD R2, R15, UR4, RZ ;  /* 0x000000040f027c24 */ /* 0x000fe4000f8e02ff */
[----:B------:R-:W-:Y:S02]  /*1090*/  IMAD R14, R13, UR5, R8 ;  /* 0x000000050d0e7c24 */ /* 0x000fe4000f8e0208 */
[----:B------:R-:W-:Y:S02]  /*10a0*/  IMAD R2, R2, UR5, RZ ;  /* 0x0000000502027c24 */ /* 0x000fe4000f8e02ff */
[----:B------:R-:W-:Y:S02]  /*10b0*/  IMAD R3, R14, R15, RZ ;  /* 0x0000000f0e037224 */ /* 0x000fe400078e02ff */
[----:B------:R-:W-:-:S02]  /*10c0*/  IMAD R2, R5, R2, RZ ;  /* 0x0000000205027224 */ /* 0x000fc400078e02ff */
[----:B------:R-:W-:-:S03]  /*10d0*/  IMAD.MOV.U32 R19, RZ, RZ, R12 ;  /* 0x000000ffff137224 */ /* 0x000fc600078e000c */
[----:B------:R-:W-:Y:S02]  /*10e0*/  IADD3 R14, P0, R2, R3, RZ ;  /* 0x00000003020e7210 */ /* 0x000fe40007f1e0ff */
[----:B------:R-:W-:-:S04]  /*10f0*/  SHF.R.S32.HI R3, RZ, 0x1f, R3 ;  /* 0x0000001fff037819 */ /* 0x000fc80000011403 */
[----:B------:R-:W-:-:S07]  /*1100*/  LEA.HI.X.SX32 R18, R2, R3, 0x1, P0 ;  /* 0x0000000302127211 */ /* 0x000fce00000f0eff */
.L_x_610:
[----:B--2---:R-:W0:Y:S01]  /*1110*/  S2R R2, SR_TID.Z ;  /* 0x0000000000027919 */ /* 0x004e220000002300 */
[----:B------:R-:W2:Y:S01]  /*1120*/  S2UR UR5, SR_CgaCtaId ;  /* 0x00000000000579c3 */ /* 0x000ea20000008800 */
[----:B------:R-:W-:Y:S01]  /*1130*/  UMOV UR4, 0x400 ;  /* 0x0000040000047882 */ /* 0x000fe20000000000 */
[----:B------:R-:W-:Y:S01]  /*1140*/  ULDC.64 UR10, c[0x0][0x238] ;  /* 0x00008e00000a7ab9 */ /* 0x000fe20000000a00 */
[----:B------:R-:W0:Y:S01]  /*1150*/  S2R R3, SR_TID.Y ;  /* 0x0000000000037919 */ /* 0x000e220000002200 */
[----:B------:R-:W-:-:S04]  /*1160*/  IADD3 R22, P0, R19, R14, RZ ;  /* 0x0000000e13167210 */ /* 0x000fc80007f1e0ff */
[----:B------:R-:W-:Y:S01]  /*1170*/  LEA.HI.X.SX32 R23, R19, R18, 0x1, P0 ;  /* 0x0000001213177211 */ /* 0x000fe200000f0eff */
[----:B------:R-:W-:Y:S01]  /*1180*/  IMAD R19, R0, UR10, R19 ;  /* 0x0000000a00137c24 */ /* 0x000fe2000f8e0213 */
[----:B--2---:R-:W-:Y:S01]  /*1190*/  ULEA UR4, UR5, UR4, 0x18 ;  /* 0x0000000405047291 */ /* 0x004fe2000f8ec03f */
[----:B0-----:R-:W-:-:S04]  /*11a0*/  IMAD R3, R2, UR6, R3 ;  /* 0x0000000602037c24 */ /* 0x001fc8000f8e0203 */
[----:B------:R-:W-:-:S04]  /*11b0*/  IMAD R2, R3, R0, RZ ;  /* 0x0000000003027224 */ /* 0x000fc800078e02ff */
[--C-:B-1----:R-:W-:Y:S02]  /*11c0*/  IMAD R2, R2, UR11, R17.reuse ;  /* 0x0000000b02027c24 */ /* 0x102fe4000f8e0211 */
[----:B------:R-:W-:-:S03]  /*11d0*/  IMAD.IADD R17, R0, 0x1, R17 ;  /* 0x0000000100117824 */ /* 0x000fc600078e0211 */
[----:B------:R-:W-:Y:S01]  /*11e0*/  LEA R20, R2, UR4, 0x2 ;  /* 0x0000000402147c11 */ /* 0x000fe2000f8e10ff */
[----:B------:R-:W-:Y:S02]  /*11f0*/  ULDC.64 UR4, c[0x0][0x218] ;  /* 0x0000860000047ab9 */ /* 0x000fe40000000a00 */
[----:B------:R-:W-:Y:S02]  /*1200*/  LEA R2, P0, R22, UR4, 0x1 ;  /* 0x0000000416027c11 */ /* 0x000fe4000f8008ff */
[----:B------:R-:W0:Y:S04]  /*1210*/  LDS R3, [R20] ;  /* 0x0000000014037984 */ /* 0x000e280000000800 */
[----:B------:R2:W-:Y:S01]  /*1220*/  STS [R20], RZ ;  /* 0x000000ff14007388 */ /* 0x0005e20000000800 */
[----:B0-----:R-:W-:-:S05]  /*1230*/  FMUL.FTZ R3, R3, R16 ;  /* 0x0000001003037220 */ /* 0x001fca0000410000 */
[----:B------:R-:W-:Y:S02]  /*1240*/  F2FP.BF16.F32.PACK_AB R21, RZ, R3 ;  /* 0x00000003ff15723e */ /* 0x000fe400000010ff */
[----:B------:R-:W-:Y:S02]  /*1250*/  LEA.HI.X R3, R22, UR5, R23, 0x1, P0 ;  /* 0x0000000516037c11 */ /* 0x000fe400080f0c17 */
[----:B------:R-:W-:-:S03]  /*1260*/  ISETP.GE.AND P0, PT, R19, R15, PT ;  /* 0x0000000f1300720c */ /* 0x000fc60003f06270 */
[----:B------:R2:W-:Y:S10]  /*1270*/  STG.E.U16 desc[UR8][R2.64], R21 ;  /* 0x0000001502007986 */ /* 0x0005f4000c101508 */
[----:B------:R-:W-:Y:S05]  /*1280*/  @!P0 BRA `(.L_x_610) ;  /* 0xfffffffc00a08947 */ /* 0x000fea000383ffff */
.L_x_609:
[----:B------:R-:W-:Y:S05]  /*1290*/  BSYNC B1 ;  /* 0x0000000000017941 */ /* 0x000fea0003800000 */
.L_x_608:
[----:B------:R-:W-:-:S04]  /*12a0*/  IADD3 R8, R8, UR6, RZ ;  /* 0x0000000608087c10 */ /* 0x000fc8000fffe0ff */
[----:B------:R-:W-:-:S13]  /*12b0*/  ISETP.GE.AND P0, PT, R8, R7, PT ;  /* 0x000000070800720c */ /* 0x000fda0003f06270 */
[----:B------:R-:W-:Y:S05]  /*12c0*/  @!P0 BRA `(.L_x_611) ;  /* 0xfffffff400b88947 */ /* 0x000fea000383ffff */
.L_x_598:
[----:B------:R-:W-:Y:S05]  /*12d0*/  BSYNC B0 ;  /* 0x0000000000007941 */ /* 0x000fea0003800000 */
.L_x_597:
[----:B------:R-:W-:-:S05]  /*12e0*/  VIADD R13, R13, UR7 ;  /* 0x000000070d0d7c36 */ /* 0x000fca0008000000 */
[----:B------:R-:W-:-:S13]  /*12f0*/  ISETP.GE.AND P0, PT, R13, R4, PT ;  /* 0x000000040d00720c */ /* 0x000fda0003f06270 */
[----:B------:R-:W-:Y:S05]  /*1300*/  @!P0 BRA `(.L_x_612) ;  /* 0xfffffff000ec8947 */ /* 0x000fea000383ffff */
[----:B------:R-:W-:Y:S05]  /*1310*/  EXIT ;  /* 0x000000000000794d */ /* 0x000fea0003800000 */
.L_x_613:
        /* <DEDUP_REMOVED lines=14> */
.L_x_712:


//--------------------- .text._ZN2at6native58_GLOBAL__N__9a069279_25_AdaptiveAveragePooling_cu_ef17039c26adaptive_average_pool_nhwcIiN3c104HalfEEEvPKT0_PS5_iiiiiiiiT_S9_S9_S9_ --------------------------
	.section	.text._ZN2at6native58_GLOBAL__N__9a069279_25_AdaptiveAveragePooling_cu_ef17039c26adaptive_average_pool_nhwcIiN3c104HalfEEEvPKT0_PS5_iiiiiiiiT_S9_S9_S9_,"ax",@progbits
	.align	128
.text._ZN2at6native58_GLOBAL__N__9a069279_25_AdaptiveAveragePooling_cu_ef17039c26adaptive_average_pool_nhwcIiN3c104HalfEEEvPKT0_PS5_iiiiiiiiT_S9_S9_S9_:
        .type           _ZN2at6native58_GLOBAL__N__9a069279_25_AdaptiveAveragePooling_cu_ef17039c26adaptive_average_pool_nhwcIiN3c104HalfEEEvPKT0_PS5_iiiiiiiiT_S9_S9_S9_,@function
        .size           _ZN2at6native58_GLOBAL__N__9a069279_25_AdaptiveAveragePooling_cu_ef17039c26adaptive_average_pool_nhwcIiN3c104HalfEEEvPKT0_PS5_iiiiiiiiT_S9_S9_S9_,(.L_x_713 - _ZN2at6native58_GLOBAL__N__9a069279_25_AdaptiveAveragePooling_cu_ef17039c26adaptive_average_pool_nhwcIiN3c104HalfEEEvPKT0_PS5_iiiiiiiiT_S9_S9_S9_)
        .other          _ZN2at6native58_GLOBAL__N__9a069279_25_AdaptiveAveragePooling_cu_ef17039c26adaptive_average_pool_nhwcIiN3c104HalfEEEvPKT0_PS5_iiiiiiiiT_S9_S9_S9_,@"STO_CUDA_ENTRY STV_DEFAULT"
_ZN2at6native58_GLOBAL__N__9a069279_25_AdaptiveAveragePooling_cu_ef17039c26adaptive_average_pool_nhwcIiN3c104HalfEEEvPKT0_PS5_iiiiiiiiT_S9_S9_S9_:
        /* <DEDUP_REMOVED lines=38> */
.L_x_616:
[----:B------:R-:W-:Y:S01]  /*0260*/  IMAD R20, R18, 0x4, R19 ;  /* 0x0000000412147824 */ /* 0x000fe200078e0213 */
[----:B------:R-:W-:-:S04]  /*0270*/  IADD3 R18, R8, R18, RZ ;  /* 0x0000001208127210 */ /* 0x000fc80007ffe0ff */
[----:B------:R1:W-:Y:S01]  /*0280*/  STS [R20], RZ ;  /* 0x000000ff14007388 */ /* 0x0003e20000000800 */
[----:B------:R-:W-:-:S13]  /*0290*/  ISETP.GE.U32.AND P0, PT, R18, R17, PT ;  /* 0x000000111200720c */ /* 0x000fda0003f06070 */
[----:B-1----:R-:W-:Y:S05]  /*02a0*/  @!P0 BRA `(.L_x_616) ;  /* 0xfffffffc00ec8947 */ /* 0x002fea000383ffff */
.L_x_615:
[----:B------:R-:W-:Y:S05]  /*02b0*/  BSYNC B0 ;  /* 0x0000000000007941 */ /* 0x000fea0003800000 */
.L_x_614:
        /* <DEDUP_REMOVED lines=64> */
.L_x_632:
[----:B-1----:R-:W0:Y:S01]  /*06c0*/  LDC R2, c[0x0][0x230] ;  /* 0x00008c00ff027b82 */ /* 0x002e220000000800 */
        /* <DEDUP_REMOVED lines=46> */
.L_x_631:
[----:B------:R-:W0:Y:S01]  /*09b0*/  LDC R14, c[0x0][0x234] ;  /* 0x00008d00ff0e7b82 */ /* 0x000e220000000800 */
[----:B------:R-:W-:Y:S01]  /*09c0*/  ULDC UR4, c[0x0][0x22c] ;  /* 0x00008b0000047ab9 */ /* 0x000fe20000000800 */
[----:B------:R-:W-:Y:S01]  /*09d0*/  BSSY B1, `(.L_x_619) ;  /* 0x0000063000017945 */ /* 0x000fe20003800000 */
[----:B------:R-:W-:Y:S01]  /*09e0*/  IMAD R17, R8, UR4, RZ ;  /* 0x0000000408117c24 */ /* 0x000fe2000f8e02ff */
[----:B0-----:R-:W-:-:S04]  /*09f0*/  IABS R15, R14 ;  /* 0x0000000e000f7213 */ /* 0x001fc80000000000 */
[----:B------:R-:W-:Y:S01]  /*0a00*/  IADD3 R19, R14, UR4, R17 ;  /* 0x000000040e137c10 */ /* 0x000fe2000fffe011 */
[----:B------:R-:W0:Y:S04]  /*0a10*/  I2F.RP R16, R15 ;  /* 0x0000000f00107306 */ /* 0x000e280000209400 */
[----:B------:R-:W-:-:S05]  /*0a20*/  VIADD R19, R19, 0xffffffff ;  /* 0xffffffff13137836 */ /* 0x000fca0000000000 */
[----:B-1----:R-:W-:Y:S02]  /*0a30*/  IABS R20, R19 ;  /* 0x0000001300147213 */ /* 0x002fe40000000000 */
        /* <DEDUP_REMOVED lines=38> */
[----:B------:R-:W-:-:S04]  /*0ca0*/  I2FP.F32.S32 R2, R2 ;  /* 0x0000000200027245 */ /* 0x000fc80000201400 */
[----:B------:R-:W-:-:S05]  /*0cb0*/  F2FP.F16.F32.PACK_AB R2, RZ, R2 ;  /* 0x00000002ff02723e */ /* 0x000fca00000000ff */
[----:B------:R-:W-:-:S06]  /*0cc0*/  HADD2.F32 R2, -RZ, R2.H0_H0 ;  /* 0x20000002ff027230 */ /* 0x000fcc0000004100 */
[----:B------:R-:W0:Y:S02]  /*0cd0*/  MUFU.RCP R2, R2 ;  /* 0x0000000200027308 */ /* 0x000e240000001000 */
[----:B0-----:R-:W-:-:S05]  /*0ce0*/  FADD.FTZ R16, R2, -RZ ;  /* 0x800000ff02107221 */ /* 0x001fca0000010000 */
[----:B------:R-:W-:Y:S01]  /*0cf0*/  F2FP.F16.F32.PACK_AB R16, RZ, R16 ;  /* 0x00000010ff10723e */ /* 0x000fe200000000ff */
[----:B------:R-:W-:Y:S06]  /*0d00*/  @!P0 BRA `(.L_x_620) ;  /* 0x0000000000bc8947 */ /* 0x000fec0003800000 */
[----:B------:R-:W-:-:S07]  /*0d10*/  MOV R18, R10 ;  /* 0x0000000a00127202 */ /* 0x000fce0000000f00 */
.L_x_627:
        /* <DEDUP_REMOVED lines=11> */
.L_x_626:
[----:B------:R-:W0:Y:S01]  /*0dd0*/  LDC R21, c[0x0][0x224] ;  /* 0x00008900ff157b82 */ /* 0x000e220000000800 */
[----:B------:R-:W-:Y:S01]  /*0de0*/  BSSY B3, `(.L_x_623) ;  /* 0x000001a000037945 */ /* 0x000fe20003800000 */
[----:B0-----:R-:W-:-:S13]  /*0df0*/  ISETP.GE.AND P0, PT, R12, R21, PT ;  /* 0x000000150c00720c */ /* 0x001fda0003f06270 */
[----:B------:R-:W-:Y:S05]  /*0e00*/  @P0 BRA `(.L_x_624) ;  /* 0x00000000005c0947 */ /* 0x000fea0003800000 */
[----:B------:R-:W-:Y:S01]  /*0e10*/  ULDC UR4, c[0x0][0x24c] ;  /* 0x0000930000047ab9 */ /* 0x000fe20000000800 */
[----:B------:R-:W-:Y:S01]  /*0e20*/  IMAD.MOV.U32 R23, RZ, RZ, R11 ;  /* 0x000000ffff177224 */ /* 0x000fe200078e000b */
[----:B------:R-:W-:Y:S01]  /*0e30*/  MOV R24, R12 ;  /* 0x0000000c00187202 */ /* 0x000fe20000000f00 */
[----:B------:R-:W-:-:S05]  /*0e40*/  IMAD R2, R20, UR4, RZ ;  /* 0x0000000414027c24 */ /* 0x000fca000f8e02ff */
[----:B------:R-:W-:-:S04]  /*0e50*/  IADD3 R22, P0, R2, R17, RZ ;  /* 0x0000001102167210 */ /* 0x000fc80007f1e0ff */
[----:B------:R-:W-:-:S09]  /*0e60*/  LEA.HI.X.SX32 R25, R2, R19, 0x1, P0 ;  /* 0x0000001302197211 */ /* 0x000fd200000f0eff */
.L_x_625:
[----:B------:R-:W-:Y:S01]  /*0e70*/  ULDC UR4, c[0x0][0x244] ;  /* 0x0000910000047ab9 */ /* 0x000fe20000000800 */
[----:B------:R-:W0:Y:S01]  /*0e80*/  LDS R27, [R23] ;  /* 0x00000000171b7984 */ /* 0x000e220000000800 */
        /* <DEDUP_REMOVED lines=10> */
[----:B--2---:R-:W-:-:S05]  /*0f30*/  HADD2.F32 R26, -RZ, R2.H0_H0 ;  /* 0x20000002ff1a7230 */ /* 0x004fca0000004100 */
[----:B0-----:R-:W-:-:S05]  /*0f40*/  FADD.FTZ R26, R26, R27 ;  /* 0x0000001b1a1a7221 */ /* 0x001fca0000010000 */
[----:B------:R0:W-:Y:S02]  /*0f50*/  STS [R23], R26 ;  /* 0x0000001a17007388 */ /* 0x0001e40000000800 */
[----:B0-----:R-:W-:Y:S01]  /*0f60*/  IMAD R23, R0, 0x4, R23 ;  /* 0x0000000400177824 */ /* 0x001fe200078e0217 */
[----:B------:R-:W-:Y:S06]  /*0f70*/  @!P0 BRA `(.L_x_625) ;  /* 0xfffffffc00bc8947 */ /* 0x000fec000383ffff */
.L_x_624:
[----:B------:R-:W-:Y:S05]  /*0f80*/  BSYNC B3 ;  /* 0x0000000000037941 */ /* 0x000fea0003800000 */
.L_x_623:
[----:B------:R-:W-:-:S05]  /*0f90*/  VIADD R20, R20, 0x1 ;  /* 0x0000000114147836 */ /* 0x000fca0000000000 */
[----:B------:R-:W-:-:S13]  /*0fa0*/  ISETP.GE.AND P0, PT, R20, R15, PT ;  /* 0x0000000f1400720c */ /* 0x000fda0003f06270 */
[----:B------:R-:W-:Y:S05]  /*0fb0*/  @!P0 BRA `(.L_x_626) ;  /* 0xfffffffc00848947 */ /* 0x000fea000383ffff */
.L_x_622:
[----:B------:R-:W-:Y:S05]  /*0fc0*/  BSYNC B2 ;  /* 0x0000000000027941 */ /* 0x000fea0003800000 */
.L_x_621:
[----:B------:R-:W-:-:S04]  /*0fd0*/  IADD3 R18, R18, 0x1, RZ ;  /* 0x0000000112127810 */ /* 0x000fc80007ffe0ff */
[----:B------:R-:W-:-:S13]  /*0fe0*/  ISETP.GE.AND P0, PT, R18, R9, PT ;  /* 0x000000091200720c */ /* 0x000fda0003f06270 */
[----:B------:R-:W-:Y:S05]  /*0ff0*/  @!P0 BRA `(.L_x_627) ;  /* 0xfffffffc00488947 */ /* 0x000fea000383ffff */
.L_x_620:
[----:B------:R-:W-:Y:S05]  /*1000*/  BSYNC B1 ;  /* 0x0000000000017941 */ /* 0x000fea0003800000 */
.L_x_619:
[----:B------:R-:W0:Y:S01]  /*1010*/  LDC R15, c[0x0][0x224] ;  /* 0x00008900ff0f7b82 */ /* 0x000e220000000800 */
[----:B------:R-:W-:Y:S01]  /*1020*/  BSSY B1, `(.L_x_628) ;  /* 0x0000027000017945 */ /* 0x000fe20003800000 */
[----:B0-----:R-:W-:-:S13]  /*1030*/  ISETP.GE.AND P0, PT, R12, R15, PT ;  /* 0x0000000f0c00720c */ /* 0x001fda0003f06270 */
[----:B------:R-:W-:Y:S05]  /*1040*/  @P0 BRA `(.L_x_629) ;  /* 0x0000000000900947 */ /* 0x000fea0003800000 */
[----:B------:R-:W0:Y:S01]  /*1050*/  S2R R17, SR_TID.X ;  /* 0x0000000000117919 */ /* 0x000e220000002100 */
[----:B------:R-:W-:Y:S01]  /*1060*/  ULDC.64 UR4, c[0x0][0x230] ;  /* 0x00008c0000047ab9 */ /* 0x000fe20000000a00 */
[----:B------:R-:W-:Y:S02]  /*1070*/  HADD2.F32 R16, -RZ, R16.H0_H0 ;  /* 0x20000010ff107230 */ /* 0x000fe40000004100 */
[----:B------:R-:W-:Y:S02]  /*1080*/  IMAD R2, R15, UR4, RZ ;  /* 0x000000040f027c24 */ /* 0x000fe4000f8e02ff */
[----:B------:R-:W-:Y:S02]  /*1090*/  IMAD R14, R13, UR5, R8 ;  /* 0x000000050d0e7c24 */ /* 0x000fe4000f8e0208 */
[----:B------:R-:W-:Y:S02]  /*10a0*/  IMAD R2, R2, UR5, RZ ;  /* 0x0000000502027c24 */ /* 0x000fe4000f8e02ff */
[----:B------:R-:W-:-:S02]  /*10b0*/  IMAD R3, R14, R15, RZ ;  /* 0x0000000f0e037224 */ /* 0x000fc400078e02ff */
[----:B------:R-:W-:Y:S02]  /*10c0*/  IMAD R2, R5, R2, RZ ;  /* 0x0000000205027224 */ /* 0x000fe400078e02ff */
[----:B------:R-:W-:-:S03]  /*10d0*/  IMAD.MOV.U32 R19, RZ, RZ, R12 ;  /* 0x000000ffff137224 */ /* 0x000fc600078e000c */
[----:B------:R-:W-:Y:S02]  /*10e0*/  IADD3 R14, P0, R2, R3, RZ ;  /* 0x00000003020e7210 */ /* 0x000fe40007f1e0ff */
[----:B------:R-:W-:-:S04]  /*10f0*/  SHF.R.S32.HI R3, RZ, 0x1f, R3 ;  /* 0x0000001fff037819 */ /* 0x000fc80000011403 */
[----:B------:R-:W-:-:S07]  /*1100*/  LEA.HI.X.SX32 R18, R2, R3, 0x1, P0 ;  /* 0x0000000302127211 */ /* 0x000fce00000f0eff */
.L_x_630:
[----:B-1----:R-:W1:Y:S01]  /*1110*/  S2R R2, SR_TID.Z ;  /* 0x0000000000027919 */ /* 0x002e620000002300 */
[----:B------:R-:W2:Y:S01]  /*1120*/  S2UR UR5, SR_CgaCtaId ;  /* 0x00000000000579c3 */ /* 0x000ea20000008800 */
[----:B------:R-:W-:Y:S01]  /*1130*/  UMOV UR4, 0x400 ;  /* 0x0000040000047882 */ /* 0x000fe20000000000 */
[----:B------:R-:W-:Y:S01]  /*1140*/  ULDC.64 UR10, c[0x0][0x238] ;  /* 0x00008e00000a7ab9 */ /* 0x000fe20000000a00 */
[----:B------:R-:W1:Y:S01]  /*1150*/  S2R R3, SR_TID.Y ;  /* 0x0000000000037919 */ /* 0x000e620000002200 */
[----:B------:R-:W-:-:S04]  /*1160*/  IADD3 R22, P0, R19, R14, RZ ;  /* 0x0000000e13167210 */ /* 0x000fc80007f1e0ff */
[----:B------:R-:W-:Y:S01]  /*1170*/  LEA.HI.X.SX32 R23, R19, R18, 0x1, P0 ;  /* 0x0000001213177211 */ /* 0x000fe200000f0eff */
[----:B------:R-:W-:Y:S01]  /*1180*/  IMAD R19, R0, UR10, R19 ;  /* 0x0000000a00137c24 */ /* 0x000fe2000f8e0213 */
[----:B--2---:R-:W-:Y:S01]  /*1190*/  ULEA UR4, UR5, UR4, 0x18 ;  /* 0x0000000405047291 */ /* 0x004fe2000f8ec03f */
[----:B-1----:R-:W-:-:S04]  /*11a0*/  IMAD R3, R2, UR6, R3 ;  /* 0x0000000602037c24 */ /* 0x002fc8000f8e0203 */
[----:B------:R-:W-:-:S04]  /*11b0*/  IMAD R2, R3, R0, RZ ;  /* 0x0000000003027224 */ /* 0x000fc800078e02ff */
[--C-:B0-----:R-:W-:Y:S02]  /*11c0*/  IMAD R2, R2, UR11, R17.reuse ;  /* 0x0000000b02027c24 */ /* 0x101fe4000f8e0211 */
[----:B------:R-:W-:-:S03]  /*11d0*/  IMAD.IADD R17, R0, 0x1, R17 ;  /* 0x0000000100117824 */ /* 0x000fc600078e0211 */
[----:B------:R-:W-:Y:S01]  /*11e0*/  LEA R20, R2, UR4, 0x2 ;  /* 0x0000000402147c11 */ /* 0x000fe2000f8e10ff */
[----:B------:R-:W-:Y:S02]  /*11f0*/  ULDC.64 UR4, c[0x0][0x218] ;  /* 0x0000860000047ab9 */ /* 0x000fe40000000a00 */
[----:B------:R-:W-:Y:S02]  /*1200*/  LEA R2, P0, R22, UR4, 0x1 ;  /* 0x0000000416027c11 */ /* 0x000fe4000f8008ff */
[----:B------:R-:W0:Y:S04]  /*1210*/  LDS R3, [R20] ;  /* 0x0000000014037984 */ /* 0x000e280000000800 */
[----:B------:R1:W-:Y:S01]  /*1220*/  STS [R20], RZ ;  /* 0x000000ff14007388 */ /* 0x0003e20000000800 */
[----:B0-----:R-:W-:-:S05]  /*1230*/  FMUL.FTZ R3, R3, R16 ;  /* 0x0000001003037220 */ /* 0x001fca0000410000 */
[----:B------:R-:W-:Y:S02]  /*1240*/  F2FP.F16.F32.PACK_AB R21, RZ, R3 ;  /* 0x00000003ff15723e */ /* 0x000fe400000000ff */
[----:B------:R-:W-:Y:S02]  /*1250*/  LEA.HI.X R3, R22, UR5, R23, 0x1, P0 ;  /* 0x0000000516037c11 */ /* 0x000fe400080f0c17 */
[----:B------:R-:W-:-:S03]  /*1260*/  ISETP.GE.AND P0, PT, R19, R15, PT ;  /* 0x0000000f1300720c */ /* 0x000fc60003f06270 */
[----:B------:R1:W-:Y:S10]  /*1270*/  STG.E.U16 desc[UR8][R2.64], R21 ;  /* 0x0000001502007986 */ /* 0x0003f4000c101508 */
[----:B------:R-:W-:Y:S05]  /*1280*/  @!P0 BRA `(.L_x_630) ;  /* 0xfffffffc00a08947 */ /* 0x000fea000383ffff */
.L_x_629:
[----:B------:R-:W-:Y:S05]  /*1290*/  BSYNC B1 ;  /* 0x0000000000017941 */ /* 0x000fea0003800000 */
.L_x_628:
[----:B------:R-:W-:-:S04]  /*12a0*/  IADD3 R8, R8, UR6, RZ ;  /* 0x0000000608087c10 */ /* 0x000fc8000fffe0ff */
[----:B------:R-:W-:-:S13]  /*12b0*/  ISETP.GE.AND P0, PT, R8, R7, PT ;  /* 0x000000070800720c */ /* 0x000fda0003f06270 */
[----:B------:R-:W-:Y:S05]  /*12c0*/  @!P0 BRA `(.L_x_631) ;  /* 0xfffffff400b88947 */ /* 0x000fea000383ffff */
.L_x_618:
[----:B------:R-:W-:Y:S05]  /*12d0*/  BSYNC B0 ;  /* 0x0000000000007941 */ /* 0x000fea0003800000 */
.L_x_617:
[----:B------:R-:W-:-:S05]  /*12e0*/  VIADD R13, R13, UR7 ;  /* 0x000000070d0d7c36 */ /* 0x000fca0008000000 */
[----:B------:R-:W-:-:S13]  /*12f0*/  ISETP.GE.AND P0, PT, R13, R4, PT ;  /* 0x000000040d00720c */ /* 0x000fda0003f06270 */
[----:B------:R-:W-:Y:S05]  /*1300*/  @!P0 BRA `(.L_x_632) ;  /* 0xfffffff000ec8947 */ /* 0x000fea000383ffff */
[----:B------:R-:W-:Y:S05]  /*1310*/  EXIT ;  /* 0x000000000000794d */ /* 0x000fea0003800000 */
.L_x_633:
        /* <DEDUP_REMOVED lines=14> */
.L_x_713:


//--------------------- .text._ZN2at6native58_GLOBAL__N__9a069279_25_AdaptiveAveragePooling_cu_ef17039c26adaptive_average_pool_nhwcIifEEvPKT0_PS3_iiiiiiiiT_S7_S7_S7_ --------------------------
	.section	.text._ZN2at6native58_GLOBAL__N__9a069279_25_AdaptiveAveragePooling_cu_ef17039c26adaptive_average_pool_nhwcIifEEvPKT0_PS3_iiiiiiiiT_S7_S7_S7_,"ax",@progbits
	.align	128
.text._ZN2at6native58_GLOBAL__N__9a069279_25_AdaptiveAveragePooling_cu_ef17039c26adaptive_average_pool_nhwcIifEEvPKT0_PS3_iiiiiiiiT_S7_S7_S7_:
        .type           _ZN2at6native58_GLOBAL__N__9a069279_25_AdaptiveAveragePooling_cu_ef17039c26adaptive_average_pool_nhwcIifEEvPKT0_PS3_iiiiiiiiT_S7_S7_S7_,@function
        .size           _ZN2at6native58_GLOBAL__N__9a069279_25_AdaptiveAveragePooling_cu_ef17039c26adaptive_average_pool_nhwcIifEEvPKT0_PS3_iiiiiiiiT_S7_S7_S7_,(.L_x_714 - _ZN2at6native58_GLOBAL__N__9a069279_25_AdaptiveAveragePooling_cu_ef17039c26adaptive_average_pool_nhwcIifEEvPKT0_PS3_iiiiiiiiT_S7_S7_S7_)
        .other          _ZN2at6native58_GLOBAL__N__9a069279_25_AdaptiveAveragePooling_cu_ef17039c26adaptive_average_pool_nhwcIifEEvPKT0_PS3_iiiiiiiiT_S7_S7_S7_,@"STO_CUDA_ENTRY STV_DEFAULT"
_ZN2at6native58_GLOBAL__N__9a069279_25_AdaptiveAveragePooling_cu_ef17039c26adaptive_average_pool_nhwcIifEEvPKT0_PS3_iiiiiiiiT_S7_S7_S7_:
        /* <DEDUP_REMOVED lines=38> */
.L_x_636:
[----:B------:R-:W-:Y:S01]  /*0260*/  IMAD R20, R18, 0x4, R19 ;  /* 0x0000000412147824 */ /* 0x000fe200078e0213 */
[----:B------:R-:W-:-:S04]  /*0270*/  IADD3 R18, R8, R18, RZ ;  /* 0x0000001208127210 */ /* 0x000fc80007ffe0ff */
[----:B------:R1:W-:Y:S01]  /*0280*/  STS [R20], RZ ;  /* 0x000000ff14007388 */ /* 0x0003e20000000800 */
[----:B------:R-:W-:-:S13]  /*0290*/  ISETP.GE.U32.AND P0, PT, R18, R17, PT ;  /* 0x000000111200720c */ /* 0x000fda0003f06070 */
[----:B-1----:R-:W-:Y:S05]  /*02a0*/  @!P0 BRA `(.L_x_636) ;  /* 0xfffffffc00ec8947 */ /* 0x002fea000383ffff */
.L_x_635:
[----:B------:R-:W-:Y:S05]  /*02b0*/  BSYNC B0 ;  /* 0x0000000000007941 */ /* 0x000fea0003800000 */
.L_x_634:
        /* <DEDUP_REMOVED lines=64> */
.L_x_652:
[----:B--2---:R-:W0:Y:S01]  /*06c0*/  LDC R2, c[0x0][0x230] ;  /* 0x00008c00ff027b82 */ /* 0x004e220000000800 */
        /* <DEDUP_REMOVED lines=46> */
.L_x_651:
        /* <DEDUP_REMOVED lines=8> */
[----:B------:R-:W-:Y:S02]  /*0a30*/  IABS R20, R19 ;  /* 0x0000001300147213 */ /* 0x000fe40000000000 */
[----:B------:R-:W-:-:S04]  /*0a40*/  LOP3.LUT R19, R19, R14, RZ, 0x3c, !PT ;  /* 0x0000000e13137212 */ /* 0x000fc800078e3cff */
[----:B------:R-:W-:Y:S01]  /*0a50*/  ISETP.GE.AND P1, PT, R19, RZ, PT ;  /* 0x000000ff1300720c */ /* 0x000fe20003f26270 */
[----:B0-----:R-:W0:Y:S02]  /*0a60*/  MUFU.RCP R16, R16 ;  /* 0x0000001000107308 */ /* 0x001e240000001000 */
[----:B0-2---:R-:W-:-:S06]  /*0a70*/  VIADD R2, R16, 0xffffffe ;  /* 0x0ffffffe10027836 */ /* 0x005fcc0000000000 */
        /* <DEDUP_REMOVED lines=25> */
[----:B------:R-:W-:Y:S02]  /*0c10*/  ISETP.GT.AND P3, PT, R9, R10, PT ;  /* 0x0000000a0900720c */ /* 0x000fe40003f64270 */
[----:B------:R-:W-:Y:S01]  /*0c20*/  @!P0 IMAD.MOV R3, RZ, RZ, -R3 ;  /* 0x000000ffff038224 */ /* 0x000fe200078e0a03 */
[----:B------:R-:W-:Y:S02]  /*0c30*/  ISETP.NE.AND P2, PT, R14, RZ, PT ;  /* 0x000000ff0e00720c */ /* 0x000fe40003f45270 */
[----:B------:R-:W-:Y:S02]  /*0c40*/  @!P1 IADD3 R16, -R16, RZ, RZ ;  /* 0x000000ff10109210 */ /* 0x000fe40007ffe1ff */
[----:B------:R-:W-:-:S02]  /*0c50*/  SEL R14, R2, R3, !P2 ;  /* 0x00000003020e7207 */ /* 0x000fc40005000000 */
[----:B------:R-:W-:-:S04]  /*0c60*/  SEL R15, R2, R16, !P2 ;  /* 0x00000010020f7207 */ /* 0x000fc80005000000 */
[----:B------:R-:W-:Y:S05]  /*0c70*/  @!P3 BRA `(.L_x_640) ;  /* 0x0000000000b8b947 */ /* 0x000fea0003800000 */
[----:B------:R-:W-:-:S07]  /*0c80*/  IMAD.MOV.U32 R16, RZ, RZ, R10 ;  /* 0x000000ffff107224 */ /* 0x000fce00078e000a */
.L_x_647:
        /* <DEDUP_REMOVED lines=11> */
.L_x_646:
[----:B------:R-:W0:Y:S01]  /*0d40*/  LDC R21, c[0x0][0x224] ;  /* 0x00008900ff157b82 */ /* 0x000e220000000800 */
[----:B------:R-:W-:Y:S01]  /*0d50*/  BSSY B3, `(.L_x_643) ;  /* 0x0000019000037945 */ /* 0x000fe20003800000 */
[----:B0-----:R-:W-:-:S13]  /*0d60*/  ISETP.GE.AND P0, PT, R12, R21, PT ;  /* 0x000000150c00720c */ /* 0x001fda0003f06270 */
[----:B------:R-:W-:Y:S05]  /*0d70*/  @P0 BRA `(.L_x_644) ;  /* 0x0000000000580947 */ /* 0x000fea0003800000 */
[----:B------:R-:W-:Y:S01]  /*0d80*/  ULDC UR4, c[0x0][0x24c] ;  /* 0x0000930000047ab9 */ /* 0x000fe20000000800 */
[----:B------:R-:W-:Y:S01]  /*0d90*/  MOV R23, R11 ;  /* 0x0000000b00177202 */ /* 0x000fe20000000f00 */
[----:B------:R-:W-:Y:S02]  /*0da0*/  IMAD R24, R18, UR4, RZ ;  /* 0x0000000412187c24 */ /* 0x000fe4000f8e02ff */
[----:B------:R-:W-:-:S03]  /*0db0*/  IMAD.MOV.U32 R22, RZ, RZ, R12 ;  /* 0x000000ffff167224 */ /* 0x000fc600078e000c */
[----:B------:R-:W-:-:S04]  /*0dc0*/  IADD3 R20, P0, R24, R17, RZ ;  /* 0x0000001118147210 */ /* 0x000fc80007f1e0ff */
[----:B------:R-:W-:-:S09]  /*0dd0*/  LEA.HI.X.SX32 R24, R24, R19, 0x1, P0 ;  /* 0x0000001318187211 */ /* 0x000fd200000f0eff */
.L_x_645:
[----:B------:R-:W-:Y:S02]  /*0de0*/  ULDC UR4, c[0x0][0x244] ;  /* 0x0000910000047ab9 */ /* 0x000fe40000000800 */
[----:B------:R-:W-:Y:S01]  /*0df0*/  IMAD R3, R22, UR4, RZ ;  /* 0x0000000416037c24 */ /* 0x000fe2000f8e02ff */
[----:B------:R-:W-:-:S04]  /*0e00*/  ULDC.64 UR4, c[0x0][0x210] ;  /* 0x0000840000047ab9 */ /* 0x000fc80000000a00 */
[----:B------:R-:W-:-:S04]  /*0e10*/  IADD3 R25, P0, R3, R20, RZ ;  /* 0x0000001403197210 */ /* 0x000fc80007f1e0ff */
[----:B------:R-:W-:Y:S02]  /*0e20*/  LEA.HI.X.SX32 R26, R3, R24, 0x1, P0 ;  /* 0x00000018031a7211 */ /* 0x000fe400000f0eff */
[----:B------:R-:W-:Y:S01]  /*0e30*/  LEA R2, P0, R25, UR4, 0x2 ;  /* 0x0000000419027c11 */ /* 0x000fe2000f8010ff */
[----:B------:R-:W-:-:S03]  /*0e40*/  ULDC UR4, c[0x0][0x238] ;  /* 0x00008e0000047ab9 */ /* 0x000fc60000000800 */
[----:B------:R-:W-:Y:S02]  /*0e50*/  LEA.HI.X R3, R25, UR5, R26, 0x2, P0 ;  /* 0x0000000519037c11 */ /* 0x000fe400080f141a */
[----:B------:R-:W0:Y:S04]  /*0e60*/  LDS R25, [R23] ;  /* 0x0000000017197984 */ /* 0x000e280000000800 */
[----:B------:R-:W0:Y:S01]  /*0e70*/  LDG.E.CONSTANT R2, desc[UR8][R2.64] ;  /* 0x0000000802027981 */ /* 0x000e22000c1e9900 */
[----:B------:R-:W-:-:S05]  /*0e80*/  IMAD R22, R0, UR4, R22 ;  /* 0x0000000400167c24 */ /* 0x000fca000f8e0216 */
[----:B------:R-:W-:Y:S01]  /*0e90*/  ISETP.GE.AND P0, PT, R22, R21, PT ;  /* 0x000000151600720c */ /* 0x000fe20003f06270 */
[----:B0-----:R-:W-:-:S05]  /*0ea0*/  FADD.FTZ R26, R25, R2 ;  /* 0x00000002191a7221 */ /* 0x001fca0000010000 */
[----:B------:R0:W-:Y:S02]  /*0eb0*/  STS [R23], R26 ;  /* 0x0000001a17007388 */ /* 0x0001e40000000800 */
[----:B0-----:R-:W-:-:S05]  /*0ec0*/  IMAD R23, R0, 0x4, R23 ;  /* 0x0000000400177824 */ /* 0x001fca00078e0217 */
[----:B------:R-:W-:Y:S05]  /*0ed0*/  @!P0 BRA `(.L_x_645) ;  /* 0xfffffffc00c08947 */ /* 0x000fea000383ffff */
.L_x_644:
[----:B------:R-:W-:Y:S05]  /*0ee0*/  BSYNC B3 ;  /* 0x0000000000037941 */ /* 0x000fea0003800000 */
.L_x_643:
[----:B------:R-:W-:-:S04]  /*0ef0*/  IADD3 R18, R18, 0x1, RZ ;  /* 0x0000000112127810 */ /* 0x000fc80007ffe0ff */
[----:B------:R-:W-:-:S13]  /*0f00*/  ISETP.GE.AND P0, PT, R18, R15, PT ;  /* 0x0000000f1200720c */ /* 0x000fda0003f06270 */
[----:B------:R-:W-:Y:S05]  /*0f10*/  @!P0 BRA `(.L_x_646) ;  /* 0xfffffffc00888947 */ /* 0x000fea000383ffff */
.L_x_642:
[----:B------:R-:W-:Y:S05]  /*0f20*/  BSYNC B2 ;  /* 0x0000000000027941 */ /* 0x000fea0003800000 */
.L_x_641:
[----:B------:R-:W-:-:S05]  /*0f30*/  VIADD R16, R16, 0x1 ;  /* 0x0000000110107836 */ /* 0x000fca0000000000 */
[----:B------:R-:W-:-:S13]  /*0f40*/  ISETP.GE.AND P0, PT, R16, R9, PT ;  /* 0x000000091000720c */ /* 0x000fda0003f06270 */
[----:B------:R-:W-:Y:S05]  /*0f50*/  @!P0 BRA `(.L_x_647) ;  /* 0xfffffffc004c8947 */ /* 0x000fea000383ffff */
.L_x_640:
[----:B------:R-:W-:Y:S05]  /*0f60*/  BSYNC B1 ;  /* 0x0000000000017941 */ /* 0x000fea0003800000 */
.L_x_639:
[----:B------:R-:W0:Y:S01]  /*0f70*/  LDC R17, c[0x0][0x224] ;  /* 0x00008900ff117b82 */ /* 0x000e220000000800 */
[----:B------:R-:W-:Y:S01]  /*0f80*/  IADD3 R2, -R10, R9, RZ ;  /* 0x000000090a027210 */ /* 0x000fe20007ffe1ff */
[----:B------:R-:W-:Y:S01]  /*0f90*/  IMAD.IADD R15, R15, 0x1, -R14 ;  /* 0x000000010f0f7824 */ /* 0x000fe200078e0a0e */
[----:B------:R-:W-:Y:S03]  /*0fa0*/  BSSY B1, `(.L_x_648) ;  /* 0x0000029000017945 */ /* 0x000fe60003800000 */
[----:B------:R-:W-:Y:S01]  /*0fb0*/  IMAD R14, R2, R15, RZ ;  /* 0x0000000f020e7224 */ /* 0x000fe200078e02ff */
[----:B0-----:R-:W-:-:S13]  /*0fc0*/  ISETP.GE.AND P0, PT, R12, R17, PT ;  /* 0x000000110c00720c */ /* 0x001fda0003f06270 */
[----:B------:R-:W-:Y:S05]  /*0fd0*/  @P0 BRA `(.L_x_649) ;  /* 0x0000000000940947 */ /* 0x000fea0003800000 */
[----:B------:R-:W0:Y:S01]  /*0fe0*/  S2R R15, SR_TID.X ;  /* 0x00000000000f7919 */ /* 0x000e220000002100 */
[----:B------:R-:W-:Y:S01]  /*0ff0*/  ULDC.64 UR4, c[0x0][0x230] ;  /* 0x00008c0000047ab9 */ /* 0x000fe20000000a00 */
[----:B------:R-:W-:Y:S01]  /*1000*/  I2FP.F32.S32 R14, R14 ;  /* 0x0000000e000e7245 */ /* 0x000fe20000201400 */
[----:B------:R-:W-:Y:S02]  /*1010*/  IMAD R2, R17, UR4, RZ ;  /* 0x0000000411027c24 */ /* 0x000fe4000f8e02ff */
[----:B------:R-:W-:Y:S02]  /*1020*/  IMAD R16, R13, UR5, R8 ;  /* 0x000000050d107c24 */ /* 0x000fe4000f8e0208 */
[----:B------:R-:W-:Y:S01]  /*1030*/  IMAD R2, R2, UR5, RZ ;  /* 0x0000000502027c24 */ /* 0x000fe2000f8e02ff */
[----:B------:R-:W1:Y:S01]  /*1040*/  MUFU.RCP R14, R14 ;  /* 0x0000000e000e7308 */ /* 0x000e620000001000 */
[----:B------:R-:W-:Y:S02]  /*1050*/  IMAD R3, R16, R17, RZ ;  /* 0x0000001110037224 */ /* 0x000fe400078e02ff */
[----:B------:R-:W-:-:S02]  /*1060*/  IMAD R2, R5, R2, RZ ;  /* 0x0000000205027224 */ /* 0x000fc400078e02ff */
[----:B------:R-:W-:-:S03]  /*1070*/  IMAD.MOV.U32 R19, RZ, RZ, R12 ;  /* 0x000000ffff137224 */ /* 0x000fc600078e000c */
[----:B------:R-:W-:Y:S02]  /*1080*/  IADD3 R16, P0, R2, R3, RZ ;  /* 0x0000000302107210 */ /* 0x000fe40007f1e0ff */
[----:B------:R-:W-:-:S04]  /*1090*/  SHF.R.S32.HI R3, RZ, 0x1f, R3 ;  /* 0x0000001fff037819 */ /* 0x000fc80000011403 */
[----:B------:R-:W-:-:S07]  /*10a0*/  LEA.HI.X.SX32 R22, R2, R3, 0x1, P0 ;  /* 0x0000000302167211 */ /* 0x000fce00000f0eff */
.L_x_650:
[----:B--2---:R-:W2:Y:S01]  /*10b0*/  S2R R2, SR_TID.Z ;  /* 0x0000000000027919 */ /* 0x004ea20000002300 */
[----:B------:R-:W3:Y:S01]  /*10c0*/  S2UR UR5, SR_CgaCtaId ;  /* 0x00000000000579c3 */ /* 0x000ee20000008800 */
[----:B------:R-:W-:Y:S01]  /*10d0*/  UMOV UR4, 0x400 ;  /* 0x0000040000047882 */ /* 0x000fe20000000000 */
[----:B------:R-:W-:Y:S01]  /*10e0*/  ULDC UR10, c[0x0][0x23c] ;  /* 0x00008f00000a7ab9 */ /* 0x000fe20000000800 */
[----:B------:R-:W2:Y:S01]  /*10f0*/  S2R R3, SR_TID.Y ;  /* 0x0000000000037919 */ /* 0x000ea20000002200 */
[----:B---3--:R-:W-:Y:S01]  /*1100*/  ULEA UR4, UR5, UR4, 0x18 ;  /* 0x0000000405047291 */ /* 0x008fe2000f8ec03f */
[----:B--2---:R-:W-:-:S04]  /*1110*/  IMAD R3, R2, UR6, R3 ;  /* 0x0000000602037c24 */ /* 0x004fc8000f8e0203 */
[----:B------:R-:W-:Y:S01]  /*1120*/  IMAD R2, R3, R0, RZ ;  /* 0x0000000003027224 */ /* 0x000fe200078e02ff */
[----:B------:R-:W-:-:S03]  /*1130*/  IADD3 R3, P0, R19, R16, RZ ;  /* 0x0000001013037210 */ /* 0x000fc60007f1e0ff */
[--C-:B0-----:R-:W-:Y:S01]  /*1140*/  IMAD R2, R2, UR10, R15.reuse ;  /* 0x0000000a02027c24 */ /* 0x101fe2000f8e020f */
[----:B------:R-:W-:Y:S01]  /*1150*/  LEA.HI.X.SX32 R20, R19, R22, 0x1, P0 ;  /* 0x0000001613147211 */ /* 0x000fe200000f0eff */
[----:B------:R-:W-:-:S03]  /*1160*/  IMAD.IADD R15, R0, 0x1, R15 ;  /* 0x00000001000f7824 */ /* 0x000fc600078e020f */
[----:B------:R-:W-:Y:S01]  /*1170*/  LEA R18, R2, UR4, 0x2 ;  /* 0x0000000402127c11 */ /* 0x000fe2000f8e10ff */
[----:B------:R-:W-:Y:S02]  /*1180*/  ULDC.64 UR4, c[0x0][0x218] ;  /* 0x0000860000047ab9 */ /* 0x000fe40000000a00 */
[C---:B------:R-:W-:Y:S01]  /*1190*/  LEA R2, P0, R3.reuse, UR4, 0x2 ;  /* 0x0000000403027c11 */ /* 0x040fe2000f8010ff */
[----:B------:R-:W-:Y:S01]  /*11a0*/  ULDC UR4, c[0x0][0x238] ;  /* 0x00008e0000047ab9 */ /* 0x000fe20000000800 */
[----:B------:R-:W1:Y:S01]  /*11b0*/  LDS R21, [R18] ;  /* 0x0000000012157984 */ /* 0x000e620000000800 */
[----:B------:R-:W-:Y:S01]  /*11c0*/  IMAD R19, R0, UR4, R19 ;  /* 0x0000000400137c24 */ /* 0x000fe2000f8e0213 */
[----:B------:R-:W-:Y:S02]  /*11d0*/  LEA.HI.X R3, R3, UR5, R20, 0x2, P0 ;  /* 0x0000000503037c11 */ /* 0x000fe400080f1414 */
[----:B------:R2:W-:Y:S02]  /*11e0*/  STS [R18], RZ ;  /* 0x000000ff12007388 */ /* 0x0005e40000000800 */
[----:B------:R-:W-:Y:S01]  /*11f0*/  ISETP.GE.AND P0, PT, R19, R17, PT ;  /* 0x000000111300720c */ /* 0x000fe20003f06270 */
[----:B-1----:R-:W-:-:S05]  /*1200*/  FMUL.FTZ R21, R14, R21 ;  /* 0x000000150e157220 */ /* 0x002fca0000410000 */
[----:B------:R2:W-:Y:S07]  /*1210*/  STG.E desc[UR8][R2.64], R21 ;  /* 0x0000001502007986 */ /* 0x0005ee000c101908 */
[----:B------:R-:W-:Y:S05]  /*1220*/  @!P0 BRA `(.L_x_650) ;  /* 0xfffffffc00a08947 */ /* 0x000fea000383ffff */
.L_x_649:
[----:B------:R-:W-:Y:S05]  /*1230*/  BSYNC B1 ;  /* 0x0000000000017941 */ /* 0x000fea0003800000 */
.L_x_648:
[----:B------:R-:W-:-:S04]  /*1240*/  IADD3 R8, R8, UR6, RZ ;  /* 0x0000000608087c10 */ /* 0x000fc8000fffe0ff */
[----:B------:R-:W-:-:S13]  /*1250*/  ISETP.GE.AND P0, PT, R8, R7, PT ;  /* 0x000000070800720c */ /* 0x000fda0003f06270 */
[----:B------:R-:W-:Y:S05]  /*1260*/  @!P0 BRA `(.L_x_651) ;  /* 0xfffffff400d08947 */ /* 0x000fea000383ffff */
.L_x_638:
[----:B------:R-:W-:Y:S05]  /*1270*/  BSYNC B0 ;  /* 0x0000000000007941 */ /* 0x000fea0003800000 */
.L_x_637:
[----:B------:R-:W-:-:S05]  /*1280*/  VIADD R13, R13, UR7 ;  /* 0x000000070d0d7c36 */ /* 0x000fca0008000000 */
[----:B------:R-:W-:-:S13]  /*1290*/  ISETP.GE.AND P0, PT, R13, R4, PT ;  /* 0x000000040d00720c */ /* 0x000fda0003f06270 */
[----:B------:R-:W-:Y:S05]  /*12a0*/  @!P0 BRA `(.L_x_652) ;  /* 0xfffffff400048947 */ /* 0x000fea000383ffff */
[----:B------:R-:W-:Y:S05]  /*12b0*/  EXIT ;  /* 0x000000000000794d */ /* 0x000fea0003800000 */
.L_x_653:
        /* <DEDUP_REMOVED lines=12> */
.L_x_714:


//--------------------- .text._ZN2at6native58_GLOBAL__N__9a069279_25_AdaptiveAveragePooling_cu_ef17039c26adaptive_average_pool_nhwcIidEEvPKT0_PS3_iiiiiiiiT_S7_S7_S7_ --------------------------
	.section	.text._ZN2at6native58_GLOBAL__N__9a069279_25_AdaptiveAveragePooling_cu_ef17039c26adaptive_average_pool_nhwcIidEEvPKT0_PS3_iiiiiiiiT_S7_S7_S7_,"ax",@progbits
	.align	128
.text._ZN2at6native58_GLOBAL__N__9a069279_25_AdaptiveAveragePooling_cu_ef17039c26adaptive_average_pool_nhwcIidEEvPKT0_PS3_iiiiiiiiT_S7_S7_S7_:
        .type           _ZN2at6native58_GLOBAL__N__9a069279_25_AdaptiveAveragePooling_cu_ef17039c26adaptive_average_pool_nhwcIidEEvPKT0_PS3_iiiiiiiiT_S7_S7_S7_,@function
        .size           _ZN2at6native58_GLOBAL__N__9a069279_25_AdaptiveAveragePooling_cu_ef17039c26adaptive_average_pool_nhwcIidEEvPKT0_PS3_iiiiiiiiT_S7_S7_S7_,(.L_x_715 - _ZN2at6native58_GLOBAL__N__9a069279_25_AdaptiveAveragePooling_cu_ef17039c26adaptive_average_pool_nhwcIidEEvPKT0_PS3_iiiiiiiiT_S7_S7_S7_)
        .other          _ZN2at6native58_GLOBAL__N__9a069279_25_AdaptiveAveragePooling_cu_ef17039c26adaptive_average_pool_nhwcIidEEvPKT0_PS3_iiiiiiiiT_S7_S7_S7_,@"STO_CUDA_ENTRY STV_DEFAULT"
_ZN2at6native58_GLOBAL__N__9a069279_25_AdaptiveAveragePooling_cu_ef17039c26adaptive_average_pool_nhwcIidEEvPKT0_PS3_iiiiiiiiT_S7_S7_S7_:
        /* <DEDUP_REMOVED lines=38> */
.L_x_656:
[----:B------:R-:W-:Y:S01]  /*0260*/  IMAD R20, R18, 0x8, R19 ;  /* 0x0000000812147824 */ /* 0x000fe200078e0213 */
[----:B------:R-:W-:-:S04]  /*0270*/  IADD3 R18, R8, R18, RZ ;  /* 0x0000001208127210 */ /* 0x000fc80007ffe0ff */
[----:B------:R1:W-:Y:S01]  /*0280*/  STS.64 [R20], RZ ;  /* 0x000000ff14007388 */ /* 0x0003e20000000a00 */
[----:B------:R-:W-:-:S13]  /*0290*/  ISETP.GE.U32.AND P0, PT, R18, R17, PT ;  /* 0x000000111200720c */ /* 0x000fda0003f06070 */
[----:B-1----:R-:W-:Y:S05]  /*02a0*/  @!P0 BRA `(.L_x_656) ;  /* 0xfffffffc00ec8947 */ /* 0x002fea000383ffff */
.L_x_655:
[----:B------:R-:W-:Y:S05]  /*02b0*/  BSYNC B0 ;  /* 0x0000000000007941 */ /* 0x000fea0003800000 */
.L_x_654:
        /* <DEDUP_REMOVED lines=21> */
[----:B------:R-:W-:Y:S01]  /*0410*/  IMAD.HI.U32 R6, R7, R17, R6 ;  /* 0x0000001107067227 */ /* 0x000fe200078e0006 */
[----:B------:R-:W-:Y:S02]  /*0420*/  IADD3 R7, R14, -0x1, R5 ;  /* 0xffffffff0e077810 */ /* 0x000fe40007ffe005 */
[----:B------:R-:W-:Y:S01]  /*0430*/  ISETP.GE.U32.AND P1, PT, R18, R13, PT ;  /* 0x0000000d1200720c */ /* 0x000fe20003f26070 */
[----:B-1----:R-:W-:-:S04]  /*0440*/  IMAD.HI.U32 R8, R2, UR4, RZ ;  /* 0x0000000402087c27 */ /* 0x002fc8000f8e00ff */
[----:B------:R-:W-:-:S04]  /*0450*/  IMAD.HI.U32 R17, R6, R7, RZ ;  /* 0x0000000706117227 */ /* 0x000fc800078e00ff */
[----:B------:R-:W-:Y:S02]  /*0460*/  IMAD.MOV R3, RZ, RZ, -R8 ;  /* 0x000000ffff037224 */ /* 0x000fe400078e0a08 */
[----:B------:R-:W-:Y:S02]  /*0470*/  IMAD.MOV R2, RZ, RZ, -R17 ;  /* 0x000000ffff027224 */ /* 0x000fe400078e0a11 */
[----:B------:R-:W-:Y:S02]  /*0480*/  IMAD R3, R12, R3, UR4 ;  /* 0x000000040c037e24 */ /* 0x000fe4000f8e0203 */
[----:B------:R-:W-:Y:S02]  /*0490*/  IMAD R7, R14, R2, R7 ;  /* 0x000000020e077224 */ /* 0x000fe400078e0207 */
[----:B------:R-:W-:Y:S01]  /*04a0*/  @P1 IMAD.IADD R18, R18, 0x1, -R13 ;  /* 0x0000000112121824 */ /* 0x000fe200078e0a0d */
[----:B------:R-:W-:Y:S01]  /*04b0*/  ISETP.GE.U32.AND P3, PT, R3, R12, PT ;  /* 0x0000000c0300720c */ /* 0x000fe20003f66070 */
[----:B------:R-:W-:Y:S01]  /*04c0*/  @P1 VIADD R9, R9, 0x1 ;  /* 0x0000000109091836 */ /* 0x000fe20000000000 */
[----:B------:R-:W-:-:S02]  /*04d0*/  ISETP.GE.U32.AND P2, PT, R7, R14, PT ;  /* 0x0000000e0700720c */ /* 0x000fc40003f46070 */
[----:B------:R-:W-:Y:S02]  /*04e0*/  ISETP.GE.U32.AND P5, PT, R18, R13, PT ;  /* 0x0000000d1200720c */ /* 0x000fe40003fa6070 */
[----:B------:R-:W-:-:S07]  /*04f0*/  ISETP.NE.U32.AND P1, PT, R12, RZ, PT ;  /* 0x000000ff0c00720c */ /* 0x000fce0003f25070 */
[-C--:B------:R-:W-:Y:S02]  /*0500*/  @P3 IADD3 R3, R3, -R12.reuse, RZ ;  /* 0x8000000c03033210 */ /* 0x080fe40007ffe0ff */
[----:B------:R-:W-:Y:S01]  /*0510*/  @P2 IMAD.IADD R7, R7, 0x1, -R14 ;  /* 0x0000000107072824 */ /* 0x000fe200078e0a0e */
[----:B------:R-:W-:Y:S01]  /*0520*/  @P3 IADD3 R8, R8, 0x1, RZ ;  /* 0x0000000108083810 */ /* 0x000fe20007ffe0ff */
[----:B------:R-:W-:Y:S01]  /*0530*/  @P5 VIADD R9, R9, 0x1 ;  /* 0x0000000109095836 */ /* 0x000fe20000000000 */
[----:B------:R-:W-:Y:S01]  /*0540*/  ISETP.GE.U32.AND P0, PT, R3, R12, PT ;  /* 0x0000000c0300720c */ /* 0x000fe20003f06070 */
[----:B------:R-:W-:Y:S01]  /*0550*/  @P2 VIADD R17, R17, 0x1 ;  /* 0x0000000111112836 */ /* 0x000fe20000000000 */
[----:B------:R-:W-:Y:S02]  /*0560*/  @!P4 LOP3.LUT R9, RZ, R13, RZ, 0x33, !PT ;  /* 0x0000000dff09c212 */ /* 0x000fe400078e33ff */
[----:B------:R-:W-:Y:S02]  /*0570*/  ISETP.GE.U32.AND P5, PT, R7, R14, PT ;  /* 0x0000000e0700720c */ /* 0x000fe40003fa6070 */
[----:B------:R-:W-:Y:S01]  /*0580*/  ISETP.NE.U32.AND P3, PT, R14, RZ, PT ;  /* 0x000000ff0e00720c */ /* 0x000fe20003f65070 */
[----:B0-----:R-:W-:-:S05]  /*0590*/  IMAD R7, R9, UR5, R15 ;  /* 0x0000000509077c24 */ /* 0x001fca000f8e020f */
[C---:B------:R-:W-:Y:S01]  /*05a0*/  VIADDMNMX R2, R7.reuse, R9, R4, PT ;  /* 0x0000000907027246 */ /* 0x040fe20003800104 */
[----:B------:R-:W-:Y:S01]  /*05b0*/  @P0 VIADD R8, R8, 0x1 ;  /* 0x0000000108080836 */ /* 0x000fe20000000000 */
[----:B------:R-:W-:Y:S02]  /*05c0*/  @!P1 LOP3.LUT R8, RZ, R12, RZ, 0x33, !PT ;  /* 0x0000000cff089212 */ /* 0x000fe400078e33ff */
[----:B------:R-:W-:Y:S01]  /*05d0*/  ISETP.GE.AND P0, PT, R7, R2, PT ;  /* 0x000000020700720c */ /* 0x000fe20003f06270 */
[----:B------:R-:W-:Y:S01]  /*05e0*/  @P5 VIADD R17, R17, 0x1 ;  /* 0x0000000111115836 */ /* 0x000fe20000000000 */
[----:B------:R-:W-:Y:S02]  /*05f0*/  IADD3 R3, -R8, RZ, RZ ;  /* 0x000000ff08037210 */ /* 0x000fe40007ffe1ff */
[----:B------:R-:W-:-:S03]  /*0600*/  @!P3 LOP3.LUT R17, RZ, R14, RZ, 0x33, !PT ;  /* 0x0000000eff11b212 */ /* 0x000fc600078e33ff */
[----:B------:R-:W-:Y:S02]  /*0610*/  IMAD R3, R12, R3, UR4 ;  /* 0x000000040c037e24 */ /* 0x000fe4000f8e0203 */
[----:B--2---:R-:W-:-:S04]  /*0620*/  IMAD R4, R17, UR8, R10 ;  /* 0x0000000811047c24 */ /* 0x004fc8000f8e020a */
[----:B------:R-:W-:Y:S05]  /*0630*/  @P0 EXIT ;  /* 0x000000000000094d */ /* 0x000fea0003800000 */
        /* <DEDUP_REMOVED lines=8> */
.L_x_674:
[----:B------:R-:W0:Y:S01]  /*06c0*/  LDC R9, c[0x0][0x230] ;  /* 0x00008c00ff097b82 */ /* 0x000e220000000800 */
[----:B------:R-:W-:Y:S01]  /*06d0*/  ULDC UR4, c[0x0][0x228] ;  /* 0x00008a0000047ab9 */ /* 0x000fe20000000800 */
[----:B------:R-:W-:Y:S01]  /*06e0*/  BSSY B0, `(.L_x_657) ;  /* 0x00000ca000007945 */ /* 0x000fe20003800000 */
[----:B-1----:R-:W-:Y:S01]  /*06f0*/  IMAD R18, R7, UR4, RZ ;  /* 0x0000000407127c24 */ /* 0x002fe2000f8e02ff */
        /* <DEDUP_REMOVED lines=8> */
[----:B0-----:R-:W-:Y:S01]  /*0780*/  VIADD R10, R13, 0xffffffe ;  /* 0x0ffffffe0d0a7836 */ /* 0x001fe20000000000 */
[----:B------:R-:W-:-:S05]  /*0790*/  IABS R13, R18 ;  /* 0x00000012000d7213 */ /* 0x000fca0000000000 */
[----:B------:R0:W1:Y:S02]  /*07a0*/  F2I.FTZ.U32.TRUNC.NTZ R11, R10 ;  /* 0x0000000a000b7305 */ /* 0x000064000021f000 */
[----:B0-----:R-:W-:Y:S01]  /*07b0*/  MOV R10, RZ ;  /* 0x000000ff000a7202 */ /* 0x001fe20000000f00 */
[----:B-1----:R-:W-:-:S04]  /*07c0*/  IMAD.MOV R15, RZ, RZ, -R11 ;  /* 0x000000ffff0f7224 */ /* 0x002fc800078e0a0b */
[----:B------:R-:W-:-:S04]  /*07d0*/  IMAD R15, R15, R12, RZ ;  /* 0x0000000c0f0f7224 */ /* 0x000fc800078e02ff */
[----:B------:R-:W-:-:S06]  /*07e0*/  IMAD.HI.U32 R10, R11, R15, R10 ;  /* 0x0000000f0b0a7227 */ /* 0x000fcc00078e000a */
[----:B------:R-:W-:-:S04]  /*07f0*/  IMAD.HI.U32 R15, R10, R17, RZ ;  /* 0x000000110a0f7227 */ /* 0x000fc800078e00ff */
[----:B------:R-:W-:Y:S02]  /*0800*/  IMAD.MOV R16, RZ, RZ, -R15 ;  /* 0x000000ffff107224 */ /* 0x000fe400078e0a0f */
[----:B------:R-:W-:-:S04]  /*0810*/  IMAD.HI.U32 R11, R10, R13, RZ ;  /* 0x0000000d0a0b7227 */ /* 0x000fc800078e00ff */
[----:B------:R-:W-:Y:S02]  /*0820*/  IMAD R17, R12, R16, R17 ;  /* 0x000000100c117224 */ /* 0x000fe400078e0211 */
[----:B------:R-:W-:-:S03]  /*0830*/  IMAD.MOV R10, RZ, RZ, -R11 ;  /* 0x000000ffff0a7224 */ /* 0x000fc600078e0a0b */
[C---:B------:R-:W-:Y:S01]  /*0840*/  ISETP.GT.U32.AND P5, PT, R12.reuse, R17, PT ;  /* 0x000000110c00720c */ /* 0x040fe20003fa4070 */
[----:B------:R-:W-:Y:S01]  /*0850*/  IMAD R13, R12, R10, R13 ;  /* 0x0000000a0c0d7224 */ /* 0x000fe200078e020d */
[----:B------:R-:W-:-:S04]  /*0860*/  LOP3.LUT R10, R18, R9, RZ, 0x3c, !PT ;  /* 0x00000009120a7212 */ /* 0x000fc800078e3cff */
[----:B------:R-:W-:Y:S02]  /*0870*/  ISETP.GT.U32.AND P4, PT, R12, R13, PT ;  /* 0x0000000d0c00720c */ /* 0x000fe40003f84070 */
[----:B------:R-:W-:Y:S02]  /*0880*/  ISETP.GE.AND P0, PT, R10, RZ, PT ;  /* 0x000000ff0a00720c */ /* 0x000fe40003f06270 */
[----:B------:R-:W-:-:S03]  /*0890*/  LOP3.LUT R10, RZ, R9, RZ, 0x33, !PT ;  /* 0x00000009ff0a7212 */ /* 0x000fc600078e33ff */
[----:B------:R-:W-:Y:S01]  /*08a0*/  @!P5 IADD3 R17, R17, -R12, RZ ;  /* 0x8000000c1111d210 */ /* 0x000fe20007ffe0ff */
[----:B------:R-:W-:-:S03]  /*08b0*/  @!P5 VIADD R15, R15, 0x1 ;  /* 0x000000010f0fd836 */ /* 0x000fc60000000000 */
[----:B------:R-:W-:Y:S02]  /*08c0*/  ISETP.GE.U32.AND P3, PT, R17, R12, PT ;  /* 0x0000000c1100720c */ /* 0x000fe40003f66070 */
[----:B------:R-:W-:Y:S02]  /*08d0*/  @!P4 IMAD.IADD R13, R13, 0x1, -R12 ;  /* 0x000000010d0dc824 */ /* 0x000fe400078e0a0c */
[----:B------:R-:W-:-:S03]  /*08e0*/  @!P4 VIADD R11, R11, 0x1 ;  /* 0x000000010b0bc836 */ /* 0x000fc60000000000 */
[----:B------:R-:W-:-:S06]  /*08f0*/  ISETP.GE.U32.AND P2, PT, R13, R12, PT ;  /* 0x0000000c0d00720c */ /* 0x000fcc0003f46070 */
[----:B------:R-:W-:Y:S02]  /*0900*/  @P3 IADD3 R15, R15, 0x1, RZ ;  /* 0x000000010f0f3810 */ /* 0x000fe40007ffe0ff */
[----:B------:R-:W-:-:S03]  /*0910*/  ISETP.GE.AND P3, PT, R4, R5, PT ;  /* 0x000000050400720c */ /* 0x000fc60003f66270 */
[----:B------:R-:W-:Y:S02]  /*0920*/  @!P1 IMAD.MOV R15, RZ, RZ, -R15 ;  /* 0x000000ffff0f9224 */ /* 0x000fe400078e0a0f */
[----:B------:R-:W-:Y:S01]  /*0930*/  @P2 VIADD R11, R11, 0x1 ;  /* 0x000000010b0b2836 */ /* 0x000fe20000000000 */
[----:B------:R-:W-:-:S03]  /*0940*/  ISETP.NE.AND P2, PT, R9, RZ, PT ;  /* 0x000000ff0900720c */ /* 0x000fc60003f45270 */
[----:B------:R-:W-:-:S05]  /*0950*/  @!P0 IMAD.MOV R11, RZ, RZ, -R11 ;  /* 0x000000ffff0b8224 */ /* 0x000fca00078e0a0b */
[C---:B------:R-:W-:Y:S02]  /*0960*/  SEL R9, R10.reuse, R11, !P2 ;  /* 0x0000000b0a097207 */ /* 0x040fe40005000000 */
[----:B------:R-:W-:Y:S01]  /*0970*/  SEL R10, R10, R15, !P2 ;  /* 0x0000000f0a0a7207 */ /* 0x000fe20005000000 */
[----:B------:R-:W-:Y:S06]  /*0980*/  @P3 BRA `(.L_x_658) ;  /* 0x00000008007c3947 */ /* 0x000fec0003800000 */
[----:B------:R-:W-:-:S07]  /*0990*/  IMAD.MOV.U32 R12, RZ, RZ, R4 ;  /* 0x000000ffff0c7224 */ /* 0x000fce00078e0004 */
.L_x_673:
[----:B------:R-:W0:Y:S01]  /*09a0*/  LDC R11, c[0x0][0x234] ;  /* 0x00008d00ff0b7b82 */ /* 0x000e220000000800 */
[----:B------:R-:W-:Y:S01]  /*09b0*/  ULDC UR4, c[0x0][0x22c] ;  /* 0x00008b0000047ab9 */ /* 0x000fe20000000800 */
[----:B------:R-:W-:Y:S01]  /*09c0*/  BSSY B1, `(.L_x_659) ;  /* 0x000005b000017945 */ /* 0x000fe20003800000 */
[----:B-1----:R-:W-:Y:S01]  /*09d0*/  IMAD R16, R12, UR4, RZ ;  /* 0x000000040c107c24 */ /* 0x002fe2000f8e02ff */
[----:B0-----:R-:W-:-:S04]  /*09e0*/  IABS R13, R11 ;  /* 0x0000000b000d7213 */ /* 0x001fc80000000000 */
[----:B------:R-:W-:Y:S01]  /*09f0*/  IADD3 R18, R11, UR4, R16 ;  /* 0x000000040b127c10 */ /* 0x000fe2000fffe010 */
[----:B------:R-:W0:Y:S04]  /*0a00*/  I2F.RP R17, R13 ;  /* 0x0000000d00117306 */ /* 0x000e280000209400 */
[----:B------:R-:W-:-:S04]  /*0a10*/  VIADD R18, R18, 0xffffffff ;  /* 0xffffffff12127836 */ /* 0x000fc80000000000 */
[----:B0-----:R-:W0:Y:S02]  /*0a20*/  MUFU.RCP R17, R17 ;  /* 0x0000001100117308 */ /* 0x001e240000001000 */
[----:B0-----:R-:W-:Y:S02]  /*0a30*/  IADD3 R14, R17, 0xffffffe, RZ ;  /* 0x0ffffffe110e7810 */ /* 0x001fe40007ffe0ff */
[----:B------:R-:W-:-:S04]  /*0a40*/  IABS R17, R18 ;  /* 0x0000001200117213 */ /* 0x000fc80000000000 */
[----:B------:R0:W1:Y:S01]  /*0a50*/  F2I.FTZ.U32.TRUNC.NTZ R15, R14 ;  /* 0x0000000e000f7305 */ /* 0x000062000021f000 */
[----:B------:R-:W-:-:S04]  /*0a60*/  LOP3.LUT R18, R18, R11, RZ, 0x3c, !PT ;  /* 0x0000000b12127212 */ /* 0x000fc800078e3cff */
[----:B------:R-:W-:Y:S02]  /*0a70*/  ISETP.GE.AND P1, PT, R18, RZ, PT ;  /* 0x000000ff1200720c */ /* 0x000fe40003f26270 */
[----:B------:R-:W-:Y:S01]  /*0a80*/  LOP3.LUT R18, RZ, R11, RZ, 0x33, !PT ;  /* 0x0000000bff127212 */ /* 0x000fe200078e33ff */
[----:B0-----:R-:W-:Y:S01]  /*0a90*/  HFMA2.MMA R14, -RZ, RZ, 0, 0 ;  /* 0x00000000ff0e7435 */ /* 0x001fe200000001ff */
[----:B-1----:R-:W-:-:S04]  /*0aa0*/  IMAD.MOV R20, RZ, RZ, -R15 ;  /* 0x000000ffff147224 */ /* 0x002fc800078e0a0f */
[----:B------:R-:W-:Y:S01]  /*0ab0*/  IMAD R19, R20, R13, RZ ;  /* 0x0000000d14137224 */ /* 0x000fe200078e02ff */
[----:B------:R-:W-:Y:S02]  /*0ac0*/  IABS R20, R16 ;  /* 0x0000001000147213 */ /* 0x000fe40000000000 */
[----:B------:R-:W-:Y:S02]  /*0ad0*/  LOP3.LUT R16, R16, R11, RZ, 0x3c, !PT ;  /* 0x0000000b10107212 */ /* 0x000fe400078e3cff */
[----:B------:R-:W-:Y:S02]  /*0ae0*/  IMAD.HI.U32 R14, R15, R19, R14 ;  /* 0x000000130f0e7227 */ /* 0x000fe400078e000e */
[----:B------:R-:W-:Y:S02]  /*0af0*/  ISETP.GE.AND P0, PT, R16, RZ, PT ;  /* 0x000000ff1000720c */ /* 0x000fe40003f06270 */
[----:B------:R-:W-:Y:S02]  /*0b00*/  IMAD.MOV.U32 R19, RZ, RZ, R20 ;  /* 0x000000ffff137224 */ /* 0x000fe400078e0014 */
[----:B------:R-:W-:-:S02]  /*0b10*/  IMAD.MOV.U32 R20, RZ, RZ, R17 ;  /* 0x000000ffff147224 */ /* 0x000fc400078e0011 */
        /* <DEDUP_REMOVED lines=13> */
[----:B------:R-:W-:-:S11]  /*0bf0*/  ISETP.GE.U32.AND P3, PT, R20, R13, PT ;  /* 0x0000000d1400720c */ /* 0x000fd60003f66070 */
        /* <DEDUP_REMOVED lines=10> */
.L_x_667:
        /* <DEDUP_REMOVED lines=11> */
.L_x_666:
        /* <DEDUP_REMOVED lines=10> */
.L_x_665:
        /* <DEDUP_REMOVED lines=8> */
[----:B------:R-:W0:Y:S04]  /*0e70*/  LDS.64 R16, [R25] ;  /* 0x0000000019107984 */ /* 0x000e280000000a00 */
[----:B------:R-:W0:Y:S01]  /*0e80*/  LDG.E.64.CONSTANT R14, desc[UR8][R14.64] ;  /* 0x000000080e0e7981 */ /* 0x000e22000c1e9b00 */
[----:B------:R-:W-:-:S05]  /*0e90*/  IMAD R26, R0, UR4, R26 ;  /* 0x00000004001a7c24 */ /* 0x000fca000f8e021a */
[----:B------:R-:W-:Y:S01]  /*0ea0*/  ISETP.GE.AND P0, PT, R26, R23, PT ;  /* 0x000000171a00720c */ /* 0x000fe20003f06270 */
[----:B0-----:R-:W-:-:S07]  /*0eb0*/  DADD R16, R16, R14 ;  /* 0x0000000010107229 */ /* 0x001fce000000000e */
[----:B------:R0:W-:Y:S02]  /*0ec0*/  STS.64 [R25], R16 ;  /* 0x0000001019007388 */ /* 0x0001e40000000a00 */
[----:B0-----:R-:W-:-:S03]  /*0ed0*/  IMAD R25, R0, 0x8, R25 ;  /* 0x0000000800197824 */ /* 0x001fc600078e0219 */
[----:B------:R-:W-:Y:S05]  /*0ee0*/  @!P0 BRA `(.L_x_665) ;  /* 0xfffffffc00c08947 */ /* 0x000fea000383ffff */
.L_x_664:
[----:B------:R-:W-:Y:S05]  /*0ef0*/  BSYNC B3 ;  /* 0x0000000000037941 */ /* 0x000fea0003800000 */
.L_x_663:
[----:B------:R-:W-:-:S04]  /*0f00*/  IADD3 R21, R21, 0x1, RZ ;  /* 0x0000000115157810 */ /* 0x000fc80007ffe0ff */
[----:B------:R-:W-:-:S13]  /*0f10*/  ISETP.GE.AND P0, PT, R21, R18, PT ;  /* 0x000000121500720c */ /* 0x000fda0003f06270 */
[----:B------:R-:W-:Y:S05]  /*0f20*/  @!P0 BRA `(.L_x_666) ;  /* 0xfffffffc00888947 */ /* 0x000fea000383ffff */
.L_x_662:
[----:B------:R-:W-:Y:S05]  /*0f30*/  BSYNC B2 ;  /* 0x0000000000027941 */ /* 0x000fea0003800000 */
.L_x_661:
[----:B------:R-:W-:-:S05]  /*0f40*/  VIADD R13, R13, 0x1 ;  /* 0x000000010d0d7836 */ /* 0x000fca0000000000 */
[----:B------:R-:W-:-:S13]  /*0f50*/  ISETP.GE.AND P0, PT, R13, R10, PT ;  /* 0x0000000a0d00720c */ /* 0x000fda0003f06270 */
[----:B------:R-:W-:Y:S05]  /*0f60*/  @!P0 BRA `(.L_x_667) ;  /* 0xfffffffc004c8947 */ /* 0x000fea000383ffff */
.L_x_660:
[----:B------:R-:W-:Y:S05]  /*0f70*/  BSYNC B1 ;  /* 0x0000000000017941 */ /* 0x000fea0003800000 */
.L_x_659:
[----:B------:R-:W-:Y:S01]  /*0f80*/  ULDC UR4, c[0x0][0x224] ;  /* 0x0000890000047ab9 */ /* 0x000fe20000000800 */
[----:B------:R-:W-:Y:S01]  /*0f90*/  IMAD.IADD R18, R18, 0x1, -R11 ;  /* 0x0000000112127824 */ /* 0x000fe200078e0a0b */
[----:B------:R-:W-:Y:S01]  /*0fa0*/  ISETP.GE.AND P0, PT, R6, UR4, PT ;  /* 0x0000000406007c0c */ /* 0x000fe2000bf06270 */
[----:B------:R-:W-:Y:S01]  /*0fb0*/  BSSY B1, `(.L_x_668) ;  /* 0x0000039000017945 */ /* 0x000fe20003800000 */
[----:B------:R-:W-:-:S05]  /*0fc0*/  IADD3 R11, -R9, R10, RZ ;  /* 0x0000000a090b7210 */ /* 0x000fca0007ffe1ff */
[----:B------:R-:W-:-:S06]  /*0fd0*/  IMAD R11, R11, R18, RZ ;  /* 0x000000120b0b7224 */ /* 0x000fcc00078e02ff */
[----:B------:R-:W-:Y:S05]  /*0fe0*/  @P0 BRA `(.L_x_669) ;  /* 0x0000000000d40947 */ /* 0x000fea0003800000 */
[----:B------:R-:W0:Y:S01]  /*0ff0*/  I2F.F64 R16, R11 ;  /* 0x0000000b00107312 */ /* 0x000e220000201c00 */
[----:B------:R-:W-:Y:S07]  /*1000*/  BSSY B2, `(.L_x_670) ;  /* 0x000000e000027945 */ /* 0x000fee0003800000 */
        /* <DEDUP_REMOVED lines=12> */
[----:B------:R-:W-:Y:S05]  /*10d0*/  CALL.REL.NOINC `($__internal_16_$__cuda_sm20_dblrcp_rn_slowpath_v3) ;  /* 0x0000000000bc7944 */ /* 0x000fea0003c00000 */
.L_x_671:
[----:B------:R-:W-:Y:S05]  /*10e0*/  BSYNC B2 ;  /* 0x0000000000027941 */ /* 0x000fea0003800000 */
.L_x_670:
[----:B------:R-:W0:Y:S01]  /*10f0*/  LDC R11, c[0x0][0x224] ;  /* 0x00008900ff0b7b82 */ /* 0x000e220000000800 */
[----:B------:R-:W1:Y:S01]  /*1100*/  S2R R13, SR_TID.X ;  /* 0x00000000000d7919 */ /* 0x000e620000002100 */
[----:B------:R-:W-:Y:S01]  /*1110*/  ULDC.64 UR4, c[0x0][0x230] ;  /* 0x00008c0000047ab9 */ /* 0x000fe20000000a00 */
[----:B------:R-:W-:Y:S01]  /*1120*/  MOV R21, R6 ;  /* 0x0000000600157202 */ /* 0x000fe20000000f00 */
[----:B------:R-:W-:Y:S02]  /*1130*/  IMAD R18, R7, UR5, R12 ;  /* 0x0000000507127c24 */ /* 0x000fe4000f8e020c */
[----:B0-----:R-:W-:Y:S02]  /*1140*/  IMAD R16, R11, UR4, RZ ;  /* 0x000000040b107c24 */ /* 0x001fe4000f8e02ff */
[----:B------:R-:W-:Y:S02]  /*1150*/  IMAD R17, R18, R11, RZ ;  /* 0x0000000b12117224 */ /* 0x000fe400078e02ff */
[----:B------:R-:W-:-:S04]  /*1160*/  IMAD R16, R16, UR5, RZ ;  /* 0x0000000510107c24 */ /* 0x000fc8000f8e02ff */
[----:B------:R-:W-:-:S05]  /*1170*/  IMAD R16, R3, R16, RZ ;  /* 0x0000001003107224 */ /* 0x000fca00078e02ff */
[----:B------:R-:W-:Y:S02]  /*1180*/  IADD3 R20, P0, R16, R17, RZ ;  /* 0x0000001110147210 */ /* 0x000fe40007f1e0ff */
[----:B------:R-:W-:-:S04]  /*1190*/  SHF.R.S32.HI R17, RZ, 0x1f, R17 ;  /* 0x0000001fff117819 */ /* 0x000fc80000011411 */
[----:B-1----:R-:W-:-:S07]  /*11a0*/  LEA.HI.X.SX32 R22, R16, R17, 0x1, P0 ;  /* 0x0000001110167211 */ /* 0x002fce00000f0eff */
.L_x_672:
[----:B-1----:R-:W0:Y:S01]  /*11b0*/  S2R R16, SR_TID.Z ;  /* 0x0000000000107919 */ /* 0x002e220000002300 */
[----:B------:R-:W1:Y:S01]  /*11c0*/  S2UR UR5, SR_CgaCtaId ;  /* 0x00000000000579c3 */ /* 0x000e620000008800 */
[----:B------:R-:W-:Y:S01]  /*11d0*/  UMOV UR4, 0x400 ;  /* 0x0000040000047882 */ /* 0x000fe20000000000 */
[----:B------:R-:W-:Y:S01]  /*11e0*/  ULDC UR10, c[0x0][0x23c] ;  /* 0x00008f00000a7ab9 */ /* 0x000fe20000000800 */
[----:B------:R-:W0:Y:S01]  /*11f0*/  S2R R17, SR_TID.Y ;  /* 0x0000000000117919 */ /* 0x000e220000002200 */
[C---:B------:R-:W-:Y:S01]  /*1200*/  IADD3 RZ, P0, R21.reuse, R20, RZ ;  /* 0x0000001415ff7210 */ /* 0x040fe20007f1e0ff */
[----:B------:R-:W-:Y:S01]  /*1210*/  IMAD.IADD R24, R21, 0x1, R20 ;  /* 0x0000000115187824 */ /* 0x000fe200078e0214 */
[----:B-1----:R-:W-:Y:S01]  /*1220*/  ULEA UR4, UR5, UR4, 0x18 ;  /* 0x0000000405047291 */ /* 0x002fe2000f8ec03f */
[----:B0-----:R-:W-:-:S04]  /*1230*/  IMAD R17, R16, UR6, R17 ;  /* 0x0000000610117c24 */ /* 0x001fc8000f8e0211 */
[----:B------:R-:W-:Y:S01]  /*1240*/  IMAD R16, R17, R0, RZ ;  /* 0x0000000011107224 */ /* 0x000fe200078e02ff */
[----:B------:R-:W-:-:S03]  /*1250*/  LEA.HI.X.SX32 R17, R21, R22, 0x1, P0 ;  /* 0x0000001615117211 */ /* 0x000fc600000f0eff */
[--C-:B------:R-:W-:Y:S02]  /*1260*/  IMAD R16, R16, UR10, R13.reuse ;  /* 0x0000000a10107c24 */ /* 0x100fe4000f8e020d */
[----:B------:R-:W-:-:S03]  /*1270*/  IMAD.IADD R13, R0, 0x1, R13 ;  /* 0x00000001000d7824 */ /* 0x000fc600078e020d */
[----:B------:R-:W-:Y:S01]  /*1280*/  LEA R23, R16, UR4, 0x3 ;  /* 0x0000000410177c11 */ /* 0x000fe2000f8e18ff */
[----:B------:R-:W-:Y:S02]  /*1290*/  ULDC.64 UR4, c[0x0][0x218] ;  /* 0x0000860000047ab9 */ /* 0x000fe40000000a00 */
[----:B------:R-:W-:Y:S01]  /*12a0*/  LEA R16, P0, R24, UR4, 0x3 ;  /* 0x0000000418107c11 */ /* 0x000fe2000f8018ff */
[----:B------:R-:W-:Y:S01]  /*12b0*/  ULDC UR4, c[0x0][0x238] ;  /* 0x00008e0000047ab9 */ /* 0x000fe20000000800 */
[----:B------:R-:W0:Y:S01]  /*12c0*/  LDS.64 R18, [R23] ;  /* 0x0000000017127984 */ /* 0x000e220000000a00 */
[----:B------:R-:W-:Y:S01]  /*12d0*/  IMAD R21, R0, UR4, R21 ;  /* 0x0000000400157c24 */ /* 0x000fe2000f8e0215 */
[----:B------:R-:W-:Y:S02]  /*12e0*/  LEA.HI.X R17, R24, UR5, R17, 0x3, P0 ;  /* 0x0000000518117c11 */ /* 0x000fe400080f1c11 */
[----:B------:R1:W-:Y:S02]  /*12f0*/  STS.64 [R23], RZ ;  /* 0x000000ff17007388 */ /* 0x0003e40000000a00 */
[----:B------:R-:W-:Y:S01]  /*1300*/  ISETP.GE.AND P0, PT, R21, R11, PT ;  /* 0x0000000b1500720c */ /* 0x000fe20003f06270 */
[----:B0-----:R-:W-:-:S07]  /*1310*/  DMUL R18, R18, R14 ;  /* 0x0000000e12127228 */ /* 0x001fce0000000000 */
[----:B------:R1:W-:Y:S05]  /*1320*/  STG.E.64 desc[UR8][R16.64], R18 ;  /* 0x0000001210007986 */ /* 0x0003ea000c101b08 */
[----:B------:R-:W-:Y:S05]  /*1330*/  @!P0 BRA `(.L_x_672) ;  /* 0xfffffffc009c8947 */ /* 0x000fea000383ffff */
.L_x_669:
[----:B------:R-:W-:Y:S05]  /*1340*/  BSYNC B1 ;  /* 0x0000000000017941 */ /* 0x000fea0003800000 */
.L_x_668:
[----:B------:R-:W-:-:S04]  /*1350*/  IADD3 R12, R12, UR6, RZ ;  /* 0x000000060c0c7c10 */ /* 0x000fc8000fffe0ff */
[----:B------:R-:W-:-:S13]  /*1360*/  ISETP.GE.AND P0, PT, R12, R5, PT ;  /* 0x000000050c00720c */ /* 0x000fda0003f06270 */
[----:B------:R-:W-:Y:S05]  /*1370*/  @!P0 BRA `(.L_x_673) ;  /* 0xfffffff400888947 */ /* 0x000fea000383ffff */
.L_x_658:
[----:B------:R-:W-:Y:S05]  /*1380*/  BSYNC B0 ;  /* 0x0000000000007941 */ /* 0x000fea0003800000 */
.L_x_657:
[----:B------:R-:W-:-:S05]  /*1390*/  VIADD R7, R7, UR7 ;  /* 0x0000000707077c36 */ /* 0x000fca0008000000 */
[----:B------:R-:W-:-:S13]  /*13a0*/  ISETP.GE.AND P0, PT, R7, R2, PT ;  /* 0x000000020700720c */ /* 0x000fda0003f06270 */
[----:B------:R-:W-:Y:S05]  /*13b0*/  @!P0 BRA `(.L_x_674) ;  /* 0xfffffff000c08947 */ /* 0x000fea000383ffff */
[----:B------:R-:W-:Y:S05]  /*13c0*/  EXIT ;  /* 0x000000000000794d */ /* 0x000fea0003800000 */
        .weak           $__internal_16_$__cuda_sm20_dblrcp_rn_slowpath_v3
        .type           $__internal_16_$__cuda_sm20_dblrcp_rn_slowpath_v3,@function
        .size           $__internal_16_$__cuda_sm20_dblrcp_rn_slowpath_v3,(.L_x_715 - $__internal_16_$__cuda_sm20_dblrcp_rn_slowpath_v3)
$__internal_16_$__cuda_sm20_dblrcp_rn_slowpath_v3:
[----:B------:R-:W-:Y:S01]  /*13d0*/  IMAD.MOV.U32 R14, RZ, RZ, R16 ;  /* 0x000000ffff0e7224 */ /* 0x000fe200078e0010 */
[----:B------:R-:W-:Y:S01]  /*13e0*/  MOV R15, R17 ;  /* 0x00000011000f7202 */ /* 0x000fe20000000f00 */
[----:B------:R-:W-:Y:S05]  /*13f0*/  BSSY B3, `(.L_x_675) ;  /* 0x0000025000037945 */ /* 0x000fea0003800000 */
[----:B------:R-:W-:-:S14]  /*1400*/  DSETP.GTU.AND P0, PT, |R14|, +INF , PT ;  /* 0x7ff000000e00742a */ /* 0x000fdc0003f0c200 */
[----:B------:R-:W-:Y:S05]  /*1410*/  @P0 BRA `(.L_x_676) ;  /* 0x0000000000800947 */ /* 0x000fea0003800000 */
[----:B------:R-:W-:-:S05]  /*1420*/  LOP3.LUT R13, R17, 0x7fffffff, RZ, 0xc0, !PT ;  /* 0x7fffffff110d7812 */ /* 0x000fca00078ec0ff */
[----:B------:R-:W-:-:S05]  /*1430*/  VIADD R16, R13, 0xffffffff ;  /* 0xffffffff0d107836 */ /* 0x000fca0000000000 */
[----:B------:R-:W-:-:S13]  /*1440*/  ISETP.GE.U32.AND P0, PT, R16, 0x7fefffff, PT ;  /* 0x7fefffff1000780c */ /* 0x000fda0003f06070 */
[----:B------:R-:W-:Y:S01]  /*1450*/  @P0 LOP3.LUT R17, R15, 0x7ff00000, RZ, 0x3c, !PT ;  /* 0x7ff000000f110812 */ /* 0x000fe200078e3cff */
[----:B------:R-:W-:Y:S01]  /*1460*/  @P0 IMAD.MOV.U32 R16, RZ, RZ, RZ ;  /* 0x000000ffff100224 */ /* 0x000fe200078e00ff */
[----:B------:R-:W-:Y:S06]  /*1470*/  @P0 BRA `(.L_x_677) ;  /* 0x0000000000700947 */ /* 0x000fec0003800000 */
[----:B------:R-:W-:-:S13]  /*1480*/  ISETP.GE.U32.AND P0, PT, R13, 0x1000001, PT ;  /* 0x010000010d00780c */ /* 0x000fda0003f06070 */
[----:B------:R-:W-:Y:S05]  /*1490*/  @!P0 BRA `(.L_x_678) ;  /* 0x0000000000388947 */ /* 0x000fea0003800000 */
[----:B------:R-:W-:Y:S01]  /*14a0*/  IADD3 R21, R15, -0x3fe00000, RZ ;  /* 0xc02000000f157810 */ /* 0x000fe20007ffe0ff */
[----:B------:R-:W-:Y:S02]  /*14b0*/  IMAD.MOV.U32 R20, RZ, RZ, R14 ;  /* 0x000000ffff147224 */ /* 0x000fe400078e000e */
[----:B------:R-:W-:Y:S01]  /*14c0*/  IMAD.MOV.U32 R16, RZ, RZ, R11 ;  /* 0x000000ffff107224 */ /* 0x000fe200078e000b */
[----:B------:R-:W0:Y:S05]  /*14d0*/  MUFU.RCP64H R17, R21 ;  /* 0x0000001500117308 */ /* 0x000e2a0000001800 */
        /* <DEDUP_REMOVED lines=10> */
.L_x_678:
[----:B------:R-:W-:Y:S01]  /*1580*/  DMUL R14, R14, 8.11296384146066816958e+31 ;  /* 0x469000000e0e7828 */ /* 0x000fe20000000000 */
[----:B------:R-:W-:-:S05]  /*1590*/  MOV R16, R11 ;  /* 0x0000000b00107202 */ /* 0x000fca0000000f00 */
        /* <DEDUP_REMOVED lines=8> */
.L_x_676:
[----:B------:R-:W-:Y:S01]  /*1620*/  LOP3.LUT R17, R15, 0x80000, RZ, 0xfc, !PT ;  /* 0x000800000f117812 */ /* 0x000fe200078efcff */
[----:B------:R-:W-:-:S07]  /*1630*/  IMAD.MOV.U32 R16, RZ, RZ, R14 ;  /* 0x000000ffff107224 */ /* 0x000fce00078e000e */
.L_x_677:
[----:B------:R-:W-:Y:S05]  /*1640*/  BSYNC B3 ;  /* 0x0000000000037941 */ /* 0x000fea0003800000 */
.L_x_675:
[----:B------:R-:W-:Y:S01]  /*1650*/  IMAD.MOV.U32 R23, RZ, RZ, 0x0 ;  /* 0x00000000ff177424 */ /* 0x000fe200078e00ff */
[----:B------:R-:W-:Y:S01]  /*1660*/  MOV R15, R17 ;  /* 0x00000011000f7202 */ /* 0x000fe20000000f00 */
[----:B------:R-:W-:Y:S02]  /*1670*/  IMAD.MOV.U32 R14, RZ, RZ, R16 ;  /* 0x000000ffff0e7224 */ /* 0x000fe400078e0010 */
[----:B------:R-:W-:Y:S05]  /*1680*/  RET.REL.NODEC R22 `(_ZN2at6native58_GLOBAL__N__9a069279_25_AdaptiveAveragePooling_cu_ef17039c26adaptive_average_pool_nhwcIidEEvPKT0_PS3_iiiiiiiiT_S7_S7_S7_) ;  /* 0xffffffe8165c7950 */ /* 0x000fea0003c3ffff */
.L_x_679:
        /* <DEDUP_REMOVED lines=15> */
.L_x_715:


//--------------------- .nv.shared._ZN2at6native58_GLOBAL__N__9a069279_25_AdaptiveAveragePooling_cu_ef17039c26adaptive_average_gradinputIN3c108BFloat16EEEvPT_PKS5_iiii --------------------------
	.section	.nv.shared._ZN2at6native58_GLOBAL__N__9a069279_25_AdaptiveAveragePooling_cu_ef17039c26adaptive_average_gradinputIN3c108BFloat16EEEvPT_PKS5_iiii,"aw",@nobits
	.sectionflags	@""
	.align	16
	.zero		1024


//--------------------- .nv.shared.reserved.0     --------------------------
	.section	.nv.shared.reserved.0,"aw",@nobits
	.weak		__nv_reservedSMEM_offset_0_alias
	.size		__nv_reservedSMEM_offset_0_alias, 0, 0
	.other		__nv_reservedSMEM_offset_0_alias,@"STO_CUDA_RESERVED_SHARED STV_DEFAULT"
__nv_reservedSMEM_offset_0_alias:
	.zero		0


//--------------------- .nv.global                --------------------------
	.section	.nv.global,"aw",@nobits
.nv.global:
	.type		_ZN56_INTERNAL_9a069279_25_AdaptiveAveragePooling_cu_ef17039c4cuda3std3__48in_placeE,@object
	.size		_ZN56_INTERNAL_9a069279_25_AdaptiveAveragePooling_cu_ef17039c4cuda3std3__48in_placeE,(_ZN56_INTERNAL_9a069279_25_AdaptiveAveragePooling_cu_ef17039c4cuda3std6ranges3__45__cpo8distanceE - _ZN56_INTERNAL_9a069279_25_AdaptiveAveragePooling_cu_ef17039c4cuda3std3__48in_placeE)
_ZN56_INTERNAL_9a069279_25_AdaptiveAveragePooling_cu_ef17039c4cuda3std3__48in_placeE:
	.zero		1
	.type		_ZN56_INTERNAL_9a069279_25_AdaptiveAveragePooling_cu_ef17039c4cuda3std6ranges3__45__cpo8distanceE,@object
	.size		_ZN56_INTERNAL_9a069279_25_AdaptiveAveragePooling_cu_ef17039c4cuda3std6ranges3__45__cpo8distanceE,(_ZN56_INTERNAL_9a069279_25_AdaptiveAveragePooling_cu_ef17039c4cuda3std3__45__cpo6cbeginE - _ZN56_INTERNAL_9a069279_25_AdaptiveAveragePooling_cu_ef17039c4cuda3std6ranges3__45__cpo8distanceE)
_ZN56_INTERNAL_9a069279_25_AdaptiveAveragePooling_cu_ef17039c4cuda3std6ranges3__45__cpo8distanceE:
	.zero		1
	.type		_ZN56_INTERNAL_9a069279_25_AdaptiveAveragePooling_cu_ef17039c4cuda3std3__45__cpo6cbeginE,@object
	.size		_ZN56_INTERNAL_9a069279_25_AdaptiveAveragePooling_cu_ef17039c4cuda3std3__45__cpo6cbeginE,(_ZN56_INTERNAL_9a069279_25_AdaptiveAveragePooling_cu_ef17039c4cuda3std6ranges3__45__cpo7advanceE - _ZN56_INTERNAL_9a069279_25_AdaptiveAveragePooling_cu_ef17039c4cuda3std3__45__cpo6cbeginE)
_ZN56_INTERNAL_9a069279_25_AdaptiveAveragePooling_cu_ef17039c4cuda3std3__45__cpo6cbeginE:
	.zero		1
	.type		_ZN56_INTERNAL_9a069279_25_AdaptiveAveragePooling_cu_ef17039c4cuda3std6ranges3__45__cpo7advanceE,@object
	.size		_ZN56_INTERNAL_9a069279_25_AdaptiveAveragePooling_cu_ef17039c4cuda3std6ranges3__45__cpo7advanceE,(_ZN56_INTERNAL_9a069279_25_AdaptiveAveragePooling_cu_ef17039c4cuda3std3__45__cpo7crbeginE - _ZN56_INTERNAL_9a069279_25_AdaptiveAveragePooling_cu_ef17039c4cuda3std6ranges3__45__cpo7advanceE)
_ZN56_INTERNAL_9a069279_25_AdaptiveAveragePooling_cu_ef17039c4cuda3std6ranges3__45__cpo7advanceE:
	.zero		1
	.type		_ZN56_INTERNAL_9a069279_25_AdaptiveAveragePooling_cu_ef17039c4cuda3std3__45__cpo7crbeginE,@object
	.size		_ZN56_INTERNAL_9a069279_25_AdaptiveAveragePooling_cu_ef17039c4cuda3std3__45__cpo7crbeginE,(_ZN56_INTERNAL_9a069279_25_AdaptiveAveragePooling_cu_ef17039c4cuda3std6ranges3__45__cpo4dataE - _ZN56_INTERNAL_9a069279_25_AdaptiveAveragePooling_cu_ef17039c4cuda3std3__45__cpo7crbeginE)
_ZN56_INTERNAL_9a069279_25_AdaptiveAveragePooling_cu_ef17039c4cuda3std3__45__cpo7crbeginE:
	.zero		1
	.type		_ZN56_INTERNAL_9a069279_25_AdaptiveAveragePooling_cu_ef17039c4cuda3std6ranges3__45__cpo4dataE,@object
	.size		_ZN56_INTERNAL_9a069279_25_AdaptiveAveragePooling_cu_ef17039c4cuda3std6ranges3__45__cpo4dataE,(_ZN56_INTERNAL_9a069279_25_AdaptiveAveragePooling_cu_ef17039c4cuda3std6ranges3__45__cpo5beginE - _ZN56_INTERNAL_9a069279_25_AdaptiveAveragePooling_cu_ef17039c4cuda3std6ranges3__45__cpo4dataE)
_ZN56_INTERNAL_9a069279_25_AdaptiveAveragePooling_cu_ef17039c4cuda3std6ranges3__45__cpo4dataE:
	.zero		1
	.type		_ZN56_INTERNAL_9a069279_25_AdaptiveAveragePooling_cu_ef17039c4cuda3std6ranges3__45__cpo5beginE,@object
	.size		_ZN56_INTERNAL_9a069279_25_AdaptiveAveragePooling_cu_ef17039c4cuda3std6ranges3__45__cpo5beginE,(_ZN56_INTERNAL_9a069279_25_AdaptiveAveragePooling_cu_ef17039c4cuda3std3__458_GLOBAL__N__9a069279_25_AdaptiveAveragePooling_cu_ef17039c6ignoreE - _ZN56_INTERNAL_9a069279_25_AdaptiveAveragePooling_cu_ef17039c4cuda3std6ranges3__45__cpo5beginE)
_ZN56_INTERNAL_9a069279_25_AdaptiveAveragePooling_cu_ef17039c4cuda3std6ranges3__45__cpo5beginE:
	.zero		1
	.type		_ZN56_INTERNAL_9a069279_25_AdaptiveAveragePooling_cu_ef17039c4cuda3std3__458_GLOBAL__N__9a069279_25_AdaptiveAveragePooling_cu_ef17039c6ignoreE,@object
	.size		_ZN56_INTERNAL_9a069279_25_AdaptiveAveragePooling_cu_ef17039c4cuda3std3__458_GLOBAL__N__9a069279_25_AdaptiveAveragePooling_cu_ef17039c6ignoreE,(_ZN56_INTERNAL_9a069279_25_AdaptiveAveragePooling_cu_ef17039c4cuda3std6ranges3__45__cpo4sizeE - _ZN56_INTERNAL_9a069279_25_AdaptiveAveragePooling_cu_ef17039c4cuda3std3__458_GLOBAL__N__9a069279_25_AdaptiveAveragePooling_cu_ef17039c6ignoreE)
_ZN56_INTERNAL_9a069279_25_AdaptiveAveragePooling_cu_ef17039c4cuda3std3__458_GLOBAL__N__9a069279_25_AdaptiveAveragePooling_cu_ef17039c6ignoreE:
	.zero		1
	.type		_ZN56_INTERNAL_9a069279_25_AdaptiveAveragePooling_cu_ef17039c4cuda3std6ranges3__45__cpo4sizeE,@object
	.size		_ZN56_INTERNAL_9a069279_25_AdaptiveAveragePooling_cu_ef17039c4cuda3std6ranges3__45__cpo4sizeE,(_ZN56_INTERNAL_9a069279_25_AdaptiveAveragePooling_cu_ef17039c4cuda3std3__45__cpo5beginE - _ZN56_INTERNAL_9a069279_25_AdaptiveAveragePooling_cu_ef17039c4cuda3std6ranges3__45__cpo4sizeE)
_ZN56_INTERNAL_9a069279_25_AdaptiveAveragePooling_cu_ef17039c4cuda3std6ranges3__45__cpo4sizeE:
	.zero		1
	.type		_ZN56_INTERNAL_9a069279_25_AdaptiveAveragePooling_cu_ef17039c4cuda3std3__45__cpo5beginE,@object
	.size		_ZN56_INTERNAL_9a069279_25_AdaptiveAveragePooling_cu_ef17039c4cuda3std3__45__cpo5beginE,(_ZN56_INTERNAL_9a069279_25_AdaptiveAveragePooling_cu_ef17039c4cuda3std6ranges3__45__cpo6cbeginE - _ZN56_INTERNAL_9a069279_25_AdaptiveAveragePooling_cu_ef17039c4cuda3std3__45__cpo5beginE)
_ZN56_INTERNAL_9a069279_25_AdaptiveAveragePooling_cu_ef17039c4cuda3std3__45__cpo5beginE:
	.zero		1
	.type		_ZN56_INTERNAL_9a069279_25_AdaptiveAveragePooling_cu_ef17039c4cuda3std6ranges3__45__cpo6cbeginE,@object
	.size		_ZN56_INTERNAL_9a069279_25_AdaptiveAveragePooling_cu_ef17039c4cuda3std6ranges3__45__cpo6cbeginE,(_ZN56_INTERNAL_9a069279_25_AdaptiveAveragePooling_cu_ef17039c4cuda3std3__45__cpo6rbeginE - _ZN56_INTERNAL_9a069279_25_AdaptiveAveragePooling_cu_ef17039c4cuda3std6ranges3__45__cpo6cbeginE)
_ZN56_INTERNAL_9a069279_25_AdaptiveAveragePooling_cu_ef17039c4cuda3std6ranges3__45__cpo6cbeginE:
	.zero		1
	.type		_ZN56_INTERNAL_9a069279_25_AdaptiveAveragePooling_cu_ef17039c4cuda3std3__45__cpo6rbeginE,@object
	.size		_ZN56_INTERNAL_9a069279_25_AdaptiveAveragePooling_cu_ef17039c4cuda3std3__45__cpo6rbeginE,(_ZN56_INTERNAL_9a069279_25_AdaptiveAveragePooling_cu_ef17039c4cuda3std6ranges3__45__cpo4nextE - _ZN56_INTERNAL_9a069279_25_AdaptiveAveragePooling_cu_ef17039c4cuda3std3__45__cpo6rbeginE)
_ZN56_INTERNAL_9a069279_25_AdaptiveAveragePooling_cu_ef17039c4cuda3std3__45__cpo6rbeginE:
	.zero		1
	.type		_ZN56_INTERNAL_9a069279_25_AdaptiveAveragePooling_cu_ef17039c4cuda3std6ranges3__45__cpo4nextE,@object
	.size		_ZN56_INTERNAL_9a069279_25_AdaptiveAveragePooling_cu_ef17039c4cuda3std6ranges3__45__cpo4nextE,(_ZN56_INTERNAL_9a069279_25_AdaptiveAveragePooling_cu_ef17039c4cuda3std6ranges3__45__cpo4swapE - _ZN56_INTERNAL_9a069279_25_AdaptiveAveragePooling_cu_ef17039c4cuda3std6ranges3__45__cpo4nextE)
_ZN56_INTERNAL_9a069279_25_AdaptiveAveragePooling_cu_ef17039c4cuda3std6ranges3__45__cpo4nextE:
	.zero		1
	.type		_ZN56_INTERNAL_9a069279_25_AdaptiveAveragePooling_cu_ef17039c4cuda3std6ranges3__45__cpo4swapE,@object
	.size		_ZN56_INTERNAL_9a069279_25_AdaptiveAveragePooling_cu_ef17039c4cuda3std6ranges3__45__cpo4swapE,(_ZN56_INTERNAL_9a069279_25_AdaptiveAveragePooling_cu_ef17039c4cuda3std3__420unreachable_sentinelE - _ZN56_INTERNAL_9a069279_25_AdaptiveAveragePooling_cu_ef17039c4cuda3std6ranges3__45__cpo4swapE)
_ZN56_INTERNAL_9a069279_25_AdaptiveAveragePooling_cu_ef17039c4cuda3std6ranges3__45__cpo4swapE:
	.zero		1
	.type		_ZN56_INTERNAL_9a069279_25_AdaptiveAveragePooling_cu_ef17039c4cuda3std3__420unreachable_sentinelE,@object
	.size		_ZN56_INTERNAL_9a069279_25_AdaptiveAveragePooling_cu_ef17039c4cuda3std3__420unreachable_sentinelE,(_ZN56_INTERNAL_9a069279_25_AdaptiveAveragePooling_cu_ef17039c6thrust23THRUST_300001_SM_900_NS6system6detail10sequential3seqE - _ZN56_INTERNAL_9a069279_25_AdaptiveAveragePooling_cu_ef17039c4cuda3std3__420unreachable_sentinelE)
_ZN56_INTERNAL_9a069279_25_AdaptiveAveragePooling_cu_ef17039c4cuda3std3__420unreachable_sentinelE:
	.zero		1
	.type		_ZN56_INTERNAL_9a069279_25_AdaptiveAveragePooling_cu_ef17039c6thrust23THRUST_300001_SM_900_NS6system6detail10sequential3seqE,@object
	.size		_ZN56_INTERNAL_9a069279_25_AdaptiveAveragePooling_cu_ef17039c6thrust23THRUST_300001_SM_900_NS6system6detail10sequential3seqE,(_ZN56_INTERNAL_9a069279_25_AdaptiveAveragePooling_cu_ef17039c4cuda3std3__45__cpo4cendE - _ZN56_INTERNAL_9a069279_25_AdaptiveAveragePooling_cu_ef17039c6thrust23THRUST_300001_SM_900_NS6system6detail10sequential3seqE)
_ZN56_INTERNAL_9a069279_25_AdaptiveAveragePooling_cu_ef17039c6thrust23THRUST_300001_SM_900_NS6system6detail10sequential3seqE:
	.zero		1
	.type		_ZN56_INTERNAL_9a069279_25_AdaptiveAveragePooling_cu_ef17039c4cuda3std3__45__cpo4cendE,@object
	.size		_ZN56_INTERNAL_9a069279_25_AdaptiveAveragePooling_cu_ef17039c4cuda3std3__45__cpo4cendE,(_ZN56_INTERNAL_9a069279_25_AdaptiveAveragePooling_cu_ef17039c4cuda3std6ranges3__45__cpo9iter_swapE - _ZN56_INTERNAL_9a069279_25_AdaptiveAveragePooling_cu_ef17039c4cuda3std3__45__cpo4cendE)
_ZN56_INTERNAL_9a069279_25_AdaptiveAveragePooling_cu_ef17039c4cuda3std3__45__cpo4cendE:
	.zero		1
	.type		_ZN56_INTERNAL_9a069279_25_AdaptiveAveragePooling_cu_ef17039c4cuda3std6ranges3__45__cpo9iter_swapE,@object
	.size		_ZN56_INTERNAL_9a069279_25_AdaptiveAveragePooling_cu_ef17039c4cuda3std6ranges3__45__cpo9iter_swapE,(_ZN56_INTERNAL_9a069279_25_AdaptiveAveragePooling_cu_ef17039c4cuda3std3__45__cpo5crendE - _ZN56_INTERNAL_9a069279_25_AdaptiveAveragePooling_cu_ef17039c4cuda3std6ranges3__45__cpo9iter_swapE)
_ZN56_INTERNAL_9a069279_25_AdaptiveAveragePooling_cu_ef17039c4cuda3std6ranges3__45__cpo9iter_swapE:
	.zero		1
	.type		_ZN56_INTERNAL_9a069279_25_AdaptiveAveragePooling_cu_ef17039c4cuda3std3__45__cpo5crendE,@object
	.size		_ZN56_INTERNAL_9a069279_25_AdaptiveAveragePooling_cu_ef17039c4cuda3std3__45__cpo5crendE,(_ZN56_INTERNAL_9a069279_25_AdaptiveAveragePooling_cu_ef17039c4cuda3std6ranges3__45__cpo5cdataE - _ZN56_INTERNAL_9a069279_25_AdaptiveAveragePooling_cu_ef17039c4cuda3std3__45__cpo5crendE)
_ZN56_INTERNAL_9a069279_25_AdaptiveAveragePooling_cu_ef17039c4cuda3std3__45__cpo5crendE:
	.zero		1
	.type		_ZN56_INTERNAL_9a069279_25_AdaptiveAveragePooling_cu_ef17039c4cuda3std6ranges3__45__cpo5cdataE,@object
	.size		_ZN56_INTERNAL_9a069279_25_AdaptiveAveragePooling_cu_ef17039c4cuda3std6ranges3__45__cpo5cdataE,(_ZN56_INTERNAL_9a069279_25_AdaptiveAveragePooling_cu_ef17039c4cuda3std6ranges3__45__cpo3endE - _ZN56_INTERNAL_9a069279_25_AdaptiveAveragePooling_cu_ef17039c4cuda3std6ranges3__45__cpo5cdataE)
_ZN56_INTERNAL_9a069279_25_AdaptiveAveragePooling_cu_ef17039c4cuda3std6ranges3__45__cpo5cdataE:
	.zero		1
	.type		_ZN56_INTERNAL_9a069279_25_AdaptiveAveragePooling_cu_ef17039c4cuda3std6ranges3__45__cpo3endE,@object
	.size		_ZN56_INTERNAL_9a069279_25_AdaptiveAveragePooling_cu_ef17039c4cuda3std6ranges3__45__cpo3endE,(_ZN56_INTERNAL_9a069279_25_AdaptiveAveragePooling_cu_ef17039c4cuda3std3__419piecewise_constructE - _ZN56_INTERNAL_9a069279_25_AdaptiveAveragePooling_cu_ef17039c4cuda3std6ranges3__45__cpo3endE)
_ZN56_INTERNAL_9a069279_25_AdaptiveAveragePooling_cu_ef17039c4cuda3std6ranges3__45__cpo3endE:
	.zero		1
	.type		_ZN56_INTERNAL_9a069279_25_AdaptiveAveragePooling_cu_ef17039c4cuda3std3__419piecewise_constructE,@object
	.size		_ZN56_INTERNAL_9a069279_25_AdaptiveAveragePooling_cu_ef17039c4cuda3std3__419piecewise_constructE,(_ZN56_INTERNAL_9a069279_25_AdaptiveAveragePooling_cu_ef17039c4cuda3std6ranges3__45__cpo5ssizeE - _ZN56_INTERNAL_9a069279_25_AdaptiveAveragePooling_cu_ef17039c4cuda3std3__419piecewise_constructE)
_ZN56_INTERNAL_9a069279_25_AdaptiveAveragePooling_cu_ef17039c4cuda3std3__419piecewise_constructE:
	.zero		1
	.type		_ZN56_INTERNAL_9a069279_25_AdaptiveAveragePooling_cu_ef17039c4cuda3std6ranges3__45__cpo5ssizeE,@object
	.size		_ZN56_INTERNAL_9a069279_25_AdaptiveAveragePooling_cu_ef17039c4cuda3std6ranges3__45__cpo5ssizeE,(_ZN56_INTERNAL_9a069279_25_AdaptiveAveragePooling_cu_ef17039c4cuda3std3__45__cpo3endE - _ZN56_INTERNAL_9a069279_25_AdaptiveAveragePooling_cu_ef17039c4cuda3std6ranges3__45__cpo5ssizeE)
_ZN56_INTERNAL_9a069279_25_AdaptiveAveragePooling_cu_ef17039c4cuda3std6ranges3__45__cpo5ssizeE:
	.zero		1
	.type		_ZN56_INTERNAL_9a069279_25_AdaptiveAveragePooling_cu_ef17039c4cuda3std3__45__cpo3endE,@object
	.size		_ZN56_INTERNAL_9a069279_25_AdaptiveAveragePooling_cu_ef17039c4cuda3std3__45__cpo3endE,(_ZN56_INTERNAL_9a069279_25_AdaptiveAveragePooling_cu_ef17039c4cuda3std6ranges3__45__cpo4cendE - _ZN56_INTERNAL_9a069279_25_AdaptiveAveragePooling_cu_ef17039c4cuda3std3__45__cpo3endE)
_ZN56_INTERNAL_9a069279_25_AdaptiveAveragePooling_cu_ef17039c4cuda3std3__45__cpo3endE:
	.zero		1
	.type		_ZN56_INTERNAL_9a069279_25_AdaptiveAveragePooling_cu_ef17039c4cuda3std6ranges3__45__cpo4cendE,@object
	.size		_ZN56_INTERNAL_9a069279_25_AdaptiveAveragePooling_cu_ef17039c4cuda3std6ranges3__45__cpo4cendE,(_ZN56_INTERNAL_9a069279_25_AdaptiveAveragePooling_cu_ef17039c4cuda3std3__45__cpo4rendE - _ZN56_INTERNAL_9a069279_25_AdaptiveAveragePooling_cu_ef17039c4cuda3std6ranges3__45__cpo4cendE)
_ZN56_INTERNAL_9a069279_25_AdaptiveAveragePooling_cu_ef17039c4cuda3std6ranges3__45__cpo4cendE:
	.zero		1
	.type		_ZN56_INTERNAL_9a069279_25_AdaptiveAveragePooling_cu_ef17039c4cuda3std3__45__cpo4rendE,@object
	.size		_ZN56_INTERNAL_9a069279_25_AdaptiveAveragePooling_cu_ef17039c4cuda3std3__45__cpo4rendE,(_ZN56_INTERNAL_9a069279_25_AdaptiveAveragePooling_cu_ef17039c4cuda3std6ranges3__45__cpo4prevE - _ZN56_INTERNAL_9a069279_25_AdaptiveAveragePooling_cu_ef17039c4cuda3std3__45__cpo4rendE)
_ZN56_INTERNAL_9a069279_25_AdaptiveAveragePooling_cu_ef17039c4cuda3std3__45__cpo4rendE:
	.zero		1
	.type		_ZN56_INTERNAL_9a069279_25_AdaptiveAveragePooling_cu_ef17039c4cuda3std6ranges3__45__cpo4prevE,@object
	.size		_ZN56_INTERNAL_9a069279_25_AdaptiveAveragePooling_cu_ef17039c4cuda3std6ranges3__45__cpo4prevE,(_ZN56_INTERNAL_9a069279_25_AdaptiveAveragePooling_cu_ef17039c4cuda3std6ranges3__45__cpo9iter_moveE - _ZN56_INTERNAL_9a069279_25_AdaptiveAveragePooling_cu_ef17039c4cuda3std6ranges3__45__cpo4prevE)
_ZN56_INTERNAL_9a069279_25_AdaptiveAveragePooling_cu_ef17039c4cuda3std6ranges3__45__cpo4prevE:
	.zero		1
	.type		_ZN56_INTERNAL_9a069279_25_AdaptiveAveragePooling_cu_ef17039c4cuda3std6ranges3__45__cpo9iter_moveE,@object
	.size		_ZN56_INTERNAL_9a069279_25_AdaptiveAveragePooling_cu_ef17039c4cuda3std6ranges3__45__cpo9iter_moveE,(.L_13 - _ZN56_INTERNAL_9a069279_25_AdaptiveAveragePooling_cu_ef17039c4cuda3std6ranges3__45__cpo9iter_moveE)
_ZN56_INTERNAL_9a069279_25_AdaptiveAveragePooling_cu_ef17039c4cuda3std6ranges3__45__cpo9iter_moveE:
	.zero		1
.L_13:


//--------------------- .nv.shared._ZN2at6native58_GLOBAL__N__9a069279_25_AdaptiveAveragePooling_cu_ef17039c33atomic_adaptive_average_gradinputIN3c108BFloat16EEEvPT_PKS5_iiii --------------------------
	.section	.nv.shared._ZN2at6native58_GLOBAL__N__9a069279_25_AdaptiveAveragePooling_cu_ef17039c33atomic_adaptive_average_gradinputIN3c108BFloat16EEEvPT_PKS5_iiii,"aw",@nobits
	.sectionflags	@""
	.align	16
	.zero		1024


//--------------------- .nv.shared._ZN2at6native58_GLOBAL__N__9a069279_25_AdaptiveAveragePooling_cu_ef17039c26adaptive_average_gradinputIN3c104HalfEEEvPT_PKS5_iiii --------------------------
	.section	.nv.shared._ZN2at6native58_GLOBAL__N__9a069279_25_AdaptiveAveragePooling_cu_ef17039c26adaptive_average_gradinputIN3c104HalfEEEvPT_PKS5_iiii,"aw",@nobits
	.sectionflags	@""
	.align	16
	.zero		1024


//--------------------- .nv.shared._ZN2at6native58_GLOBAL__N__9a069279_25_AdaptiveAveragePooling_cu_ef17039c33atomic_adaptive_average_gradinputIN3c104HalfEEEvPT_PKS5_iiii --------------------------
	.section	.nv.shared._ZN2at6native58_GLOBAL__N__9a069279_25_AdaptiveAveragePooling_cu_ef17039c33atomic_adaptive_average_gradinputIN3c104HalfEEEvPT_PKS5_iiii,"aw",@nobits
	.sectionflags	@""
	.align	16
	.zero		1024


//--------------------- .nv.shared._ZN2at6native58_GLOBAL__N__9a069279_25_AdaptiveAveragePooling_cu_ef17039c26adaptive_average_gradinputIfEEvPT_PKS3_iiii --------------------------
	.section	.nv.shared._ZN2at6native58_GLOBAL__N__9a069279_25_AdaptiveAveragePooling_cu_ef17039c26adaptive_average_gradinputIfEEvPT_PKS3_iiii,"aw",@nobits
	.sectionflags	@""
	.align	16
	.zero		1024


//--------------------- .nv.shared._ZN2at6native58_GLOBAL__N__9a069279_25_AdaptiveAveragePooling_cu_ef17039c33atomic_adaptive_average_gradinputIfEEvPT_PKS3_iiii --------------------------
	.section	.nv.shared._ZN2at6native58_GLOBAL__N__9a069279_25_AdaptiveAveragePooling_cu_ef17039c33atomic_adaptive_average_gradinputIfEEvPT_PKS3_iiii,"aw",@nobits
	.sectionflags	@""
	.align	16
	.zero		1024


//--------------------- .nv.shared._ZN2at6native58_GLOBAL__N__9a069279_25_AdaptiveAveragePooling_cu_ef17039c26adaptive_average_gradinputIdEEvPT_PKS3_iiii --------------------------
	.section	.nv.shared._ZN2at6native58_GLOBAL__N__9a069279_25_AdaptiveAveragePooling_cu_ef17039c26adaptive_average_gradinputIdEEvPT_PKS3_iiii,"aw",@nobits
	.sectionflags	@""
	.align	16
	.zero		1024


//--------------------- .nv.shared._ZN2at6native58_GLOBAL__N__9a069279_25_AdaptiveAveragePooling_cu_ef17039c33atomic_adaptive_average_gradinputIdEEvPT_PKS3_iiii --------------------------
	.section	.nv.shared._ZN2at6native58_GLOBAL__N__9a069279_25_AdaptiveAveragePooling_cu_ef17039c33atomic_adaptive_average_gradinputIdEEvPT_PKS3_iiii,"aw",@nobits
	.sectionflags	@""
	.align	16
	.zero		1024


//--------------------- .nv.shared._ZN2at6native58_GLOBAL__N__9a069279_25_AdaptiveAveragePooling_cu_ef17039c31adaptive_average_gradinput_nhwcIiN3c108BFloat16EEEvPT0_PKS5_iiiiiiiiT_S9_S9_S9_ --------------------------
	.section	.nv.shared._ZN2at6native58_GLOBAL__N__9a069279_25_AdaptiveAveragePooling_cu_ef17039c31adaptive_average_gradinput_nhwcIiN3c108BFloat16EEEvPT0_PKS5_iiiiiiiiT_S9_S9_S9_,"aw",@nobits
	.sectionflags	@""
	.align	16
	.zero		1024


//--------------------- .nv.shared._ZN2at6native58_GLOBAL__N__9a069279_25_AdaptiveAveragePooling_cu_ef17039c31adaptive_average_gradinput_nhwcIiN3c104HalfEEEvPT0_PKS5_iiiiiiiiT_S9_S9_S9_ --------------------------
	.section	.nv.shared._ZN2at6native58_GLOBAL__N__9a069279_25_AdaptiveAveragePooling_cu_ef17039c31adaptive_average_gradinput_nhwcIiN3c104HalfEEEvPT0_PKS5_iiiiiiiiT_S9_S9_S9_,"aw",@nobits
	.sectionflags	@""
	.align	16
	.zero		1024


//--------------------- .nv.shared._ZN2at6native58_GLOBAL__N__9a069279_25_AdaptiveAveragePooling_cu_ef17039c31adaptive_average_gradinput_nhwcIifEEvPT0_PKS3_iiiiiiiiT_S7_S7_S7_ --------------------------
	.section	.nv.shared._ZN2at6native58_GLOBAL__N__9a069279_25_AdaptiveAveragePooling_cu_ef17039c31adaptive_average_gradinput_nhwcIifEEvPT0_PKS3_iiiiiiiiT_S7_S7_S7_,"aw",@nobits
	.sectionflags	@""
	.align	16
	.zero		1024


//--------------------- .nv.shared._ZN2at6native58_GLOBAL__N__9a069279_25_AdaptiveAveragePooling_cu_ef17039c31adaptive_average_gradinput_nhwcIidEEvPT0_PKS3_iiiiiiiiT_S7_S7_S7_ --------------------------
	.section	.nv.shared._ZN2at6native58_GLOBAL__N__9a069279_25_AdaptiveAveragePooling_cu_ef17039c31adaptive_average_gradinput_nhwcIidEEvPT0_PKS3_iiiiiiiiT_S7_S7_S7_,"aw",@nobits
	.sectionflags	@""
	.align	16
	.zero		1024


//--------------------- .nv.shared._ZN2at6native58_GLOBAL__N__9a069279_25_AdaptiveAveragePooling_cu_ef17039c21adaptive_average_poolIN3c108BFloat16EEEvPKT_PS5_iiiilll --------------------------
	.section	.nv.shared._ZN2at6native58_GLOBAL__N__9a069279_25_AdaptiveAveragePooling_cu_ef17039c21adaptive_average_poolIN3c108BFloat16EEEvPKT_PS5_iiiilll,"aw",@nobits
	.sectionflags	@""
	.align	16
	.zero		1024


//--------------------- .nv.shared._ZN2at6native58_GLOBAL__N__9a069279_25_AdaptiveAveragePooling_cu_ef17039c21adaptive_average_poolIN3c104HalfEEEvPKT_PS5_iiiilll --------------------------
	.section	.nv.shared._ZN2at6native58_GLOBAL__N__9a069279_25_AdaptiveAveragePooling_cu_ef17039c21adaptive_average_poolIN3c104HalfEEEvPKT_PS5_iiiilll,"aw",@nobits
	.sectionflags	@""
	.align	16
	.zero		1024


//--------------------- .nv.shared._ZN2at6native58_GLOBAL__N__9a069279_25_AdaptiveAveragePooling_cu_ef17039c21adaptive_average_poolIfEEvPKT_PS3_iiiilll --------------------------
	.section	.nv.shared._ZN2at6native58_GLOBAL__N__9a069279_25_AdaptiveAveragePooling_cu_ef17039c21adaptive_average_poolIfEEvPKT_PS3_iiiilll,"aw",@nobits
	.sectionflags	@""
	.align	16
	.zero		1024


//--------------------- .nv.shared._ZN2at6native58_GLOBAL__N__9a069279_25_AdaptiveAveragePooling_cu_ef17039c21adaptive_average_poolIdEEvPKT_PS3_iiiilll --------------------------
	.section	.nv.shared._ZN2at6native58_GLOBAL__N__9a069279_25_AdaptiveAveragePooling_cu_ef17039c21adaptive_average_poolIdEEvPKT_PS3_iiiilll,"aw",@nobits
	.sectionflags	@""
	.align	16
	.zero		1024


//--------------------- .nv.shared._ZN2at6native58_GLOBAL__N__9a069279_25_AdaptiveAveragePooling_cu_ef17039c26adaptive_average_pool_nhwcIiN3c108BFloat16EEEvPKT0_PS5_iiiiiiiiT_S9_S9_S9_ --------------------------
	.section	.nv.shared._ZN2at6native58_GLOBAL__N__9a069279_25_AdaptiveAveragePooling_cu_ef17039c26adaptive_average_pool_nhwcIiN3c108BFloat16EEEvPKT0_PS5_iiiiiiiiT_S9_S9_S9_,"aw",@nobits
	.sectionflags	@""
	.align	16
	.zero		1024


//--------------------- .nv.shared._ZN2at6native58_GLOBAL__N__9a069279_25_AdaptiveAveragePooling_cu_ef17039c26adaptive_average_pool_nhwcIiN3c104HalfEEEvPKT0_PS5_iiiiiiiiT_S9_S9_S9_ --------------------------
	.section	.nv.shared._ZN2at6native58_GLOBAL__N__9a069279_25_AdaptiveAveragePooling_cu_ef17039c26adaptive_average_pool_nhwcIiN3c104HalfEEEvPKT0_PS5_iiiiiiiiT_S9_S9_S9_,"aw",@nobits
	.sectionflags	@""
	.align	16
	.zero		1024


//--------------------- .nv.shared._ZN2at6native58_GLOBAL__N__9a069279_25_AdaptiveAveragePooling_cu_ef17039c26adaptive_average_pool_nhwcIifEEvPKT0_PS3_iiiiiiiiT_S7_S7_S7_ --------------------------
	.section	.nv.shared._ZN2at6native58_GLOBAL__N__9a069279_25_AdaptiveAveragePooling_cu_ef17039c26adaptive_average_pool_nhwcIifEEvPKT0_PS3_iiiiiiiiT_S7_S7_S7_,"aw",@nobits
	.sectionflags	@""
	.align	16
	.zero		1024


//--------------------- .nv.shared._ZN2at6native58_GLOBAL__N__9a069279_25_AdaptiveAveragePooling_cu_ef17039c26adaptive_average_pool_nhwcIidEEvPKT0_PS3_iiiiiiiiT_S7_S7_S7_ --------------------------
	.section	.nv.shared._ZN2at6native58_GLOBAL__N__9a069279_25_AdaptiveAveragePooling_cu_ef17039c26adaptive_average_pool_nhwcIidEEvPKT0_PS3_iiiiiiiiT_S7_S7_S7_,"aw",@nobits
	.sectionflags	@""
	.align	16
	.zero		1024


//--------------------- .nv.constant0._ZN2at6native58_GLOBAL__N__9a069279_25_AdaptiveAveragePooling_cu_ef17039c26adaptive_average_gradinputIN3c108BFloat16EEEvPT_PKS5_iiii --------------------------
	.section	.nv.constant0._ZN2at6native58_GLOBAL__N__9a069279_25_AdaptiveAveragePooling_cu_ef17039c26adaptive_average_gradinputIN3c108BFloat16EEEvPT_PKS5_iiii,"a",@progbits
	.sectionflags	@""
	.align	4
.nv.constant0._ZN2at6native58_GLOBAL__N__9a069279_25_AdaptiveAveragePooling_cu_ef17039c26adaptive_average_gradinputIN3c108BFloat16EEEvPT_PKS5_iiii:
	.zero		560


//--------------------- .nv.constant0._ZN2at6native58_GLOBAL__N__9a069279_25_AdaptiveAveragePooling_cu_ef17039c33atomic_adaptive_average_gradinputIN3c108BFloat16EEEvPT_PKS5_iiii --------------------------
	.section	.nv.constant0._ZN2at6native58_GLOBAL__N__9a069279_25_AdaptiveAveragePooling_cu_ef17039c33atomic_adaptive_average_gradinputIN3c108BFloat16EEEvPT_PKS5_iiii,"a",@progbits
	.sectionflags	@""
	.align	4
.nv.constant0._ZN2at6native58_GLOBAL__N__9a069279_25_AdaptiveAveragePooling_cu_ef17039c33atomic_adaptive_average_gradinputIN3c108BFloat16EEEvPT_PKS5_iiii:
	.zero		560


//--------------------- .nv.constant0._ZN2at6native58_GLOBAL__N__9a069279_25_AdaptiveAveragePooling_cu_ef17039c26adaptive_average_gradinputIN3c104HalfEEEvPT_PKS5_iiii --------------------------
	.section	.nv.constant0._ZN2at6native58_GLOBAL__N__9a069279_25_AdaptiveAveragePooling_cu_ef17039c26adaptive_average_gradinputIN3c104HalfEEEvPT_PKS5_iiii,"a",@progbits
	.sectionflags	@""
	.align	4
.nv.constant0._ZN2at6native58_GLOBAL__N__9a069279_25_AdaptiveAveragePooling_cu_ef17039c26adaptive_average_gradinputIN3c104HalfEEEvPT_PKS5_iiii:
	.zero		560


//--------------------- .nv.constant0._ZN2at6native58_GLOBAL__N__9a069279_25_AdaptiveAveragePooling_cu_ef17039c33atomic_adaptive_average_gradinputIN3c104HalfEEEvPT_PKS5_iiii --------------------------
	.section	.nv.constant0._ZN2at6native58_GLOBAL__N__9a069279_25_AdaptiveAveragePooling_cu_ef17039c33atomic_adaptive_average_gradinputIN3c104HalfEEEvPT_PKS5_iiii,"a",@progbits
	.sectionflags	@""
	.align	4
.nv.constant0._ZN2at6native58_GLOBAL__N__9a069279_25_AdaptiveAveragePooling_cu_ef17039c33atomic_adaptive_average_gradinputIN3c104HalfEEEvPT_PKS5_iiii:
	.zero		560


//--------------------- .nv.constant0._ZN2at6native58_GLOBAL__N__9a069279_25_AdaptiveAveragePooling_cu_ef17039c26adaptive_average_gradinputIfEEvPT_PKS3_iiii --------------------------
	.section	.nv.constant0._ZN2at6native58_GLOBAL__N__9a069279_25_AdaptiveAveragePooling_cu_ef17039c26adaptive_average_gradinputIfEEvPT_PKS3_iiii,"a",@progbits
	.sectionflags	@""
	.align	4
.nv.constant0._ZN2at6native58_GLOBAL__N__9a069279_25_AdaptiveAveragePooling_cu_ef17039c26adaptive_average_gradinputIfEEvPT_PKS3_iiii:
	.zero		560


//--------------------- .nv.constant0._ZN2at6native58_GLOBAL__N__9a069279_25_AdaptiveAveragePooling_cu_ef17039c33atomic_adaptive_average_gradinputIfEEvPT_PKS3_iiii --------------------------
	.section	.nv.constant0._ZN2at6native58_GLOBAL__N__9a069279_25_AdaptiveAveragePooling_cu_ef17039c33atomic_adaptive_average_gradinputIfEEvPT_PKS3_iiii,"a",@progbits
	.sectionflags	@""
	.align	4
.nv.constant0._ZN2at6native58_GLOBAL__N__9a069279_25_AdaptiveAveragePooling_cu_ef17039c33atomic_adaptive_average_gradinputIfEEvPT_PKS3_iiii:
	.zero		560


//--------------------- .nv.constant0._ZN2at6native58_GLOBAL__N__9a069279_25_AdaptiveAveragePooling_cu_ef17039c26adaptive_average_gradinputIdEEvPT_PKS3_iiii --------------------------
	.section	.nv.constant0._ZN2at6native58_GLOBAL__N__9a069279_25_AdaptiveAveragePooling_cu_ef17039c26adaptive_average_gradinputIdEEvPT_PKS3_iiii,"a",@progbits
	.sectionflags	@""
	.align	4
.nv.constant0._ZN2at6native58_GLOBAL__N__9a069279_25_AdaptiveAveragePooling_cu_ef17039c26adaptive_average_gradinputIdEEvPT_PKS3_iiii:
	.zero		560


//--------------------- .nv.constant0._ZN2at6native58_GLOBAL__N__9a069279_25_AdaptiveAveragePooling_cu_ef17039c33atomic_adaptive_average_gradinputIdEEvPT_PKS3_iiii --------------------------
	.section	.nv.constant0._ZN2at6native58_GLOBAL__N__9a069279_25_AdaptiveAveragePooling_cu_ef17039c33atomic_adaptive_average_gradinputIdEEvPT_PKS3_iiii,"a",@progbits
	.sectionflags	@""
	.align	4
.nv.constant0._ZN2at6native58_GLOBAL__N__9a069279_25_AdaptiveAveragePooling_cu_ef17039c33atomic_adaptive_average_gradinputIdEEvPT_PKS3_iiii:
	.zero		560


//--------------------- .nv.constant0._ZN2at6native58_GLOBAL__N__9a069279_25_AdaptiveAveragePooling_cu_ef17039c31adaptive_average_gradinput_nhwcIiN3c108BFloat16EEEvPT0_PKS5_iiiiiiiiT_S9_S9_S9_ --------------------------
	.section	.nv.constant0._ZN2at6native58_GLOBAL__N__9a069279_25_AdaptiveAveragePooling_cu_ef17039c31adaptive_average_gradinput_nhwcIiN3c108BFloat16EEEvPT0_PKS5_iiiiiiiiT_S9_S9_S9_,"a",@progbits
	.sectionflags	@""
	.align	4
.nv.constant0._ZN2at6native58_GLOBAL__N__9a069279_25_AdaptiveAveragePooling_cu_ef17039c31adaptive_average_gradinput_nhwcIiN3c108BFloat16EEEvPT0_PKS5_iiiiiiiiT_S9_S9_S9_:
	.zero		592


//--------------------- .nv.constant0._ZN2at6native58_GLOBAL__N__9a069279_25_AdaptiveAveragePooling_cu_ef17039c31adaptive_average_gradinput_nhwcIiN3c104HalfEEEvPT0_PKS5_iiiiiiiiT_S9_S9_S9_ --------------------------
	.section	.nv.constant0._ZN2at6native58_GLOBAL__N__9a069279_25_AdaptiveAveragePooling_cu_ef17039c31adaptive_average_gradinput_nhwcIiN3c104HalfEEEvPT0_PKS5_iiiiiiiiT_S9_S9_S9_,"a",@progbits
	.sectionflags	@""
	.align	4
.nv.constant0._ZN2at6native58_GLOBAL__N__9a069279_25_AdaptiveAveragePooling_cu_ef17039c31adaptive_average_gradinput_nhwcIiN3c104HalfEEEvPT0_PKS5_iiiiiiiiT_S9_S9_S9_:
	.zero		592


//--------------------- .nv.constant0._ZN2at6native58_GLOBAL__N__9a069279_25_AdaptiveAveragePooling_cu_ef17039c31adaptive_average_gradinput_nhwcIifEEvPT0_PKS3_iiiiiiiiT_S7_S7_S7_ --------------------------
	.section	.nv.constant0._ZN2at6native58_GLOBAL__N__9a069279_25_AdaptiveAveragePooling_cu_ef17039c31adaptive_average_gradinput_nhwcIifEEvPT0_PKS3_iiiiiiiiT_S7_S7_S7_,"a",@progbits
	.sectionflags	@""
	.align	4
.nv.constant0._ZN2at6native58_GLOBAL__N__9a069279_25_AdaptiveAveragePooling_cu_ef17039c31adaptive_average_gradinput_nhwcIifEEvPT0_PKS3_iiiiiiiiT_S7_S7_S7_:
	.zero		592


//--------------------- .nv.constant0._ZN2at6native58_GLOBAL__N__9a069279_25_AdaptiveAveragePooling_cu_ef17039c31adaptive_average_gradinput_nhwcIidEEvPT0_PKS3_iiiiiiiiT_S7_S7_S7_ --------------------------
	.section	.nv.constant0._ZN2at6native58_GLOBAL__N__9a069279_25_AdaptiveAveragePooling_cu_ef17039c31adaptive_average_gradinput_nhwcIidEEvPT0_PKS3_iiiiiiiiT_S7_S7_S7_,"a",@progbits
	.sectionflags	@""
	.align	4
.nv.constant0._ZN2at6native58_GLOBAL__N__9a069279_25_AdaptiveAveragePooling_cu_ef17039c31adaptive_average_gradinput_nhwcIidEEvPT0_PKS3_iiiiiiiiT_S7_S7_S7_:
	.zero		592


//--------------------- .nv.constant0._ZN2at6native58_GLOBAL__N__9a069279_25_AdaptiveAveragePooling_cu_ef17039c21adaptive_average_poolIN3c108BFloat16EEEvPKT_PS5_iiiilll --------------------------
	.section	.nv.constant0._ZN2at6native58_GLOBAL__N__9a069279_25_AdaptiveAveragePooling_cu_ef17039c21adaptive_average_poolIN3c108BFloat16EEEvPKT_PS5_iiiilll,"a",@progbits
	.sectionflags	@""
	.align	4
.nv.constant0._ZN2at6native58_GLOBAL__N__9a069279_25_AdaptiveAveragePooling_cu_ef17039c21adaptive_average_poolIN3c108BFloat16EEEvPKT_PS5_iiiilll:
	.zero		584


//--------------------- .nv.constant0._ZN2at6native58_GLOBAL__N__9a069279_25_AdaptiveAveragePooling_cu_ef17039c21adaptive_average_poolIN3c104HalfEEEvPKT_PS5_iiiilll --------------------------
	.section	.nv.constant0._ZN2at6native58_GLOBAL__N__9a069279_25_AdaptiveAveragePooling_cu_ef17039c21adaptive_average_poolIN3c104HalfEEEvPKT_PS5_iiiilll,"a",@progbits
	.sectionflags	@""
	.align	4
.nv.constant0._ZN2at6native58_GLOBAL__N__9a069279_25_AdaptiveAveragePooling_cu_ef17039c21adaptive_average_poolIN3c104HalfEEEvPKT_PS5_iiiilll:
	.zero		584


//--------------------- .nv.constant0._ZN2at6native58_GLOBAL__N__9a069279_25_AdaptiveAveragePooling_cu_ef17039c21adaptive_average_poolIfEEvPKT_PS3_iiiilll --------------------------
	.section	.nv.constant0._ZN2at6native58_GLOBAL__N__9a069279_25_AdaptiveAveragePooling_cu_ef17039c21adaptive_average_poolIfEEvPKT_PS3_iiiilll,"a",@progbits
	.sectionflags	@""
	.align	4
.nv.constant0._ZN2at6native58_GLOBAL__N__9a069279_25_AdaptiveAveragePooling_cu_ef17039c21adaptive_average_poolIfEEvPKT_PS3_iiiilll:
	.zero		584


//--------------------- .nv.constant0._ZN2at6native58_GLOBAL__N__9a069279_25_AdaptiveAveragePooling_cu_ef17039c21adaptive_average_poolIdEEvPKT_PS3_iiiilll --------------------------
	.section	.nv.constant0._ZN2at6native58_GLOBAL__N__9a069279_25_AdaptiveAveragePooling_cu_ef17039c21adaptive_average_poolIdEEvPKT_PS3_iiiilll,"a",@progbits
	.sectionflags	@""
	.align	4
.nv.constant0._ZN2at6native58_GLOBAL__N__9a069279_25_AdaptiveAveragePooling_cu_ef17039c21adaptive_average_poolIdEEvPKT_PS3_iiiilll:
	.zero		584


//--------------------- .nv.constant0._ZN2at6native58_GLOBAL__N__9a069279_25_AdaptiveAveragePooling_cu_ef17039c26adaptive_average_pool_nhwcIiN3c108BFloat16EEEvPKT0_PS5_iiiiiiiiT_S9_S9_S9_ --------------------------
	.section	.nv.constant0._ZN2at6native58_GLOBAL__N__9a069279_25_AdaptiveAveragePooling_cu_ef17039c26adaptive_average_pool_nhwcIiN3c108BFloat16EEEvPKT0_PS5_iiiiiiiiT_S9_S9_S9_,"a",@progbits
	.sectionflags	@""
	.align	4
.nv.constant0._ZN2at6native58_GLOBAL__N__9a069279_25_AdaptiveAveragePooling_cu_ef17039c26adaptive_average_pool_nhwcIiN3c108BFloat16EEEvPKT0_PS5_iiiiiiiiT_S9_S9_S9_:
	.zero		592


//--------------------- .nv.constant0._ZN2at6native58_GLOBAL__N__9a069279_25_AdaptiveAveragePooling_cu_ef17039c26adaptive_average_pool_nhwcIiN3c104HalfEEEvPKT0_PS5_iiiiiiiiT_S9_S9_S9_ --------------------------
	.section	.nv.constant0._ZN2at6native58_GLOBAL__N__9a069279_25_AdaptiveAveragePooling_cu_ef17039c26adaptive_average_pool_nhwcIiN3c104HalfEEEvPKT0_PS5_iiiiiiiiT_S9_S9_S9_,"a",@progbits
	.sectionflags	@""
	.align	4
.nv.constant0._ZN2at6native58_GLOBAL__N__9a069279_25_AdaptiveAveragePooling_cu_ef17039c26adaptive_average_pool_nhwcIiN3c104HalfEEEvPKT0_PS5_iiiiiiiiT_S9_S9_S9_:
	.zero		592


//--------------------- .nv.constant0._ZN2at6native58_GLOBAL__N__9a069279_25_AdaptiveAveragePooling_cu_ef17039c26adaptive_average_pool_nhwcIifEEvPKT0_PS3_iiiiiiiiT_S7_S7_S7_ --------------------------
	.section	.nv.constant0._ZN2at6native58_GLOBAL__N__9a069279_25_AdaptiveAveragePooling_cu_ef17039c26adaptive_average_pool_nhwcIifEEvPKT0_PS3_iiiiiiiiT_S7_S7_S7_,"a",@progbits
	.sectionflags	@""
	.align	4
.nv.constant0._ZN2at6native58_GLOBAL__N__9a069279_25_AdaptiveAveragePooling_cu_ef17039c26adaptive_average_pool_nhwcIifEEvPKT0_PS3_iiiiiiiiT_S7_S7_S7_:
	.zero		592


//--------------------- .nv.constant0._ZN2at6native58_GLOBAL__N__9a069279_25_AdaptiveAveragePooling_cu_ef17039c26adaptive_average_pool_nhwcIidEEvPKT0_PS3_iiiiiiiiT_S7_S7_S7_ --------------------------
	.section	.nv.constant0._ZN2at6native58_GLOBAL__N__9a069279_25_AdaptiveAveragePooling_cu_ef17039c26adaptive_average_pool_nhwcIidEEvPKT0_PS3_iiiiiiiiT_S7_S7_S7_,"a",@progbits
	.sectionflags	@""
	.align	4
.nv.constant0._ZN2at6native58_GLOBAL__N__9a069279_25_AdaptiveAveragePooling_cu_ef17039c26adaptive_average_pool_nhwcIidEEvPKT0_PS3_iiiiiiiiT_S7_S7_S7_:
	.zero		592


//--------------------- SYMBOLS --------------------------

	.type		.nv.reservedSmem.offset0,@object
	.size		.nv.reservedSmem.offset0,0x4
